	.target	sm_80

	.elftype	@"ET_EXEC"


//--------------------- .note.nv.tkinfo           --------------------------
	.section	.note.nv.tkinfo,"",@"SHT_NOTE"
	.sectionflags	@"SHF_NOTE_NV_TKINFO"
	.tkinfo
        /*0018*/ 	.word	0x00000002
        /*0030*/ 	.string	""
        /*0030*/ 	.string	"ptxas"
        /*0030*/ 	.string	"Cuda compilation tools, release 13.0, V13.0.88"
        /*0030*/ 	.string	"Build cuda_13.0.r13.0/compiler.36424714_0"
        /*0030*/ 	.string	"-v  -suppress-debug-info  -lineinfo  -arch sm_80 "



//--------------------- .note.nv.cuinfo           --------------------------
	.section	.note.nv.cuinfo,"",@"SHT_NOTE"
	.sectionflags	@"SHF_NOTE_NV_CUINFO"
        /*0018*/ 	.short	0x0002
        /*001a*/ 	.short	0x0050
        /*001c*/ 	.short	0x0082
	.zero		2


//--------------------- .nv.info                  --------------------------
	.section	.nv.info,"",@"SHT_CUDA_INFO"
	.align	4


	//----- nvinfo : EIATTR_REGCOUNT
	.align		4
        /*0000*/ 	.byte	0x04, 0x2f
        /*0002*/ 	.short	(.L_1 - .L_0)
	.align		4
.L_0:
        /*0004*/ 	.word	index@(matmul_kernel)
        /*0008*/ 	.word	0x000000ff


	//----- nvinfo : EIATTR_FRAME_SIZE
	.align		4
.L_1:
        /*000c*/ 	.byte	0x04, 0x11
        /*000e*/ 	.short	(.L_3 - .L_2)
	.align		4
.L_2:
        /*0010*/ 	.word	index@(matmul_kernel)
        /*0014*/ 	.word	0x000043b8


	//----- nvinfo : EIATTR_MIN_STACK_SIZE
	.align		4
.L_3:
        /*0018*/ 	.byte	0x04, 0x12
        /*001a*/ 	.short	(.L_5 - .L_4)
	.align		4
.L_4:
        /*001c*/ 	.word	index@(matmul_kernel)
        /*0020*/ 	.word	0x000043b8
.L_5:


//--------------------- .nv.info.matmul_kernel    --------------------------
	.section	.nv.info.matmul_kernel,"",@"SHT_CUDA_INFO"
	.sectionflags	@""
	.align	4


	//----- nvinfo : EIATTR_CUDA_API_VERSION
	.align		4
        /*0000*/ 	.byte	0x04, 0x37
        /*0002*/ 	.short	(.L_7 - .L_6)
.L_6:
        /*0004*/ 	.word	0x00000082


	//----- nvinfo : EIATTR_SW2861232_WAR
	.align		4
.L_7:
        /*0008*/ 	.byte	0x01, 0x35
	.zero		2


	//----- nvinfo : EIATTR_PARAM_CBANK
	.align		4
        /*000c*/ 	.byte	0x04, 0x0a
        /*000e*/ 	.short	(.L_9 - .L_8)
	.align		4
.L_8:
        /*0010*/ 	.word	index@(.nv.constant0.matmul_kernel)
        /*0014*/ 	.short	0x0160
        /*0016*/ 	.short	0x0050


	//----- nvinfo : EIATTR_CBANK_PARAM_SIZE
	.align		4
.L_9:
        /*0018*/ 	.byte	0x03, 0x19
        /*001a*/ 	.short	0x0050


	//----- nvinfo : EIATTR_KPARAM_INFO
	.align		4
        /*001c*/ 	.byte	0x04, 0x17
        /*001e*/ 	.short	(.L_11 - .L_10)
.L_10:
        /*0020*/ 	.word	0x00000000
        /*0024*/ 	.short	0x000d
        /*0026*/ 	.short	0x0048
        /*0028*/ 	.byte	0x00, 0xf4, 0x21, 0x00


	//----- nvinfo : EIATTR_KPARAM_INFO
	.align		4
.L_11:
        /*002c*/ 	.byte	0x04, 0x17
        /*002e*/ 	.short	(.L_13 - .L_12)
.L_12:
        /*0030*/ 	.word	0x00000000
        /*0034*/ 	.short	0x000c
        /*0036*/ 	.short	0x0040
        /*0038*/ 	.byte	0x00, 0xf4, 0x21, 0x00


	//----- nvinfo : EIATTR_KPARAM_INFO
	.align		4
.L_13:
        /*003c*/ 	.byte	0x04, 0x17
        /*003e*/ 	.short	(.L_15 - .L_14)
.L_14:
        /*0040*/ 	.word	0x00000000
        /*0044*/ 	.short	0x000b
        /*0046*/ 	.short	0x0038
        /*0048*/ 	.byte	0x00, 0xf0, 0x11, 0x00


	//----- nvinfo : EIATTR_KPARAM_INFO
	.align		4
.L_15:
        /*004c*/ 	.byte	0x04, 0x17
        /*004e*/ 	.short	(.L_17 - .L_16)
.L_16:
        /*0050*/ 	.word	0x00000000
        /*0054*/ 	.short	0x000a
        /*0056*/ 	.short	0x0034
        /*0058*/ 	.byte	0x00, 0xf0, 0x11, 0x00


	//----- nvinfo : EIATTR_KPARAM_INFO
	.align		4
.L_17:
        /*005c*/ 	.byte	0x04, 0x17
        /*005e*/ 	.short	(.L_19 - .L_18)
.L_18:
        /*0060*/ 	.word	0x00000000
        /*0064*/ 	.short	0x0009
        /*0066*/ 	.short	0x0030
        /*0068*/ 	.byte	0x00, 0xf0, 0x11, 0x00


	//----- nvinfo : EIATTR_KPARAM_INFO
	.align		4
.L_19:
        /*006c*/ 	.byte	0x04, 0x17
        /*006e*/ 	.short	(.L_21 - .L_20)
.L_20:
        /*0070*/ 	.word	0x00000000
        /*0074*/ 	.short	0x0008
        /*0076*/ 	.short	0x002c
        /*0078*/ 	.byte	0x00, 0xf0, 0x11, 0x00


	//----- nvinfo : EIATTR_KPARAM_INFO
	.align		4
.L_21:
        /*007c*/ 	.byte	0x04, 0x17
        /*007e*/ 	.short	(.L_23 - .L_22)
.L_22:
        /*0080*/ 	.word	0x00000000
        /*0084*/ 	.short	0x0007
        /*0086*/ 	.short	0x0028
        /*0088*/ 	.byte	0x00, 0xf0, 0x11, 0x00


	//----- nvinfo : EIATTR_KPARAM_INFO
	.align		4
.L_23:
        /*008c*/ 	.byte	0x04, 0x17
        /*008e*/ 	.short	(.L_25 - .L_24)
.L_24:
        /*0090*/ 	.word	0x00000000
        /*0094*/ 	.short	0x0006
        /*0096*/ 	.short	0x0024
        /*0098*/ 	.byte	0x00, 0xf0, 0x11, 0x00


	//----- nvinfo : EIATTR_KPARAM_INFO
	.align		4
.L_25:
        /*009c*/ 	.byte	0x04, 0x17
        /*009e*/ 	.short	(.L_27 - .L_26)
.L_26:
        /*00a0*/ 	.word	0x00000000
        /*00a4*/ 	.short	0x0005
        /*00a6*/ 	.short	0x0020
        /*00a8*/ 	.byte	0x00, 0xf0, 0x11, 0x00


	//----- nvinfo : EIATTR_KPARAM_INFO
	.align		4
.L_27:
        /*00ac*/ 	.byte	0x04, 0x17
        /*00ae*/ 	.short	(.L_29 - .L_28)
.L_28:
        /*00b0*/ 	.word	0x00000000
        /*00b4*/ 	.short	0x0004
        /*00b6*/ 	.short	0x001c
        /*00b8*/ 	.byte	0x00, 0xf0, 0x11, 0x00


	//----- nvinfo : EIATTR_KPARAM_INFO
	.align		4
.L_29:
        /*00bc*/ 	.byte	0x04, 0x17
        /*00be*/ 	.short	(.L_31 - .L_30)
.L_30:
        /*00c0*/ 	.word	0x00000000
        /*00c4*/ 	.short	0x0003
        /*00c6*/ 	.short	0x0018
        /*00c8*/ 	.byte	0x00, 0xf0, 0x11, 0x00


	//----- nvinfo : EIATTR_KPARAM_INFO
	.align		4
.L_31:
        /*00cc*/ 	.byte	0x04, 0x17
        /*00ce*/ 	.short	(.L_33 - .L_32)
.L_32:
        /*00d0*/ 	.word	0x00000000
        /*00d4*/ 	.short	0x0002
        /*00d6*/ 	.short	0x0010
        /*00d8*/ 	.byte	0x00, 0xf4, 0x21, 0x00


	//----- nvinfo : EIATTR_KPARAM_INFO
	.align		4
.L_33:
        /*00dc*/ 	.byte	0x04, 0x17
        /*00de*/ 	.short	(.L_35 - .L_34)
.L_34:
        /*00e0*/ 	.word	0x00000000
        /*00e4*/ 	.short	0x0001
        /*00e6*/ 	.short	0x0008
        /*00e8*/ 	.byte	0x00, 0xf4, 0x21, 0x00


	//----- nvinfo : EIATTR_KPARAM_INFO
	.align		4
.L_35:
        /*00ec*/ 	.byte	0x04, 0x17
        /*00ee*/ 	.short	(.L_37 - .L_36)
.L_36:
        /*00f0*/ 	.word	0x00000000
        /*00f4*/ 	.short	0x0000
        /*00f6*/ 	.short	0x0000
        /*00f8*/ 	.byte	0x00, 0xf4, 0x21, 0x00


	//----- nvinfo : EIATTR_MAXREG_COUNT
	.align		4
.L_37:
        /*00fc*/ 	.byte	0x03, 0x1b
        /*00fe*/ 	.short	0x00ff


	//----- nvinfo : EIATTR_NUM_BARRIERS
	.align		4
        /*0100*/ 	.byte	0x02, 0x4c
        /*0102*/ 	.byte	0x01
	.zero		1


	//----- nvinfo : EIATTR_ANNOTATIONS
	.align		4
        /*0104*/ 	.byte	0x04, 0x55
        /*0106*/ 	.short	(.L_39 - .L_38)


	//   ....[0]....
.L_38:
        /*0108*/ 	.word	0x00000001
        /*010c*/ 	.byte	0x00, 0x07, 0x00, 0x00, 0x01, 0x00, 0x00, 0x00, 0x40, 0x07, 0x00, 0x00, 0x01, 0x00, 0x00, 0x00
        /* <DEDUP_REMOVED lines=2954> */
        /*b9bc*/ 	.byte	0x20, 0x9a, 0x02, 0x00


	//----- nvinfo : EIATTR_MERCURY_ISA_VERSION
	.align		4
.L_39:
        /*b9c0*/ 	.byte	0x03, 0x5f
        /*b9c2*/ 	.short	0x0000


	//----- nvinfo : EIATTR_EXIT_INSTR_OFFSETS
	.align		4
        /*b9c4*/ 	.byte	0x04, 0x1c
        /*b9c6*/ 	.short	(.L_41 - .L_40)


	//   ....[0]....
.L_40:
        /*b9c8*/ 	.word	0x000a2830


	//   ....[1]....
        /*b9cc*/ 	.word	0x000a2850


	//----- nvinfo : EIATTR_REQNTID
	.align		4
.L_41:
        /*b9d0*/ 	.byte	0x04, 0x10
        /*b9d2*/ 	.short	(.L_43 - .L_42)
.L_42:
        /*b9d4*/ 	.word	0x00000080
        /*b9d8*/ 	.word	0x00000001
        /*b9dc*/ 	.word	0x00000001
.L_43:


//--------------------- .nv.callgraph             --------------------------
	.section	.nv.callgraph,"",@"SHT_CUDA_CALLGRAPH"
	.align	4
	.sectionentsize	8
	.align		4
        /*0000*/ 	.word	0x00000000
	.align		4
        /*0004*/ 	.word	0xffffffff
	.align		4
        /*0008*/ 	.word	0x00000000
	.align		4
        /*000c*/ 	.word	0xfffffffe
	.align		4
        /*0010*/ 	.word	0x00000000
	.align		4
        /*0014*/ 	.word	0xfffffffd
	.align		4
        /*0018*/ 	.word	0x00000000
	.align		4
        /*001c*/ 	.word	0xfffffffc


//--------------------- .nv.rel.action            --------------------------
	.section	.nv.rel.action,"",@"SHT_CUDA_RELOCINFO"
	.align	8
	.sectionentsize	8
        /*0000*/ 	.byte	0x73, 0x00, 0x00, 0x00, 0x00, 0x00, 0x00, 0x00, 0x00, 0x00, 0x00, 0x11, 0x25, 0x00, 0x05, 0x36


//--------------------- .nv.constant0.matmul_kernel --------------------------
	.section	.nv.constant0.matmul_kernel,"a",@progbits
	.sectionflags	@""
	.align	4
.nv.constant0.matmul_kernel:
	.zero		432


//--------------------- .text.matmul_kernel       --------------------------
	.section	.text.matmul_kernel,"ax",@progbits
	.sectioninfo	@"SHI_REGISTERS=255"
	.align	128
        .global         matmul_kernel
        .type           matmul_kernel,@function
        .size           matmul_kernel,(.L_x_4 - matmul_kernel)
        .other          matmul_kernel,@"STO_CUDA_ENTRY STV_DEFAULT"
matmul_kernel:
.text.matmul_kernel:
[----:B------:R-:W-:-:S03]  /*0000*/  IMAD.MOV.U32 R1, RZ, RZ, c[0x0][0x28] ;  /* 0x00000a00ff017624 */ /* 0x000fc600078e00ff */
[----:B------:R-:W-:Y:S01]  /*0010*/  IMAD.MOV.U32 R6, RZ, RZ, 0x1ff ;  /* 0x000001ffff067424 */ /* 0x000fe200078e00ff */
[----:B------:R-:W1:Y:S01]  /*0020*/  S2R R5, SR_CTAID.X ;  /* 0x0000000000057919 */ /* 0x000e620000002500 */
[----:B------:R-:W-:Y:S01]  /*0030*/  IADD3 R1, R1, -0x43b8, RZ ;  /* 0xffffbc4801017810 */ /* 0x000fe20007ffe0ff */
[----:B------:R-:W-:Y:S01]  /*0040*/  IMAD.MOV.U32 R249, RZ, RZ, c[0x0][0x180] ;  /* 0x00006000fff97624 */ /* 0x000fe200078e00ff */
[----:B------:R-:W-:Y:S01]  /*0050*/  ULDC.64 UR4, c[0x0][0x118] ;  /* 0x0000460000047ab9 */ /* 0x000fe20000000a00 */
[----:B------:R-:W-:Y:S01]  /*0060*/  IADD3 R0, R6, c[0x0][0x17c], RZ ;  /* 0x00005f0006007a10 */ /* 0x000fe20007ffe0ff */
[----:B------:R-:W2:Y:S02]  /*0070*/  S2R R22, SR_TID.X ;  /* 0x0000000000167919 */ /* 0x000ea40000002100 */
[----:B------:R-:W-:Y:S02]  /*0080*/  IADD3 R248, R249, -0x15, RZ ;  /* 0xffffffebf9f87810 */ /* 0x000fe40007ffe0ff */
[----:B------:R-:W-:-:S04]  /*0090*/  SHF.R.S32.HI R3, RZ, 0x1f, R0 ;  /* 0x0000001fff037819 */ /* 0x000fc80000011400 */
[----:B------:R-:W-:-:S04]  /*00a0*/  LEA.HI R3, R3, R0, RZ, 0x9 ;  /* 0x0000000003037211 */ /* 0x000fc800078f48ff */
[----:B------:R-:W-:-:S05]  /*00b0*/  SHF.R.S32.HI R3, RZ, 0x9, R3 ;  /* 0x00000009ff037819 */ /* 0x000fca0000011403 */
[----:B------:R-:W-:Y:S01]  /*00c0*/  IMAD.SHL.U32 R4, R3, 0x8, RZ ;  /* 0x0000000803047824 */ /* 0x000fe200078e00ff */
[----:B-1----:R-:W-:-:S04]  /*00d0*/  IABS R10, R5 ;  /* 0x00000005000a7213 */ /* 0x002fc80000000000 */
[-C--:B------:R-:W-:Y:S02]  /*00e0*/  IABS R7, R4.reuse ;  /* 0x0000000400077213 */ /* 0x080fe40000000000 */
[----:B------:R-:W-:Y:S02]  /*00f0*/  IABS R11, R4 ;  /* 0x00000004000b7213 */ /* 0x000fe40000000000 */
[----:B------:R-:W1:Y:S01]  /*0100*/  I2F.RP R0, R7 ;  /* 0x0000000700007306 */ /* 0x000e620000209400 */
[----:B--2---:R-:W-:-:S07]  /*0110*/  LOP3.LUT R13, R22, 0x7f, RZ, 0xc0, !PT ;  /* 0x0000007f160d7812 */ /* 0x004fce00078ec0ff */
[----:B-1----:R-:W1:Y:S02]  /*0120*/  MUFU.RCP R0, R0 ;  /* 0x0000000000007308 */ /* 0x002e640000001000 */
[----:B-1----:R-:W-:Y:S01]  /*0130*/  IADD3 R2, R0, 0xffffffe, RZ ;  /* 0x0ffffffe00027810 */ /* 0x002fe20007ffe0ff */
[----:B------:R-:W-:-:S05]  /*0140*/  IMAD.MOV R0, RZ, RZ, -R11 ;  /* 0x000000ffff007224 */ /* 0x000fca00078e0a0b */
[----:B------:R1:W2:Y:S02]  /*0150*/  F2I.FTZ.U32.TRUNC.NTZ R3, R2 ;  /* 0x0000000200037305 */ /* 0x0002a4000021f000 */
[----:B-1----:R-:W-:Y:S02]  /*0160*/  IMAD.MOV.U32 R2, RZ, RZ, RZ ;  /* 0x000000ffff027224 */ /* 0x002fe400078e00ff */
[----:B--2---:R-:W-:-:S04]  /*0170*/  IMAD.MOV R8, RZ, RZ, -R3 ;  /* 0x000000ffff087224 */ /* 0x004fc800078e0a03 */
[----:B------:R-:W-:Y:S02]  /*0180*/  IMAD R9, R8, R7, RZ ;  /* 0x0000000708097224 */ /* 0x000fe400078e02ff */
[----:B------:R-:W-:Y:S02]  /*0190*/  IMAD.MOV.U32 R8, RZ, RZ, R10 ;  /* 0x000000ffff087224 */ /* 0x000fe400078e000a */
[----:B------:R-:W-:Y:S01]  /*01a0*/  IMAD.HI.U32 R3, R3, R9, R2 ;  /* 0x0000000903037227 */ /* 0x000fe200078e0002 */
[----:B------:R-:W-:-:S05]  /*01b0*/  IABS R9, c[0x0][0x178] ;  /* 0x00005e0000097a13 */ /* 0x000fca0000000000 */
[----:B------:R-:W-:-:S04]  /*01c0*/  IMAD.HI.U32 R3, R3, R8, RZ ;  /* 0x0000000803037227 */ /* 0x000fc800078e00ff */
[----:B------:R-:W-:-:S05]  /*01d0*/  IMAD R0, R3, R0, R8 ;  /* 0x0000000003007224 */ /* 0x000fca00078e0208 */
[----:B------:R-:W-:-:S13]  /*01e0*/  ISETP.GT.U32.AND P1, PT, R7, R0, PT ;  /* 0x000000000700720c */ /* 0x000fda0003f24070 */
[----:B------:R-:W-:Y:S01]  /*01f0*/  @!P1 IMAD.IADD R0, R0, 0x1, -R7 ;  /* 0x0000000100009824 */ /* 0x000fe200078e0a07 */
[----:B------:R-:W-:Y:S02]  /*0200*/  @!P1 IADD3 R3, R3, 0x1, RZ ;  /* 0x0000000103039810 */ /* 0x000fe40007ffe0ff */
[----:B------:R-:W-:Y:S02]  /*0210*/  ISETP.NE.AND P1, PT, R4, RZ, PT ;  /* 0x000000ff0400720c */ /* 0x000fe40003f25270 */
[----:B------:R-:W-:Y:S02]  /*0220*/  ISETP.GE.U32.AND P0, PT, R0, R7, PT ;  /* 0x000000070000720c */ /* 0x000fe40003f06070 */
[----:B------:R-:W-:-:S04]  /*0230*/  LOP3.LUT R0, R5, R4, RZ, 0x3c, !PT ;  /* 0x0000000405007212 */ /* 0x000fc800078e3cff */
[----:B------:R-:W-:Y:S02]  /*0240*/  ISETP.GE.AND P2, PT, R0, RZ, PT ;  /* 0x000000ff0000720c */ /* 0x000fe40003f46270 */
[----:B------:R-:W-:-:S05]  /*0250*/  IADD3 R0, R6, c[0x0][0x178], RZ ;  /* 0x00005e0006007a10 */ /* 0x000fca0007ffe0ff */
[----:B------:R-:W-:-:S05]  /*0260*/  @P0 IADD3 R3, R3, 0x1, RZ ;  /* 0x0000000103030810 */ /* 0x000fca0007ffe0ff */
[----:B------:R-:W-:Y:S01]  /*0270*/  IMAD.MOV.U32 R2, RZ, RZ, R3 ;  /* 0x000000ffff027224 */ /* 0x000fe200078e0003 */
[----:B------:R-:W-:-:S03]  /*0280*/  SHF.R.S32.HI R3, RZ, 0x1f, R0 ;  /* 0x0000001fff037819 */ /* 0x000fc60000011400 */
[----:B------:R-:W-:Y:S01]  /*0290*/  @!P2 IMAD.MOV R2, RZ, RZ, -R2 ;  /* 0x000000ffff02a224 */ /* 0x000fe200078e0a02 */
[----:B------:R-:W-:Y:S02]  /*02a0*/  @!P1 LOP3.LUT R2, RZ, R4, RZ, 0x33, !PT ;  /* 0x00000004ff029212 */ /* 0x000fe400078e33ff */
[----:B------:R-:W-:-:S03]  /*02b0*/  LEA.HI R3, R3, R0, RZ, 0x9 ;  /* 0x0000000003037211 */ /* 0x000fc600078f48ff */
[----:B------:R-:W-:Y:S02]  /*02c0*/  IMAD.SHL.U32 R10, R2, 0x8, RZ ;  /* 0x00000008020a7824 */ /* 0x000fe400078e00ff */
[----:B------:R-:W-:-:S03]  /*02d0*/  IMAD.MOV R2, RZ, RZ, -R2 ;  /* 0x000000ffff027224 */ /* 0x000fc600078e0a02 */
[----:B------:R-:W-:Y:S01]  /*02e0*/  LEA.HI.SX32 R3, R3, -R10, 0x17 ;  /* 0x8000000a03037211 */ /* 0x000fe200078fbaff */
[----:B------:R-:W-:Y:S02]  /*02f0*/  IMAD R12, R4, R2, R5 ;  /* 0x00000002040c7224 */ /* 0x000fe400078e0205 */
[----:B------:R-:W-:Y:S01]  /*0300*/  IMAD.MOV.U32 R2, RZ, RZ, RZ ;  /* 0x000000ffff027224 */ /* 0x000fe200078e00ff */
[----:B------:R-:W-:Y:S02]  /*0310*/  IMNMX R11, R3, 0x8, PT ;  /* 0x00000008030b7817 */ /* 0x000fe40003800200 */
[----:B------:R-:W-:Y:S02]  /*0320*/  IABS R7, R12 ;  /* 0x0000000c00077213 */ /* 0x000fe40000000000 */
[-C--:B------:R-:W-:Y:S02]  /*0330*/  IABS R8, R11.reuse ;  /* 0x0000000b00087213 */ /* 0x080fe40000000000 */
[----:B------:R-:W-:-:S02]  /*0340*/  IABS R4, R11 ;  /* 0x0000000b00047213 */ /* 0x000fc40000000000 */
[----:B------:R-:W1:Y:S08]  /*0350*/  I2F.RP R0, R8 ;  /* 0x0000000800007306 */ /* 0x000e700000209400 */
[----:B-1----:R-:W1:Y:S02]  /*0360*/  MUFU.RCP R0, R0 ;  /* 0x0000000000007308 */ /* 0x002e640000001000 */
[----:B-1----:R-:W-:-:S02]  /*0370*/  IADD3 R3, R0, 0xffffffe, RZ ;  /* 0x0ffffffe00037810 */ /* 0x002fc40007ffe0ff */
[----:B------:R-:W-:-:S04]  /*0380*/  IABS R0, c[0x0][0x17c] ;  /* 0x00005f0000007a13 */ /* 0x000fc80000000000 */
[----:B------:R-:W1:Y:S02]  /*0390*/  F2I.FTZ.U32.TRUNC.NTZ R3, R3 ;  /* 0x0000000300037305 */ /* 0x000e64000021f000 */
[----:B-1----:R-:W-:-:S04]  /*03a0*/  IMAD.MOV R6, RZ, RZ, -R3 ;  /* 0x000000ffff067224 */ /* 0x002fc800078e0a03 */
[----:B------:R-:W-:Y:S02]  /*03b0*/  IMAD.MOV.U32 R5, RZ, RZ, R6 ;  /* 0x000000ffff057224 */ /* 0x000fe400078e0006 */
[----:B------:R-:W1:Y:S02]  /*03c0*/  I2F.RP R6, R9 ;  /* 0x0000000900067306 */ /* 0x000e640000209400 */
[----:B------:R-:W-:-:S04]  /*03d0*/  IMAD R5, R5, R8, RZ ;  /* 0x0000000805057224 */ /* 0x000fc800078e02ff */
[----:B------:R-:W-:-:S04]  /*03e0*/  IMAD.HI.U32 R2, R3, R5, R2 ;  /* 0x0000000503027227 */ /* 0x000fc800078e0002 */
[----:B------:R-:W-:Y:S02]  /*03f0*/  IMAD.MOV R3, RZ, RZ, -R4 ;  /* 0x000000ffff037224 */ /* 0x000fe400078e0a04 */
[----:B------:R-:W-:Y:S01]  /*0400*/  IMAD.HI.U32 R2, R2, R7, RZ ;  /* 0x0000000702027227 */ /* 0x000fe200078e00ff */
[----:B------:R-:W2:Y:S03]  /*0410*/  I2F.RP R4, R0 ;  /* 0x0000000000047306 */ /* 0x000ea60000209400 */
[----:B------:R-:W-:Y:S01]  /*0420*/  IMAD R3, R2, R3, R7 ;  /* 0x0000000302037224 */ /* 0x000fe200078e0207 */
[----:B------:R-:W-:-:S04]  /*0430*/  SHF.R.U32.HI R7, RZ, 0x5, R22 ;  /* 0x00000005ff077819 */ /* 0x000fc80000011616 */
[----:B------:R-:W-:Y:S01]  /*0440*/  ISETP.GT.U32.AND P1, PT, R8, R3, PT ;  /* 0x000000030800720c */ /* 0x000fe20003f24070 */
[----:B-1----:R-:W-:Y:S01]  /*0450*/  MUFU.RCP R6, R6 ;  /* 0x0000000600067308 */ /* 0x002fe20000001000 */
[----:B------:R-:W-:-:S07]  /*0460*/  SGXT.U32 R7, R7, 0x2 ;  /* 0x000000020707781a */ /* 0x000fce0000000000 */
[----:B--2---:R-:W1:Y:S04]  /*0470*/  MUFU.RCP R4, R4 ;  /* 0x0000000400047308 */ /* 0x004e680000001000 */
[----:B------:R-:W-:Y:S01]  /*0480*/  @!P1 IMAD.IADD R3, R3, 0x1, -R8 ;  /* 0x0000000103039824 */ /* 0x000fe200078e0a08 */
[----:B------:R-:W-:Y:S02]  /*0490*/  @!P1 IADD3 R2, R2, 0x1, RZ ;  /* 0x0000000102029810 */ /* 0x000fe40007ffe0ff */
[----:B------:R-:W-:Y:S02]  /*04a0*/  ISETP.NE.AND P1, PT, R11, RZ, PT ;  /* 0x000000ff0b00720c */ /* 0x000fe40003f25270 */
[----:B------:R-:W-:Y:S02]  /*04b0*/  ISETP.GE.U32.AND P0, PT, R3, R8, PT ;  /* 0x000000080300720c */ /* 0x000fe40003f06070 */
[----:B------:R-:W-:-:S04]  /*04c0*/  LOP3.LUT R3, R12, R11, RZ, 0x3c, !PT ;  /* 0x0000000b0c037212 */ /* 0x000fc800078e3cff */
[----:B------:R-:W-:Y:S02]  /*04d0*/  ISETP.GE.AND P2, PT, R3, RZ, PT ;  /* 0x000000ff0300720c */ /* 0x000fe40003f46270 */
[----:B-1----:R-:W-:Y:S02]  /*04e0*/  IADD3 R5, R4, 0xffffffe, RZ ;  /* 0x0ffffffe04057810 */ /* 0x002fe40007ffe0ff */
[----:B------:R-:W-:-:S03]  /*04f0*/  IADD3 R3, R6, 0xffffffe, RZ ;  /* 0x0ffffffe06037810 */ /* 0x000fc60007ffe0ff */
[----:B------:R-:W-:Y:S01]  /*0500*/  @P0 IADD3 R2, R2, 0x1, RZ ;  /* 0x0000000102020810 */ /* 0x000fe20007ffe0ff */
[----:B------:R-:W1:Y:S04]  /*0510*/  F2I.FTZ.U32.TRUNC.NTZ R5, R5 ;  /* 0x0000000500057305 */ /* 0x000e68000021f000 */
[----:B------:R-:W-:-:S04]  /*0520*/  IMAD.MOV.U32 R242, RZ, RZ, R2 ;  /* 0x000000fffff27224 */ /* 0x000fc800078e0002 */
[----:B------:R-:W-:Y:S01]  /*0530*/  @!P2 IMAD.MOV R242, RZ, RZ, -R242 ;  /* 0x000000fffff2a224 */ /* 0x000fe200078e0af2 */
[----:B------:R-:W-:Y:S01]  /*0540*/  @!P1 LOP3.LUT R242, RZ, R11, RZ, 0x33, !PT ;  /* 0x0000000bfff29212 */ /* 0x000fe200078e33ff */
[----:B------:R-:W2:Y:S04]  /*0550*/  F2I.FTZ.U32.TRUNC.NTZ R3, R3 ;  /* 0x0000000300037305 */ /* 0x000ea8000021f000 */
[----:B------:R-:W-:Y:S02]  /*0560*/  IMAD.MOV R2, RZ, RZ, -R242 ;  /* 0x000000ffff027224 */ /* 0x000fe400078e0af2 */
[----:B-1----:R-:W-:Y:S02]  /*0570*/  IMAD.MOV R4, RZ, RZ, -R5 ;  /* 0x000000ffff047224 */ /* 0x002fe400078e0a05 */
[----:B------:R-:W-:-:S02]  /*0580*/  IMAD R2, R11, R2, R12 ;  /* 0x000000020b027224 */ /* 0x000fc400078e020c */
[----:B------:R-:W-:Y:S02]  /*0590*/  IMAD.SHL.U32 R242, R242, 0x200, RZ ;  /* 0x00000200f2f27824 */ /* 0x000fe400078e00ff */
[----:B------:R-:W-:Y:S01]  /*05a0*/  IMAD.MOV.U32 R11, RZ, RZ, R4 ;  /* 0x000000ffff0b7224 */ /* 0x000fe200078e0004 */
[----:B------:R-:W-:Y:S01]  /*05b0*/  IADD3 R2, R10, R2, RZ ;  /* 0x000000020a027210 */ /* 0x000fe20007ffe0ff */
[----:B------:R-:W-:Y:S01]  /*05c0*/  IMAD.MOV.U32 R4, RZ, RZ, RZ ;  /* 0x000000ffff047224 */ /* 0x000fe200078e00ff */
[----:B------:R-:W-:Y:S01]  /*05d0*/  LOP3.LUT R6, R242, R7, RZ, 0xfc, !PT ;  /* 0x00000007f2067212 */ /* 0x000fe200078efcff */
[----:B------:R-:W-:Y:S02]  /*05e0*/  IMAD R7, R11, R0, RZ ;  /* 0x000000000b077224 */ /* 0x000fe400078e02ff */
[----:B--2---:R-:W-:Y:S01]  /*05f0*/  IMAD.MOV R8, RZ, RZ, -R3 ;  /* 0x000000ffff087224 */ /* 0x004fe200078e0a03 */
[----:B------:R-:W-:Y:S01]  /*0600*/  LOP3.LUT R16, R6, 0x1fc, RZ, 0xfc, !PT ;  /* 0x000001fc06107812 */ /* 0x000fe200078efcff */
[----:B------:R-:W-:Y:S01]  /*0610*/  IMAD R243, R2, 0x200, R13 ;  /* 0x0000020002f37824 */ /* 0x000fe200078e020d */
[----:B------:R-:W-:Y:S01]  /*0620*/  LOP3.LUT R20, R6, 0x70, RZ, 0xfc, !PT ;  /* 0x0000007006147812 */ /* 0x000fe200078efcff */
[----:B------:R-:W-:Y:S01]  /*0630*/  IMAD.HI.U32 R7, R5, R7, R4 ;  /* 0x0000000705077227 */ /* 0x000fe200078e0004 */
[----:B------:R-:W-:-:S02]  /*0640*/  IABS R13, R16 ;  /* 0x00000010000d7213 */ /* 0x000fc40000000000 */
[C---:B------:R-:W-:Y:S01]  /*0650*/  IADD3 R252, R243.reuse, 0x80, RZ ;  /* 0x00000080f3fc7810 */ /* 0x040fe20007ffe0ff */
[----:B------:R-:W-:Y:S01]  /*0660*/  IMAD R5, R8, R9, RZ ;  /* 0x0000000908057224 */ /* 0x000fe200078e02ff */
[----:B------:R-:W-:Y:S01]  /*0670*/  IABS R8, R243 ;  /* 0x000000f300087213 */ /* 0x000fe20000000000 */
[----:B------:R-:W-:Y:S01]  /*0680*/  IMAD.MOV.U32 R2, RZ, RZ, RZ ;  /* 0x000000ffff027224 */ /* 0x000fe200078e00ff */
[----:B------:R-:W-:Y:S02]  /*0690*/  IABS R10, R252 ;  /* 0x000000fc000a7213 */ /* 0x000fe40000000000 */
[----:B------:R-:W-:Y:S01]  /*06a0*/  IADD3 R19, R243, 0x100, RZ ;  /* 0x00000100f3137810 */ /* 0x000fe20007ffe0ff */
[----:B------:R-:W-:Y:S01]  /*06b0*/  IMAD.HI.U32 R2, R3, R5, R2 ;  /* 0x0000000503027227 */ /* 0x000fe200078e0002 */
[----:B------:R-:W-:Y:S02]  /*06c0*/  IADD3 R18, R243, 0x180, RZ ;  /* 0x00000180f3127810 */ /* 0x000fe40007ffe0ff */
[----:B------:R-:W-:Y:S01]  /*06d0*/  IABS R12, R19 ;  /* 0x00000013000c7213 */ /* 0x000fe20000000000 */
[----:B------:R-:W-:Y:S01]  /*06e0*/  IMAD.HI.U32 R5, R7, R13, RZ ;  /* 0x0000000d07057227 */ /* 0x000fe200078e00ff */
[----:B------:R-:W-:Y:S01]  /*06f0*/  IABS R14, R18 ;  /* 0x00000012000e7213 */ /* 0x000fe20000000000 */
[----:B------:R-:W-:Y:S01]  /*0700*/  STL [R1+0x18a4], R19 ;  /* 0x0018a41301007387 */ /* 0x000fe20000100800 */
[----:B------:R-:W-:Y:S01]  /*0710*/  ISETP.GE.AND P4, PT, R16, RZ, PT ;  /* 0x000000ff1000720c */ /* 0x000fe20003f86270 */
[----:B------:R-:W-:Y:S01]  /*0720*/  IMAD.HI.U32 R3, R2, R8, RZ ;  /* 0x0000000802037227 */ /* 0x000fe200078e00ff */
[----:B------:R-:W-:Y:S01]  /*0730*/  LOP3.LUT R16, R6, 0x18, RZ, 0xfc, !PT ;  /* 0x0000001806107812 */ /* 0x000fe200078efcff */
[----:B------:R1:W-:Y:S01]  /*0740*/  STL [R1+0x18a0], R18 ;  /* 0x0018a01201007387 */ /* 0x0003e20000100800 */
[----:B------:R-:W-:Y:S01]  /*0750*/  IABS R77, R20 ;  /* 0x00000014004d7213 */ /* 0x000fe20000000000 */
[----:B------:R-:W-:Y:S01]  /*0760*/  IMAD.HI.U32 R4, R2, R10, RZ ;  /* 0x0000000a02047227 */ /* 0x000fe200078e00ff */
[----:B------:R-:W-:Y:S01]  /*0770*/  IABS R33, R16 ;  /* 0x0000001000217213 */ /* 0x000fe20000000000 */
[----:B------:R-:W-:Y:S02]  /*0780*/  STL.64 [R1+0x35f0], R242 ;  /* 0x0035f0f201007387 */ /* 0x000fe40000100a00 */
[----:B------:R-:W-:-:S02]  /*0790*/  IMAD.MOV R5, RZ, RZ, -R5 ;  /* 0x000000ffff057224 */ /* 0x000fc400078e0a05 */
[----:B------:R-:W-:Y:S01]  /*07a0*/  IMAD.MOV R3, RZ, RZ, -R3 ;  /* 0x000000ffff037224 */ /* 0x000fe200078e0a03 */
[----:B------:R2:W-:Y:S01]  /*07b0*/  STL [R1+0x38d8], R252 ;  /* 0x0038d8fc01007387 */ /* 0x0005e20000100800 */
[----:B------:R-:W-:Y:S02]  /*07c0*/  IMAD.MOV R11, RZ, RZ, -R4 ;  /* 0x000000ffff0b7224 */ /* 0x000fe400078e0a04 */
[----:B------:R-:W-:Y:S02]  /*07d0*/  IMAD R13, R0, R5, R13 ;  /* 0x00000005000d7224 */ /* 0x000fe400078e020d */
[----:B------:R-:W-:-:S03]  /*07e0*/  IMAD.HI.U32 R4, R2, R12, RZ ;  /* 0x0000000c02047227 */ /* 0x000fc600078e00ff */
[----:B------:R-:W-:Y:S01]  /*07f0*/  ISETP.GT.U32.AND P3, PT, R0, R13, PT ;  /* 0x0000000d0000720c */ /* 0x000fe20003f64070 */
[----:B------:R-:W-:-:S04]  /*0800*/  IMAD.HI.U32 R5, R2, R14, RZ ;  /* 0x0000000e02057227 */ /* 0x000fc800078e00ff */
[C---:B------:R-:W-:Y:S02]  /*0810*/  IMAD R2, R9.reuse, R3, R8 ;  /* 0x0000000309027224 */ /* 0x040fe400078e0208 */
[----:B------:R-:W-:Y:S02]  /*0820*/  IMAD.MOV R5, RZ, RZ, -R5 ;  /* 0x000000ffff057224 */ /* 0x000fe400078e0a05 */
[C---:B------:R-:W-:Y:S01]  /*0830*/  IMAD R3, R9.reuse, R11, R10 ;  /* 0x0000000b09037224 */ /* 0x040fe200078e020a */
[C---:B------:R-:W-:Y:S01]  /*0840*/  ISETP.GT.U32.AND P2, PT, R9.reuse, R2, PT ;  /* 0x000000020900720c */ /* 0x040fe20003f44070 */
[----:B------:R-:W-:Y:S01]  /*0850*/  IMAD R5, R9, R5, R14 ;  /* 0x0000000509057224 */ /* 0x000fe200078e020e */
[----:B------:R-:W-:Y:S01]  /*0860*/  IABS R11, R6 ;  /* 0x00000006000b7213 */ /* 0x000fe20000000000 */
[----:B------:R-:W-:Y:S01]  /*0870*/  IMAD.MOV R4, RZ, RZ, -R4 ;  /* 0x000000ffff047224 */ /* 0x000fe200078e0a04 */
[----:B------:R-:W-:Y:S01]  /*0880*/  LOP3.LUT R10, R6, 0x4, RZ, 0xfc, !PT ;  /* 0x00000004060a7812 */ /* 0x000fe200078efcff */
[----:B------:R-:W-:Y:S01]  /*0890*/  @!P3 IMAD.IADD R13, R13, 0x1, -R0 ;  /* 0x000000010d0db824 */ /* 0x000fe200078e0a00 */
[C---:B------:R-:W-:Y:S01]  /*08a0*/  ISETP.GT.U32.AND P5, PT, R9.reuse, R5, PT ;  /* 0x000000050900720c */ /* 0x040fe20003fa4070 */
[----:B------:R-:W-:Y:S01]  /*08b0*/  IMAD R4, R9, R4, R12 ;  /* 0x0000000409047224 */ /* 0x000fe200078e020c */
[----:B------:R-:W-:Y:S01]  /*08c0*/  IABS R15, R10 ;  /* 0x0000000a000f7213 */ /* 0x000fe20000000000 */
[----:B------:R-:W-:Y:S01]  /*08d0*/  IMAD.HI.U32 R8, R7, R11, RZ ;  /* 0x0000000b07087227 */ /* 0x000fe200078e00ff */
[----:B------:R-:W-:-:S02]  /*08e0*/  ISETP.GT.U32.AND P3, PT, R0, R13, PT ;  /* 0x0000000d0000720c */ /* 0x000fc40003f64070 */
[C---:B------:R-:W-:Y:S01]  /*08f0*/  ISETP.GT.U32.AND P1, PT, R9.reuse, R4, PT ;  /* 0x000000040900720c */ /* 0x040fe20003f24070 */
[--C-:B------:R-:W-:Y:S01]  /*0900*/  @!P2 IMAD.IADD R2, R2, 0x1, -R9.reuse ;  /* 0x000000010202a824 */ /* 0x100fe200078e0a09 */
[C---:B------:R-:W-:Y:S01]  /*0910*/  ISETP.GT.U32.AND P0, PT, R9.reuse, R3, PT ;  /* 0x000000030900720c */ /* 0x040fe20003f04070 */
[----:B------:R-:W-:Y:S01]  /*0920*/  IMAD.MOV R8, RZ, RZ, -R8 ;  /* 0x000000ffff087224 */ /* 0x000fe200078e0a08 */
[----:B------:R-:W-:Y:S02]  /*0930*/  LOP3.LUT R12, R6, 0x8, RZ, 0xfc, !PT ;  /* 0x00000008060c7812 */ /* 0x000fe400078efcff */
[----:B------:R-:W-:Y:S01]  /*0940*/  ISETP.GT.U32.AND P6, PT, R9, R2, PT ;  /* 0x000000020900720c */ /* 0x000fe20003fc4070 */
[----:B------:R-:W-:Y:S01]  /*0950*/  @!P5 IMAD.IADD R5, R5, 0x1, -R9 ;  /* 0x000000010505d824 */ /* 0x000fe200078e0a09 */
[----:B------:R-:W-:Y:S01]  /*0960*/  IABS R17, R12 ;  /* 0x0000000c00117213 */ /* 0x000fe20000000000 */
[----:B------:R-:W-:Y:S01]  /*0970*/  IMAD R11, R0, R8, R11 ;  /* 0x00000008000b7224 */ /* 0x000fe200078e020b */
[----:B------:R-:W-:Y:S01]  /*0980*/  ISETP.GE.AND P2, PT, R10, RZ, PT ;  /* 0x000000ff0a00720c */ /* 0x000fe20003f46270 */
[----:B------:R-:W-:Y:S01]  /*0990*/  IMAD.HI.U32 R8, R7, R15, RZ ;  /* 0x0000000f07087227 */ /* 0x000fe200078e00ff */
[----:B------:R-:W-:-:S02]  /*09a0*/  ISETP.GT.U32.AND P5, PT, R9, R5, PT ;  /* 0x000000050900720c */ /* 0x000fc40003fa4070 */
[----:B------:R-:W-:Y:S01]  /*09b0*/  LOP3.LUT R14, R6, 0xc, RZ, 0xfc, !PT ;  /* 0x0000000c060e7812 */ /* 0x000fe200078efcff */
[----:B------:R-:W-:Y:S02]  /*09c0*/  IMAD.MOV R8, RZ, RZ, -R8 ;  /* 0x000000ffff087224 */ /* 0x000fe400078e0a08 */
[--C-:B------:R-:W-:Y:S01]  /*09d0*/  @!P1 IMAD.IADD R4, R4, 0x1, -R9.reuse ;  /* 0x0000000104049824 */ /* 0x100fe200078e0a09 */
[----:B------:R-:W-:Y:S01]  /*09e0*/  IABS R23, R14 ;  /* 0x0000000e00177213 */ /* 0x000fe20000000000 */
[----:B------:R-:W-:Y:S01]  /*09f0*/  @!P6 IMAD.IADD R2, R2, 0x1, -R9 ;  /* 0x000000010202e824 */ /* 0x000fe200078e0a09 */
[----:B------:R-:W-:Y:S01]  /*0a00*/  ISETP.GE.AND P6, PT, R243, RZ, PT ;  /* 0x000000fff300720c */ /* 0x000fe20003fc6270 */
[C---:B------:R-:W-:Y:S01]  /*0a10*/  IMAD R15, R0.reuse, R8, R15 ;  /* 0x00000008000f7224 */ /* 0x040fe200078e020f */
[----:B------:R-:W-:Y:S01]  /*0a20*/  ISETP.GT.U32.AND P1, PT, R9, R4, PT ;  /* 0x000000040900720c */ /* 0x000fe20003f24070 */
[----:B------:R-:W-:Y:S01]  /*0a30*/  @!P3 IMAD.IADD R13, R13, 0x1, -R0 ;  /* 0x000000010d0db824 */ /* 0x000fe200078e0a00 */
[----:B------:R-:W-:Y:S01]  /*0a40*/  ISETP.GT.U32.AND P3, PT, R0, R11, PT ;  /* 0x0000000b0000720c */ /* 0x000fe20003f64070 */
[--C-:B------:R-:W-:Y:S01]  /*0a50*/  @!P5 IMAD.IADD R5, R5, 0x1, -R9.reuse ;  /* 0x000000010505d824 */ /* 0x100fe200078e0a09 */
[----:B------:R-:W-:Y:S01]  /*0a60*/  ISETP.GE.AND P5, PT, R18, RZ, PT ;  /* 0x000000ff1200720c */ /* 0x000fe20003fa6270 */
[----:B------:R-:W-:Y:S01]  /*0a70*/  @!P0 IMAD.IADD R3, R3, 0x1, -R9 ;  /* 0x0000000103038824 */ /* 0x000fe200078e0a09 */
[----:B-1----:R-:W-:Y:S01]  /*0a80*/  LOP3.LUT R18, R6, 0x1c, RZ, 0xfc, !PT ;  /* 0x0000001c06127812 */ /* 0x002fe200078efcff */
[----:B------:R-:W-:-:S03]  /*0a90*/  IMAD.HI.U32 R8, R7, R17, RZ ;  /* 0x0000001107087227 */ /* 0x000fc600078e00ff */
[----:B------:R-:W-:Y:S01]  /*0aa0*/  ISETP.GT.U32.AND P0, PT, R9, R3, PT ;  /* 0x000000030900720c */ /* 0x000fe20003f04070 */
[----:B------:R-:W-:Y:S01]  /*0ab0*/  @!P6 IMAD.MOV R2, RZ, RZ, -R2 ;  /* 0x000000ffff02e224 */ /* 0x000fe200078e0a02 */
[C---:B------:R-:W-:Y:S01]  /*0ac0*/  ISETP.GT.U32.AND P6, PT, R0.reuse, R15, PT ;  /* 0x0000000f0000720c */ /* 0x040fe20003fc4070 */
[----:B------:R-:W-:Y:S01]  /*0ad0*/  IMAD.MOV R10, RZ, RZ, -R8 ;  /* 0x000000ffff0a7224 */ /* 0x000fe200078e0a08 */
[----:B------:R-:W-:Y:S01]  /*0ae0*/  IABS R35, R18 ;  /* 0x0000001200237213 */ /* 0x000fe20000000000 */
[----:B------:R-:W-:Y:S01]  /*0af0*/  @!P3 IMAD.IADD R11, R11, 0x1, -R0 ;  /* 0x000000010b0bb824 */ /* 0x000fe200078e0a00 */
[----:B------:R-:W-:Y:S01]  /*0b00*/  ISETP.NE.AND P3, PT, RZ, c[0x0][0x178], PT ;  /* 0x00005e00ff007a0c */ /* 0x000fe20003f65270 */
[----:B------:R-:W-:Y:S02]  /*0b10*/  IMAD R17, R0, R10, R17 ;  /* 0x0000000a00117224 */ /* 0x000fe400078e0211 */
[----:B------:R-:W-:Y:S02]  /*0b20*/  IMAD.MOV.U32 R10, RZ, RZ, R5 ;  /* 0x000000ffff0a7224 */ /* 0x000fe400078e0005 */
[--C-:B------:R-:W-:Y:S01]  /*0b30*/  @!P1 IMAD.IADD R4, R4, 0x1, -R9.reuse ;  /* 0x0000000104049824 */ /* 0x100fe200078e0a09 */
[----:B------:R-:W-:Y:S01]  /*0b40*/  ISETP.GE.AND P1, PT, R252, RZ, PT ;  /* 0x000000fffc00720c */ /* 0x000fe20003f26270 */
[----:B------:R-:W-:Y:S01]  /*0b50*/  @!P5 IMAD.MOV R10, RZ, RZ, -R10 ;  /* 0x000000ffff0ad224 */ /* 0x000fe200078e0a0a */
[C---:B------:R-:W-:Y:S01]  /*0b60*/  ISETP.GT.U32.AND P5, PT, R0.reuse, R11, PT ;  /* 0x0000000b0000720c */ /* 0x040fe20003fa4070 */
[----:B------:R-:W-:Y:S01]  /*0b70*/  @!P6 IMAD.IADD R15, R15, 0x1, -R0 ;  /* 0x000000010f0fe824 */ /* 0x000fe200078e0a00 */
[----:B------:R-:W-:Y:S01]  /*0b80*/  MOV R8, R4 ;  /* 0x0000000400087202 */ /* 0x000fe20000000f00 */
[----:B------:R-:W-:Y:S01]  /*0b90*/  @!P0 IMAD.IADD R3, R3, 0x1, -R9 ;  /* 0x0000000103038824 */ /* 0x000fe200078e0a09 */
[----:B------:R-:W-:Y:S01]  /*0ba0*/  ISETP.GE.AND P0, PT, R19, RZ, PT ;  /* 0x000000ff1300720c */ /* 0x000fe20003f06270 */
[----:B------:R-:W-:Y:S01]  /*0bb0*/  IMAD.HI.U32 R9, R7, R23, RZ ;  /* 0x0000001707097227 */ /* 0x000fe200078e00ff */
[----:B------:R-:W-:-:S02]  /*0bc0*/  ISETP.GT.U32.AND P6, PT, R0, R15, PT ;  /* 0x0000000f0000720c */ /* 0x000fc40003fc4070 */
[----:B------:R-:W-:Y:S01]  /*0bd0*/  LOP3.LUT R19, R6, 0x20, RZ, 0xfc, !PT ;  /* 0x0000002006137812 */ /* 0x000fe200078efcff */
[----:B------:R-:W-:Y:S01]  /*0be0*/  IMAD.MOV R9, RZ, RZ, -R9 ;  /* 0x000000ffff097224 */ /* 0x000fe200078e0a09 */
[----:B--2---:R-:W-:Y:S01]  /*0bf0*/  LOP3.LUT R252, R22, 0x1f, RZ, 0xc0, !PT ;  /* 0x0000001f16fc7812 */ /* 0x004fe200078ec0ff */
[----:B------:R-:W-:Y:S01]  /*0c00*/  @!P1 IMAD.MOV R3, RZ, RZ, -R3 ;  /* 0x000000ffff039224 */ /* 0x000fe200078e0a03 */
[----:B------:R-:W-:Y:S01]  /*0c10*/  ISETP.GE.AND P1, PT, R12, RZ, PT ;  /* 0x000000ff0c00720c */ /* 0x000fe20003f26270 */
[----:B------:R-:W-:Y:S01]  /*0c20*/  IMAD R23, R0, R9, R23 ;  /* 0x0000000900177224 */ /* 0x000fe200078e0217 */
[----:B------:R-:W-:Y:S01]  /*0c30*/  LOP3.LUT R12, R6, 0x10, RZ, 0xfc, !PT ;  /* 0x00000010060c7812 */ /* 0x000fe200078efcff */
[----:B------:R-:W-:Y:S01]  /*0c40*/  @!P5 IMAD.IADD R11, R11, 0x1, -R0 ;  /* 0x000000010b0bd824 */ /* 0x000fe200078e0a00 */
[C---:B------:R-:W-:Y:S01]  /*0c50*/  ISETP.GT.U32.AND P5, PT, R0.reuse, R17, PT ;  /* 0x000000110000720c */ /* 0x040fe20003fa4070 */
[----:B------:R-:W-:Y:S01]  /*0c60*/  @!P0 IMAD.MOV R8, RZ, RZ, -R8 ;  /* 0x000000ffff088224 */ /* 0x000fe200078e0a08 */
[----:B------:R-:W-:Y:S01]  /*0c70*/  LOP3.LUT R9, RZ, c[0x0][0x178], RZ, 0x33, !PT ;  /* 0x00005e00ff097a12 */ /* 0x000fe200078e33ff */
[----:B------:R-:W-:Y:S01]  /*0c80*/  @!P6 IMAD.IADD R15, R15, 0x1, -R0 ;  /* 0x000000010f0fe824 */ /* 0x000fe200078e0a00 */
[----:B------:R-:W-:Y:S01]  /*0c90*/  ISETP.GT.U32.AND P6, PT, R0, R23, PT ;  /* 0x000000170000720c */ /* 0x000fe20003fc4070 */
[----:B------:R-:W-:Y:S01]  /*0ca0*/  @!P4 IMAD.MOV R13, RZ, RZ, -R13 ;  /* 0x000000ffff0dc224 */ /* 0x000fe200078e0a0d */
[----:B------:R-:W-:-:S02]  /*0cb0*/  IABS R37, R12 ;  /* 0x0000000c00257213 */ /* 0x000fc40000000000 */
[C---:B------:R-:W-:Y:S02]  /*0cc0*/  SEL R4, R9.reuse, R3, !P3 ;  /* 0x0000000309047207 */ /* 0x040fe40005800000 */
[----:B------:R-:W-:Y:S02]  /*0cd0*/  ISETP.GE.AND P0, PT, R14, RZ, PT ;  /* 0x000000ff0e00720c */ /* 0x000fe40003f06270 */
[----:B------:R-:W-:Y:S01]  /*0ce0*/  SEL R3, R9, R8, !P3 ;  /* 0x0000000809037207 */ /* 0x000fe20005800000 */
[----:B------:R-:W-:Y:S01]  /*0cf0*/  IMAD.HI.U32 R8, R7, R37, RZ ;  /* 0x0000002507087227 */ /* 0x000fe200078e00ff */
[----:B------:R-:W-:Y:S02]  /*0d00*/  LOP3.LUT R14, R6, 0x14, RZ, 0xfc, !PT ;  /* 0x00000014060e7812 */ /* 0x000fe400078efcff */
[----:B------:R-:W-:Y:S01]  /*0d10*/  SEL R5, R9, R2, !P3 ;  /* 0x0000000209057207 */ /* 0x000fe20005800000 */
[----:B------:R-:W-:Y:S01]  /*0d20*/  @!P5 IMAD.IADD R17, R17, 0x1, -R0 ;  /* 0x000000011111d824 */ /* 0x000fe200078e0a00 */
[----:B------:R-:W-:Y:S01]  /*0d30*/  IABS R27, R14 ;  /* 0x0000000e001b7213 */ /* 0x000fe20000000000 */
[----:B------:R-:W-:Y:S01]  /*0d40*/  IMAD.MOV R8, RZ, RZ, -R8 ;  /* 0x000000ffff087224 */ /* 0x000fe200078e0a08 */
[----:B------:R-:W-:Y:S01]  /*0d50*/  SEL R2, R9, R10, !P3 ;  /* 0x0000000a09027207 */ /* 0x000fe20005800000 */
[----:B------:R-:W-:Y:S01]  /*0d60*/  @!P6 IMAD.IADD R23, R23, 0x1, -R0 ;  /* 0x000000011717e824 */ /* 0x000fe200078e0a00 */
[C---:B------:R-:W-:Y:S01]  /*0d70*/  ISETP.GT.U32.AND P6, PT, R0.reuse, R17, PT ;  /* 0x000000110000720c */ /* 0x040fe20003fc4070 */
[C---:B------:R-:W-:Y:S01]  /*0d80*/  IMAD R37, R0.reuse, R8, R37 ;  /* 0x0000000800257224 */ /* 0x040fe200078e0225 */
[----:B------:R-:W-:Y:S01]  /*0d90*/  IABS R39, R19 ;  /* 0x0000001300277213 */ /* 0x000fe20000000000 */
[----:B------:R-:W-:Y:S01]  /*0da0*/  IMAD.HI.U32 R8, R7, R27, RZ ;  /* 0x0000001b07087227 */ /* 0x000fe200078e00ff */
[----:B------:R-:W-:-:S02]  /*0db0*/  ISETP.GT.U32.AND P4, PT, R0, R23, PT ;  /* 0x000000170000720c */ /* 0x000fc40003f84070 */
[----:B------:R-:W-:Y:S01]  /*0dc0*/  ISETP.GT.U32.AND P5, PT, R0, R37, PT ;  /* 0x000000250000720c */ /* 0x000fe20003fa4070 */
[----:B------:R-:W-:Y:S01]  /*0dd0*/  IMAD.MOV R8, RZ, RZ, -R8 ;  /* 0x000000ffff087224 */ /* 0x000fe200078e0a08 */
[----:B------:R-:W-:Y:S01]  /*0de0*/  ISETP.GE.AND P3, PT, R6, RZ, PT ;  /* 0x000000ff0600720c */ /* 0x000fe20003f66270 */
[----:B------:R-:W-:-:S04]  /*0df0*/  IMAD.HI.U32 R10, R7, R33, RZ ;  /* 0x00000021070a7227 */ /* 0x000fc800078e00ff */
[C---:B------:R-:W-:Y:S02]  /*0e00*/  IMAD R27, R0.reuse, R8, R27 ;  /* 0x00000008001b7224 */ /* 0x040fe400078e021b */
[----:B------:R-:W-:Y:S02]  /*0e10*/  @!P6 IMAD.IADD R17, R17, 0x1, -R0 ;  /* 0x000000011111e824 */ /* 0x000fe400078e0a00 */
[----:B------:R-:W-:Y:S01]  /*0e20*/  IMAD.HI.U32 R8, R7, R35, RZ ;  /* 0x0000002307087227 */ /* 0x000fe200078e00ff */
[----:B------:R-:W-:Y:S02]  /*0e30*/  ISETP.GT.U32.AND P6, PT, R0, R27, PT ;  /* 0x0000001b0000720c */ /* 0x000fe40003fc4070 */
[----:B------:R-:W-:Y:S01]  /*0e40*/  @!P1 IADD3 R17, -R17, RZ, RZ ;  /* 0x000000ff11119210 */ /* 0x000fe20007ffe1ff */
[----:B------:R-:W-:Y:S02]  /*0e50*/  IMAD.MOV R10, RZ, RZ, -R10 ;  /* 0x000000ffff0a7224 */ /* 0x000fe400078e0a0a */
[----:B------:R-:W-:-:S02]  /*0e60*/  IMAD.MOV R8, RZ, RZ, -R8 ;  /* 0x000000ffff087224 */ /* 0x000fc400078e0a08 */
[C---:B------:R-:W-:Y:S02]  /*0e70*/  IMAD R33, R0.reuse, R10, R33 ;  /* 0x0000000a00217224 */ /* 0x040fe400078e0221 */
[C---:B------:R-:W-:Y:S02]  /*0e80*/  IMAD R35, R0.reuse, R8, R35 ;  /* 0x0000000800237224 */ /* 0x040fe400078e0223 */
[----:B------:R-:W-:Y:S01]  /*0e90*/  IMAD.MOV.U32 R9, RZ, RZ, R11 ;  /* 0x000000ffff097224 */ /* 0x000fe200078e000b */
[C---:B------:R-:W-:Y:S01]  /*0ea0*/  ISETP.GT.U32.AND P1, PT, R0.reuse, R33, PT ;  /* 0x000000210000720c */ /* 0x040fe20003f24070 */
[----:B------:R-:W-:Y:S01]  /*0eb0*/  @!P6 IMAD.IADD R27, R27, 0x1, -R0 ;  /* 0x000000011b1be824 */ /* 0x000fe200078e0a00 */
[----:B------:R-:W-:Y:S01]  /*0ec0*/  ISETP.GT.U32.AND P6, PT, R0, R35, PT ;  /* 0x000000230000720c */ /* 0x000fe20003fc4070 */
[----:B------:R-:W-:Y:S01]  /*0ed0*/  IMAD.MOV.U32 R11, RZ, RZ, R15 ;  /* 0x000000ffff0b7224 */ /* 0x000fe200078e000f */
[----:B------:R-:W-:Y:S01]  /*0ee0*/  LOP3.LUT R15, R6, 0x28, RZ, 0xfc, !PT ;  /* 0x00000028060f7812 */ /* 0x000fe200078efcff */
[----:B------:R-:W-:-:S03]  /*0ef0*/  IMAD.HI.U32 R10, R7, R39, RZ ;  /* 0x00000027070a7227 */ /* 0x000fc600078e00ff */
[----:B------:R-:W-:Y:S01]  /*0f00*/  IABS R43, R15 ;  /* 0x0000000f002b7213 */ /* 0x000fe20000000000 */
[----:B------:R-:W-:Y:S01]  /*0f10*/  @!P2 IMAD.MOV R11, RZ, RZ, -R11 ;  /* 0x000000ffff0ba224 */ /* 0x000fe200078e0a0b */
[----:B------:R-:W-:Y:S01]  /*0f20*/  ISETP.GE.AND P2, PT, R14, RZ, PT ;  /* 0x000000ff0e00720c */ /* 0x000fe20003f46270 */
[--C-:B------:R-:W-:Y:S01]  /*0f30*/  @!P5 IMAD.IADD R37, R37, 0x1, -R0.reuse ;  /* 0x000000012525d824 */ /* 0x100fe200078e0a00 */
[----:B------:R-:W-:Y:S01]  /*0f40*/  LOP3.LUT R14, R6, 0x24, RZ, 0xfc, !PT ;  /* 0x00000024060e7812 */ /* 0x000fe200078efcff */
[--C-:B------:R-:W-:Y:S01]  /*0f50*/  @!P1 IMAD.IADD R33, R33, 0x1, -R0.reuse ;  /* 0x0000000121219824 */ /* 0x100fe200078e0a00 */
[C---:B------:R-:W-:Y:S01]  /*0f60*/  ISETP.GT.U32.AND P1, PT, R0.reuse, R27, PT ;  /* 0x0000001b0000720c */ /* 0x040fe20003f24070 */
[----:B------:R-:W-:Y:S01]  /*0f70*/  @!P6 IMAD.IADD R35, R35, 0x1, -R0 ;  /* 0x000000012323e824 */ /* 0x000fe200078e0a00 */
[----:B------:R-:W-:Y:S01]  /*0f80*/  IABS R41, R14 ;  /* 0x0000000e00297213 */ /* 0x000fe20000000000 */
[----:B------:R-:W-:Y:S01]  /*0f90*/  IMAD.MOV R10, RZ, RZ, -R10 ;  /* 0x000000ffff0a7224 */ /* 0x000fe200078e0a0a */
[C---:B------:R-:W-:Y:S01]  /*0fa0*/  ISETP.GT.U32.AND P5, PT, R0.reuse, R37, PT ;  /* 0x000000250000720c */ /* 0x040fe20003fa4070 */
[----:B------:R-:W-:Y:S01]  /*0fb0*/  @!P4 IMAD.IADD R23, R23, 0x1, -R0 ;  /* 0x000000011717c824 */ /* 0x000fe200078e0a00 */
[----:B------:R-:W-:Y:S01]  /*0fc0*/  ISETP.GT.U32.AND P6, PT, R0, R35, PT ;  /* 0x000000230000720c */ /* 0x000fe20003fc4070 */
[----:B------:R-:W-:Y:S01]  /*0fd0*/  IMAD.HI.U32 R8, R7, R41, RZ ;  /* 0x0000002907087227 */ /* 0x000fe200078e00ff */
[----:B------:R-:W-:-:S02]  /*0fe0*/  ISETP.GE.AND P4, PT, R16, RZ, PT ;  /* 0x000000ff1000720c */ /* 0x000fc40003f86270 */
[----:B------:R-:W-:Y:S01]  /*0ff0*/  LOP3.LUT R16, R6, 0x2c, RZ, 0xfc, !PT ;  /* 0x0000002c06107812 */ /* 0x000fe200078efcff */
[C---:B------:R-:W-:Y:S02]  /*1000*/  IMAD R39, R0.reuse, R10, R39 ;  /* 0x0000000a00277224 */ /* 0x040fe400078e0227 */
[----:B------:R-:W-:Y:S01]  /*1010*/  IMAD.MOV R8, RZ, RZ, -R8 ;  /* 0x000000ffff087224 */ /* 0x000fe200078e0a08 */
[----:B------:R-:W-:Y:S01]  /*1020*/  IABS R45, R16 ;  /* 0x00000010002d7213 */ /* 0x000fe20000000000 */
[--C-:B------:R-:W-:Y:S01]  /*1030*/  @!P1 IMAD.IADD R27, R27, 0x1, -R0.reuse ;  /* 0x000000011b1b9824 */ /* 0x100fe200078e0a00 */
[C---:B------:R-:W-:Y:S01]  /*1040*/  ISETP.GT.U32.AND P1, PT, R0.reuse, R39, PT ;  /* 0x000000270000720c */ /* 0x040fe20003f24070 */
[C---:B------:R-:W-:Y:S02]  /*1050*/  IMAD R41, R0.reuse, R8, R41 ;  /* 0x0000000800297224 */ /* 0x040fe400078e0229 */
[--C-:B------:R-:W-:Y:S02]  /*1060*/  @!P6 IMAD.IADD R35, R35, 0x1, -R0.reuse ;  /* 0x000000012323e824 */ /* 0x100fe400078e0a00 */
[----:B------:R-:W-:Y:S01]  /*1070*/  @!P5 IMAD.IADD R37, R37, 0x1, -R0 ;  /* 0x000000012525d824 */ /* 0x000fe200078e0a00 */
[----:B------:R-:W-:Y:S01]  /*1080*/  ISETP.GT.U32.AND P6, PT, R0, R41, PT ;  /* 0x000000290000720c */ /* 0x000fe20003fc4070 */
[----:B------:R-:W-:Y:S01]  /*1090*/  @!P3 IMAD.MOV R9, RZ, RZ, -R9 ;  /* 0x000000ffff09b224 */ /* 0x000fe200078e0a09 */
[----:B------:R-:W-:Y:S01]  /*10a0*/  ISETP.GE.AND P5, PT, R18, RZ, PT ;  /* 0x000000ff1200720c */ /* 0x000fe20003fa6270 */
[----:B------:R-:W-:Y:S01]  /*10b0*/  @!P0 IMAD.MOV R23, RZ, RZ, -R23 ;  /* 0x000000ffff178224 */ /* 0x000fe200078e0a17 */
[----:B------:R-:W-:Y:S01]  /*10c0*/  LOP3.LUT R18, R6, 0x30, RZ, 0xfc, !PT ;  /* 0x0000003006127812 */ /* 0x000fe200078efcff */
[----:B------:R-:W-:Y:S01]  /*10d0*/  IMAD.HI.U32 R8, R7, R43, RZ ;  /* 0x0000002b07087227 */ /* 0x000fe200078e00ff */
[----:B------:R-:W-:-:S02]  /*10e0*/  ISETP.GE.AND P3, PT, R12, RZ, PT ;  /* 0x000000ff0c00720c */ /* 0x000fc40003f66270 */
[----:B------:R-:W-:Y:S01]  /*10f0*/  IABS R47, R18 ;  /* 0x00000012002f7213 */ /* 0x000fe20000000000 */
[--C-:B------:R-:W-:Y:S01]  /*1100*/  @!P1 IMAD.IADD R39, R39, 0x1, -R0.reuse ;  /* 0x0000000127279824 */ /* 0x100fe200078e0a00 */
[----:B------:R-:W-:Y:S01]  /*1110*/  ISETP.GT.U32.AND P0, PT, R0, R33, PT ;  /* 0x000000210000720c */ /* 0x000fe20003f04070 */
[----:B------:R-:W-:Y:S01]  /*1120*/  IMAD.HI.U32 R10, R7, R45, RZ ;  /* 0x0000002d070a7227 */ /* 0x000fe200078e00ff */
[----:B------:R-:W-:Y:S02]  /*1130*/  ISETP.GE.AND P1, PT, R14, RZ, PT ;  /* 0x000000ff0e00720c */ /* 0x000fe40003f26270 */
[----:B------:R-:W-:Y:S01]  /*1140*/  LOP3.LUT R14, R6, 0x34, RZ, 0xfc, !PT ;  /* 0x00000034060e7812 */ /* 0x000fe200078efcff */
[----:B------:R-:W-:Y:S01]  /*1150*/  @!P6 IMAD.IADD R41, R41, 0x1, -R0 ;  /* 0x000000012929e824 */ /* 0x000fe200078e0a00 */
[----:B------:R-:W-:Y:S01]  /*1160*/  ISETP.GT.U32.AND P6, PT, R0, R39, PT ;  /* 0x000000270000720c */ /* 0x000fe20003fc4070 */
[----:B------:R-:W-:Y:S01]  /*1170*/  IMAD.HI.U32 R12, R7, R47, RZ ;  /* 0x0000002f070c7227 */ /* 0x000fe200078e00ff */
[----:B------:R-:W-:-:S03]  /*1180*/  IABS R49, R14 ;  /* 0x0000000e00317213 */ /* 0x000fc60000000000 */
[----:B------:R-:W-:Y:S02]  /*1190*/  IMAD.MOV R12, RZ, RZ, -R12 ;  /* 0x000000ffff0c7224 */ /* 0x000fe400078e0a0c */
[----:B------:R-:W-:Y:S02]  /*11a0*/  IMAD.MOV R8, RZ, RZ, -R8 ;  /* 0x000000ffff087224 */ /* 0x000fe400078e0a08 */
[----:B------:R-:W-:Y:S02]  /*11b0*/  IMAD.MOV R10, RZ, RZ, -R10 ;  /* 0x000000ffff0a7224 */ /* 0x000fe400078e0a0a */
[----:B------:R-:W-:Y:S01]  /*11c0*/  IMAD R47, R0, R12, R47 ;  /* 0x0000000c002f7224 */ /* 0x000fe200078e022f */
[----:B------:R-:W-:Y:S01]  /*11d0*/  LOP3.LUT R12, R6, 0x38, RZ, 0xfc, !PT ;  /* 0x00000038060c7812 */ /* 0x000fe200078efcff */
[C---:B------:R-:W-:Y:S02]  /*11e0*/  IMAD R43, R0.reuse, R8, R43 ;  /* 0x00000008002b7224 */ /* 0x040fe400078e022b */
[--C-:B------:R-:W-:Y:S01]  /*11f0*/  @!P0 IMAD.IADD R33, R33, 0x1, -R0.reuse ;  /* 0x0000000121218824 */ /* 0x100fe200078e0a00 */
[----:B------:R-:W-:Y:S01]  /*1200*/  ISETP.GE.AND P0, PT, R19, RZ, PT ;  /* 0x000000ff1300720c */ /* 0x000fe20003f06270 */
[C---:B------:R-:W-:Y:S01]  /*1210*/  IMAD R45, R0.reuse, R10, R45 ;  /* 0x0000000a002d7224 */ /* 0x040fe200078e022d */
[----:B------:R-:W-:Y:S01]  /*1220*/  IABS R51, R12 ;  /* 0x0000000c00337213 */ /* 0x000fe20000000000 */
[----:B------:R-:W-:Y:S01]  /*1230*/  @!P6 IMAD.IADD R39, R39, 0x1, -R0 ;  /* 0x000000012727e824 */ /* 0x000fe200078e0a00 */
[C---:B------:R-:W-:Y:S01]  /*1240*/  ISETP.GT.U32.AND P6, PT, R0.reuse, R47, PT ;  /* 0x0000002f0000720c */ /* 0x040fe20003fc4070 */
[----:B------:R-:W-:Y:S01]  /*1250*/  @!P3 IMAD.MOV R37, RZ, RZ, -R37 ;  /* 0x000000ffff25b224 */ /* 0x000fe200078e0a25 */
[C---:B------:R-:W-:Y:S01]  /*1260*/  ISETP.GT.U32.AND P3, PT, R0.reuse, R41, PT ;  /* 0x000000290000720c */ /* 0x040fe20003f64070 */
[----:B------:R-:W-:Y:S01]  /*1270*/  @!P2 IMAD.MOV R27, RZ, RZ, -R27 ;  /* 0x000000ffff1ba224 */ /* 0x000fe200078e0a1b */
[C---:B------:R-:W-:Y:S01]  /*1280*/  ISETP.GT.U32.AND P2, PT, R0.reuse, R43, PT ;  /* 0x0000002b0000720c */ /* 0x040fe20003f44070 */
[----:B------:R-:W-:Y:S01]  /*1290*/  @!P4 IMAD.MOV R33, RZ, RZ, -R33 ;  /* 0x000000ffff21c224 */ /* 0x000fe200078e0a21 */
[----:B------:R-:W-:Y:S01]  /*12a0*/  ISETP.GT.U32.AND P4, PT, R0, R45, PT ;  /* 0x0000002d0000720c */ /* 0x000fe20003f84070 */
[----:B------:R-:W-:Y:S01]  /*12b0*/  IMAD.HI.U32 R8, R7, R49, RZ ;  /* 0x0000003107087227 */ /* 0x000fe200078e00ff */
[----:B------:R-:W-:-:S03]  /*12c0*/  LOP3.LUT R19, R6, 0x6c, RZ, 0xfc, !PT ;  /* 0x0000006c06137812 */ /* 0x000fc600078efcff */
[----:B------:R-:W-:Y:S01]  /*12d0*/  IMAD.MOV R10, RZ, RZ, -R8 ;  /* 0x000000ffff0a7224 */ /* 0x000fe200078e0a08 */
[----:B------:R-:W-:Y:S01]  /*12e0*/  IABS R73, R19 ;  /* 0x0000001300497213 */ /* 0x000fe20000000000 */
[--C-:B------:R-:W-:Y:S02]  /*12f0*/  @!P6 IMAD.IADD R47, R47, 0x1, -R0.reuse ;  /* 0x000000012f2fe824 */ /* 0x100fe400078e0a00 */
[--C-:B------:R-:W-:Y:S01]  /*1300*/  @!P3 IMAD.IADD R41, R41, 0x1, -R0.reuse ;  /* 0x000000012929b824 */ /* 0x100fe200078e0a00 */
[----:B------:R-:W-:Y:S01]  /*1310*/  ISETP.GE.AND P3, PT, R16, RZ, PT ;  /* 0x000000ff1000720c */ /* 0x000fe20003f66270 */
[----:B------:R-:W-:Y:S01]  /*1320*/  @!P2 IMAD.IADD R43, R43, 0x1, -R0 ;  /* 0x000000012b2ba824 */ /* 0x000fe200078e0a00 */
[----:B------:R-:W-:Y:S01]  /*1330*/  LOP3.LUT R16, R6, 0x40, RZ, 0xfc, !PT ;  /* 0x0000004006107812 */ /* 0x000fe200078efcff */
[C---:B------:R-:W-:Y:S01]  /*1340*/  IMAD R49, R0.reuse, R10, R49 ;  /* 0x0000000a00317224 */ /* 0x040fe200078e0231 */
[----:B------:R-:W-:Y:S01]  /*1350*/  @!P4 IADD3 R45, R45, -R0, RZ ;  /* 0x800000002d2dc210 */ /* 0x000fe20007ffe0ff */
[----:B------:R-:W-:Y:S01]  /*1360*/  @!P0 IMAD.MOV R39, RZ, RZ, -R39 ;  /* 0x000000ffff278224 */ /* 0x000fe200078e0a27 */
[C---:B------:R-:W-:Y:S01]  /*1370*/  ISETP.GT.U32.AND P0, PT, R0.reuse, R47, PT ;  /* 0x0000002f0000720c */ /* 0x040fe20003f04070 */
[----:B------:R-:W-:Y:S01]  /*1380*/  @!P1 IMAD.MOV R41, RZ, RZ, -R41 ;  /* 0x000000ffff299224 */ /* 0x000fe200078e0a29 */
[C---:B------:R-:W-:Y:S01]  /*1390*/  ISETP.GT.U32.AND P4, PT, R0.reuse, R43, PT ;  /* 0x0000002b0000720c */ /* 0x040fe20003f84070 */
[----:B------:R-:W-:Y:S01]  /*13a0*/  @!P5 IMAD.MOV R35, RZ, RZ, -R35 ;  /* 0x000000ffff23d224 */ /* 0x000fe200078e0a23 */
[C---:B------:R-:W-:Y:S01]  /*13b0*/  ISETP.GT.U32.AND P1, PT, R0.reuse, R49, PT ;  /* 0x000000310000720c */ /* 0x040fe20003f24070 */
[----:B------:R-:W-:Y:S01]  /*13c0*/  IMAD.HI.U32 R8, R7, R51, RZ ;  /* 0x0000003307087227 */ /* 0x000fe200078e00ff */
[----:B------:R-:W-:-:S02]  /*13d0*/  ISETP.GT.U32.AND P6, PT, R0, R45, PT ;  /* 0x0000002d0000720c */ /* 0x000fc40003fc4070 */
[----:B------:R-:W-:Y:S01]  /*13e0*/  ISETP.GE.AND P5, PT, R15, RZ, PT ;  /* 0x000000ff0f00720c */ /* 0x000fe20003fa6270 */
[----:B------:R-:W-:Y:S01]  /*13f0*/  IMAD.MOV R8, RZ, RZ, -R8 ;  /* 0x000000ffff087224 */ /* 0x000fe200078e0a08 */
[----:B------:R-:W-:Y:S01]  /*1400*/  LOP3.LUT R15, R6, 0x3c, RZ, 0xfc, !PT ;  /* 0x0000003c060f7812 */ /* 0x000fe200078efcff */
[----:B------:R-:W-:Y:S01]  /*1410*/  IMAD R5, R5, c[0x0][0x184], RZ ;  /* 0x0000610005057a24 */ /* 0x000fe200078e02ff */
[----:B------:R-:W-:Y:S01]  /*1420*/  IABS R55, R16 ;  /* 0x0000001000377213 */ /* 0x000fe20000000000 */
[----:B------:R-:W-:Y:S01]  /*1430*/  IMAD R51, R0, R8, R51 ;  /* 0x0000000800337224 */ /* 0x000fe200078e0233 */
[----:B------:R-:W-:Y:S01]  /*1440*/  IABS R53, R15 ;  /* 0x0000000f00357213 */ /* 0x000fe20000000000 */
[--C-:B------:R-:W-:Y:S01]  /*1450*/  @!P0 IMAD.IADD R47, R47, 0x1, -R0.reuse ;  /* 0x000000012f2f8824 */ /* 0x100fe200078e0a00 */
[----:B------:R-:W-:Y:S01]  /*1460*/  ISETP.GE.AND P0, PT, R12, RZ, PT ;  /* 0x000000ff0c00720c */ /* 0x000fe20003f06270 */
[--C-:B------:R-:W-:Y:S01]  /*1470*/  @!P4 IMAD.IADD R43, R43, 0x1, -R0.reuse ;  /* 0x000000012b2bc824 */ /* 0x100fe200078e0a00 */
[----:B------:R-:W-:Y:S01]  /*1480*/  LOP3.LUT R12, R6, 0x44, RZ, 0xfc, !PT ;  /* 0x00000044060c7812 */ /* 0x000fe200078efcff */
[----:B------:R-:W-:Y:S01]  /*1490*/  @!P1 IMAD.IADD R49, R49, 0x1, -R0 ;  /* 0x0000000131319824 */ /* 0x000fe200078e0a00 */
[----:B------:R-:W-:Y:S01]  /*14a0*/  ISETP.GE.AND P4, PT, R14, RZ, PT ;  /* 0x000000ff0e00720c */ /* 0x000fe20003f86270 */
[----:B------:R-:W-:Y:S01]  /*14b0*/  IMAD.HI.U32 R8, R7, R53, RZ ;  /* 0x0000003507087227 */ /* 0x000fe200078e00ff */
[----:B------:R-:W-:-:S02]  /*14c0*/  IABS R57, R12 ;  /* 0x0000000c00397213 */ /* 0x000fc40000000000 */
[----:B------:R-:W-:Y:S01]  /*14d0*/  LOP3.LUT R14, R6, 0x4c, RZ, 0xfc, !PT ;  /* 0x0000004c060e7812 */ /* 0x000fe200078efcff */
[----:B------:R-:W-:Y:S01]  /*14e0*/  @!P6 IMAD.IADD R45, R45, 0x1, -R0 ;  /* 0x000000012d2de824 */ /* 0x000fe200078e0a00 */
[C---:B------:R-:W-:Y:S01]  /*14f0*/  ISETP.GT.U32.AND P6, PT, R0.reuse, R51, PT ;  /* 0x000000330000720c */ /* 0x040fe20003fc4070 */
[----:B------:R-:W-:Y:S01]  /*1500*/  @!P5 IMAD.MOV R43, RZ, RZ, -R43 ;  /* 0x000000ffff2bd224 */ /* 0x000fe200078e0a2b */
[----:B------:R-:W-:Y:S01]  /*1510*/  ISETP.GT.U32.AND P5, PT, R0, R49, PT ;  /* 0x000000310000720c */ /* 0x000fe20003fa4070 */
[----:B------:R-:W-:Y:S01]  /*1520*/  IMAD.MOV R8, RZ, RZ, -R8 ;  /* 0x000000ffff087224 */ /* 0x000fe200078e0a08 */
[----:B------:R-:W-:Y:S01]  /*1530*/  IABS R61, R14 ;  /* 0x0000000e003d7213 */ /* 0x000fe20000000000 */
[----:B------:R-:W-:Y:S01]  /*1540*/  IMAD.HI.U32 R10, R7, R55, RZ ;  /* 0x00000037070a7227 */ /* 0x000fe200078e00ff */
[----:B------:R-:W-:Y:S02]  /*1550*/  ISETP.GE.AND P2, PT, R18, RZ, PT ;  /* 0x000000ff1200720c */ /* 0x000fe40003f46270 */
[----:B------:R-:W-:Y:S01]  /*1560*/  ISETP.GE.AND P1, PT, R15, RZ, PT ;  /* 0x000000ff0f00720c */ /* 0x000fe20003f26270 */
[----:B------:R-:W-:Y:S01]  /*1570*/  IMAD R53, R0, R8, R53 ;  /* 0x0000000800357224 */ /* 0x000fe200078e0235 */
[C---:B------:R-:W-:Y:S01]  /*1580*/  LOP3.LUT R15, R6.reuse, 0x50, RZ, 0xfc, !PT ;  /* 0x00000050060f7812 */ /* 0x040fe200078efcff */
[----:B------:R-:W-:Y:S01]  /*1590*/  IMAD.HI.U32 R8, R7, R57, RZ ;  /* 0x0000003907087227 */ /* 0x000fe200078e00ff */
[----:B------:R-:W-:-:S02]  /*15a0*/  LOP3.LUT R18, R6, 0x60, RZ, 0xfc, !PT ;  /* 0x0000006006127812 */ /* 0x000fc400078efcff */
[----:B------:R-:W-:Y:S01]  /*15b0*/  IABS R65, R15 ;  /* 0x0000000f00417213 */ /* 0x000fe20000000000 */
[----:B------:R-:W-:Y:S01]  /*15c0*/  IMAD.MOV R8, RZ, RZ, -R8 ;  /* 0x000000ffff087224 */ /* 0x000fe200078e0a08 */
[----:B------:R-:W-:Y:S01]  /*15d0*/  IABS R79, R18 ;  /* 0x00000012004f7213 */ /* 0x000fe20000000000 */
[--C-:B------:R-:W-:Y:S02]  /*15e0*/  @!P6 IMAD.IADD R51, R51, 0x1, -R0.reuse ;  /* 0x000000013333e824 */ /* 0x100fe400078e0a00 */
[----:B------:R-:W-:Y:S02]  /*15f0*/  @!P5 IMAD.IADD R49, R49, 0x1, -R0 ;  /* 0x000000013131d824 */ /* 0x000fe400078e0a00 */
[C---:B------:R-:W-:Y:S01]  /*1600*/  IMAD R57, R0.reuse, R8, R57 ;  /* 0x0000000800397224 */ /* 0x040fe200078e0239 */
[C---:B------:R-:W-:Y:S01]  /*1610*/  ISETP.GT.U32.AND P6, PT, R0.reuse, R51, PT ;  /* 0x000000330000720c */ /* 0x040fe20003fc4070 */
[----:B------:R-:W-:Y:S02]  /*1620*/  @!P4 IMAD.MOV R49, RZ, RZ, -R49 ;  /* 0x000000ffff31c224 */ /* 0x000fe400078e0a31 */
[----:B------:R-:W-:Y:S01]  /*1630*/  IMAD.MOV R10, RZ, RZ, -R10 ;  /* 0x000000ffff0a7224 */ /* 0x000fe200078e0a0a */
[C---:B------:R-:W-:Y:S01]  /*1640*/  ISETP.GT.U32.AND P4, PT, R0.reuse, R57, PT ;  /* 0x000000390000720c */ /* 0x040fe20003f84070 */
[----:B------:R-:W-:Y:S01]  /*1650*/  @!P3 IMAD.MOV R45, RZ, RZ, -R45 ;  /* 0x000000ffff2db224 */ /* 0x000fe200078e0a2d */
[C---:B------:R-:W-:Y:S01]  /*1660*/  ISETP.GT.U32.AND P3, PT, R0.reuse, R53, PT ;  /* 0x000000350000720c */ /* 0x040fe20003f64070 */
[----:B------:R-:W-:Y:S01]  /*1670*/  IMAD R55, R0, R10, R55 ;  /* 0x0000000a00377224 */ /* 0x000fe200078e0237 */
[----:B------:R-:W-:Y:S01]  /*1680*/  LOP3.LUT R10, R6, 0x48, RZ, 0xfc, !PT ;  /* 0x00000048060a7812 */ /* 0x000fe200078efcff */
[----:B------:R-:W-:Y:S01]  /*1690*/  @!P2 IMAD.MOV R47, RZ, RZ, -R47 ;  /* 0x000000ffff2fa224 */ /* 0x000fe200078e0a2f */
[----:B------:R-:W-:-:S02]  /*16a0*/  ISETP.GE.AND P2, PT, R16, RZ, PT ;  /* 0x000000ff1000720c */ /* 0x000fc40003f46270 */
[----:B------:R-:W-:Y:S01]  /*16b0*/  ISETP.GT.U32.AND P5, PT, R0, R55, PT ;  /* 0x000000370000720c */ /* 0x000fe20003fa4070 */
[--C-:B------:R-:W-:Y:S01]  /*16c0*/  @!P6 IMAD.IADD R51, R51, 0x1, -R0.reuse ;  /* 0x000000013333e824 */ /* 0x100fe200078e0a00 */
[----:B------:R-:W-:Y:S02]  /*16d0*/  IABS R59, R10 ;  /* 0x0000000a003b7213 */ /* 0x000fe40000000000 */
[----:B------:R-:W-:Y:S01]  /*16e0*/  ISETP.GE.AND P6, PT, R12, RZ, PT ;  /* 0x000000ff0c00720c */ /* 0x000fe20003fc6270 */
[----:B------:R-:W-:Y:S01]  /*16f0*/  @!P4 IMAD.IADD R57, R57, 0x1, -R0 ;  /* 0x000000013939c824 */ /* 0x000fe200078e0a00 */
[----:B------:R-:W-:Y:S01]  /*1700*/  LOP3.LUT R16, R6, 0x5c, RZ, 0xfc, !PT ;  /* 0x0000005c06107812 */ /* 0x000fe200078efcff */
[----:B------:R-:W-:Y:S01]  /*1710*/  @!P0 IMAD.MOV R51, RZ, RZ, -R51 ;  /* 0x000000ffff338224 */ /* 0x000fe200078e0a33 */
[----:B------:R-:W-:Y:S01]  /*1720*/  ISETP.GE.AND P0, PT, R10, RZ, PT ;  /* 0x000000ff0a00720c */ /* 0x000fe20003f06270 */
[----:B------:R-:W-:Y:S01]  /*1730*/  IMAD.HI.U32 R10, R7, R61, RZ ;  /* 0x0000003d070a7227 */ /* 0x000fe200078e00ff */
[----:B------:R-:W-:-:S02]  /*1740*/  ISETP.GT.U32.AND P4, PT, R0, R57, PT ;  /* 0x000000390000720c */ /* 0x000fc40003f84070 */
[----:B------:R-:W-:Y:S01]  /*1750*/  IABS R69, R16 ;  /* 0x0000001000457213 */ /* 0x000fe20000000000 */
[--C-:B------:R-:W-:Y:S01]  /*1760*/  @!P3 IMAD.IADD R53, R53, 0x1, -R0.reuse ;  /* 0x000000013535b824 */ /* 0x100fe200078e0a00 */
[----:B------:R-:W-:Y:S01]  /*1770*/  IADD3 R10, -R10, RZ, RZ ;  /* 0x000000ff0a0a7210 */ /* 0x000fe20007ffe1ff */
[--C-:B------:R-:W-:Y:S02]  /*1780*/  @!P5 IMAD.IADD R55, R55, 0x1, -R0.reuse ;  /* 0x000000013737d824 */ /* 0x100fe400078e0a00 */
[----:B------:R-:W-:Y:S01]  /*1790*/  IMAD.HI.U32 R8, R7, R59, RZ ;  /* 0x0000003b07087227 */ /* 0x000fe200078e00ff */
[C---:B------:R-:W-:Y:S02]  /*17a0*/  ISETP.GT.U32.AND P3, PT, R0.reuse, R53, PT ;  /* 0x000000350000720c */ /* 0x040fe40003f64070 */
[C---:B------:R-:W-:Y:S01]  /*17b0*/  ISETP.GT.U32.AND P5, PT, R0.reuse, R55, PT ;  /* 0x000000370000720c */ /* 0x040fe20003fa4070 */
[----:B------:R-:W-:Y:S02]  /*17c0*/  IMAD R61, R0, R10, R61 ;  /* 0x0000000a003d7224 */ /* 0x000fe400078e023d */
[----:B------:R-:W-:-:S02]  /*17d0*/  @!P4 IMAD.IADD R57, R57, 0x1, -R0 ;  /* 0x000000013939c824 */ /* 0x000fc400078e0a00 */
[----:B------:R-:W-:Y:S01]  /*17e0*/  IMAD.MOV R8, RZ, RZ, -R8 ;  /* 0x000000ffff087224 */ /* 0x000fe200078e0a08 */
[----:B------:R-:W-:Y:S01]  /*17f0*/  ISETP.GT.U32.AND P4, PT, R0, R61, PT ;  /* 0x0000003d0000720c */ /* 0x000fe20003f84070 */
[----:B------:R-:W-:-:S04]  /*1800*/  IMAD.HI.U32 R12, R7, R65, RZ ;  /* 0x00000041070c7227 */ /* 0x000fc800078e00ff */
[--C-:B------:R-:W-:Y:S01]  /*1810*/  @!P3 IMAD.IADD R53, R53, 0x1, -R0.reuse ;  /* 0x000000013535b824 */ /* 0x100fe200078e0a00 */
[----:B------:R-:W-:Y:S01]  /*1820*/  ISETP.GE.AND P3, PT, R14, RZ, PT ;  /* 0x000000ff0e00720c */ /* 0x000fe20003f66270 */
[----:B------:R-:W-:Y:S01]  /*1830*/  IMAD R59, R0, R8, R59 ;  /* 0x00000008003b7224 */ /* 0x000fe200078e023b */
[----:B------:R-:W-:Y:S01]  /*1840*/  LOP3.LUT R8, R6, 0x54, RZ, 0xfc, !PT ;  /* 0x0000005406087812 */ /* 0x000fe200078efcff */
[----:B------:R-:W-:Y:S01]  /*1850*/  @!P5 IMAD.IADD R55, R55, 0x1, -R0 ;  /* 0x000000013737d824 */ /* 0x000fe200078e0a00 */
[----:B------:R-:W-:Y:S01]  /*1860*/  ISETP.GE.AND P5, PT, R15, RZ, PT ;  /* 0x000000ff0f00720c */ /* 0x000fe20003fa6270 */
[----:B------:R-:W-:Y:S01]  /*1870*/  @!P1 IMAD.MOV R53, RZ, RZ, -R53 ;  /* 0x000000ffff359224 */ /* 0x000fe200078e0a35 */
[----:B------:R-:W-:Y:S01]  /*1880*/  ISETP.GT.U32.AND P1, PT, R0, R59, PT ;  /* 0x0000003b0000720c */ /* 0x000fe20003f24070 */
[----:B------:R-:W-:Y:S01]  /*1890*/  IMAD.MOV R12, RZ, RZ, -R12 ;  /* 0x000000ffff0c7224 */ /* 0x000fe200078e0a0c */
[----:B------:R-:W-:Y:S01]  /*18a0*/  LOP3.LUT R15, R6, 0x58, RZ, 0xfc, !PT ;  /* 0x00000058060f7812 */ /* 0x000fe200078efcff */
[----:B------:R-:W-:Y:S01]  /*18b0*/  @!P4 IMAD.IADD R61, R61, 0x1, -R0 ;  /* 0x000000013d3dc824 */ /* 0x000fe200078e0a00 */
[----:B------:R-:W-:Y:S01]  /*18c0*/  IABS R63, R8 ;  /* 0x00000008003f7213 */ /* 0x000fe20000000000 */
[----:B------:R-:W-:Y:S01]  /*18d0*/  IMAD R65, R0, R12, R65 ;  /* 0x0000000c00417224 */ /* 0x000fe200078e0241 */
[----:B------:R-:W-:Y:S01]  /*18e0*/  IABS R67, R15 ;  /* 0x0000000f00437213 */ /* 0x000fe20000000000 */
[----:B------:R-:W-:Y:S01]  /*18f0*/  @!P2 IMAD.MOV R55, RZ, RZ, -R55 ;  /* 0x000000ffff37a224 */ /* 0x000fe200078e0a37 */
[----:B------:R-:W-:Y:S01]  /*1900*/  ISETP.GE.AND P2, PT, R8, RZ, PT ;  /* 0x000000ff0800720c */ /* 0x000fe20003f46270 */
[----:B------:R-:W-:Y:S01]  /*1910*/  @!P6 IMAD.MOV R57, RZ, RZ, -R57 ;  /* 0x000000ffff39e224 */ /* 0x000fe200078e0a39 */
[C---:B------:R-:W-:Y:S01]  /*1920*/  ISETP.GT.U32.AND P4, PT, R0.reuse, R61, PT ;  /* 0x0000003d0000720c */ /* 0x040fe20003f84070 */
[----:B------:R-:W-:Y:S01]  /*1930*/  IMAD.HI.U32 R8, R7, R63, RZ ;  /* 0x0000003f07087227 */ /* 0x000fe200078e00ff */
[----:B------:R-:W-:-:S03]  /*1940*/  ISETP.GT.U32.AND P6, PT, R0, R65, PT ;  /* 0x000000410000720c */ /* 0x000fc60003fc4070 */
[----:B------:R-:W-:-:S04]  /*1950*/  IMAD.HI.U32 R10, R7, R67, RZ ;  /* 0x00000043070a7227 */ /* 0x000fc800078e00ff */
[----:B------:R-:W-:Y:S02]  /*1960*/  @!P1 IMAD.IADD R59, R59, 0x1, -R0 ;  /* 0x000000013b3b9824 */ /* 0x000fe400078e0a00 */
[----:B------:R-:W-:Y:S02]  /*1970*/  IMAD.MOV R8, RZ, RZ, -R8 ;  /* 0x000000ffff087224 */ /* 0x000fe400078e0a08 */
[----:B------:R-:W-:Y:S01]  /*1980*/  IMAD.MOV R10, RZ, RZ, -R10 ;  /* 0x000000ffff0a7224 */ /* 0x000fe200078e0a0a */
[C---:B------:R-:W-:Y:S01]  /*1990*/  ISETP.GT.U32.AND P1, PT, R0.reuse, R59, PT ;  /* 0x0000003b0000720c */ /* 0x040fe20003f24070 */
[C---:B------:R-:W-:Y:S02]  /*19a0*/  IMAD R63, R0.reuse, R8, R63 ;  /* 0x00000008003f7224 */ /* 0x040fe400078e023f */
[C---:B------:R-:W-:Y:S02]  /*19b0*/  IMAD R67, R0.reuse, R10, R67 ;  /* 0x0000000a00437224 */ /* 0x040fe400078e0243 */
[--C-:B------:R-:W-:Y:S01]  /*19c0*/  @!P4 IMAD.IADD R61, R61, 0x1, -R0.reuse ;  /* 0x000000013d3dc824 */ /* 0x100fe200078e0a00 */
[C---:B------:R-:W-:Y:S01]  /*19d0*/  ISETP.GT.U32.AND P4, PT, R0.reuse, R63, PT ;  /* 0x0000003f0000720c */ /* 0x040fe20003f84070 */
[----:B------:R-:W-:Y:S01]  /*19e0*/  @!P6 IMAD.IADD R65, R65, 0x1, -R0 ;  /* 0x000000014141e824 */ /* 0x000fe200078e0a00 */
[----:B------:R-:W-:Y:S01]  /*19f0*/  ISETP.GT.U32.AND P6, PT, R0, R67, PT ;  /* 0x000000430000720c */ /* 0x000fe20003fc4070 */
[----:B------:R-:W-:-:S04]  /*1a00*/  IMAD.HI.U32 R14, R7, R79, RZ ;  /* 0x0000004f070e7227 */ /* 0x000fc800078e00ff */
[----:B------:R-:W-:Y:S02]  /*1a10*/  IMAD.MOV R14, RZ, RZ, -R14 ;  /* 0x000000ffff0e7224 */ /* 0x000fe400078e0a0e */
[--C-:B------:R-:W-:Y:S01]  /*1a20*/  @!P1 IMAD.IADD R59, R59, 0x1, -R0.reuse ;  /* 0x000000013b3b9824 */ /* 0x100fe200078e0a00 */
[----:B------:R-:W-:Y:S01]  /*1a30*/  ISETP.GE.AND P1, PT, R15, RZ, PT ;  /* 0x000000ff0f00720c */ /* 0x000fe20003f26270 */
[----:B------:R-:W-:Y:S01]  /*1a40*/  IMAD R79, R0, R14, R79 ;  /* 0x0000000e004f7224 */ /* 0x000fe200078e024f */
[C---:B------:R-:W-:Y:S01]  /*1a50*/  LOP3.LUT R14, R6.reuse, 0x64, RZ, 0xfc, !PT ;  /* 0x00000064060e7812 */ /* 0x040fe200078efcff */
[--C-:B------:R-:W-:Y:S01]  /*1a60*/  @!P4 IMAD.IADD R63, R63, 0x1, -R0.reuse ;  /* 0x000000013f3fc824 */ /* 0x100fe200078e0a00 */
[----:B------:R-:W-:Y:S01]  /*1a70*/  LOP3.LUT R15, R6, 0x68, RZ, 0xfc, !PT ;  /* 0x00000068060f7812 */ /* 0x000fe200078efcff */
[----:B------:R-:W-:Y:S01]  /*1a80*/  @!P6 IMAD.IADD R67, R67, 0x1, -R0 ;  /* 0x000000014343e824 */ /* 0x000fe200078e0a00 */
[----:B------:R-:W-:Y:S01]  /*1a90*/  IABS R75, R14 ;  /* 0x0000000e004b7213 */ /* 0x000fe20000000000 */
[----:B------:R-:W-:Y:S01]  /*1aa0*/  IMAD.HI.U32 R12, R7, R69, RZ ;  /* 0x00000045070c7227 */ /* 0x000fe200078e00ff */
[----:B------:R-:W-:-:S02]  /*1ab0*/  IABS R71, R15 ;  /* 0x0000000f00477213 */ /* 0x000fc40000000000 */
[C---:B------:R-:W-:Y:S01]  /*1ac0*/  ISETP.GT.U32.AND P4, PT, R0.reuse, R65, PT ;  /* 0x000000410000720c */ /* 0x040fe20003f84070 */
[----:B------:R-:W-:Y:S01]  /*1ad0*/  @!P0 IMAD.MOV R59, RZ, RZ, -R59 ;  /* 0x000000ffff3b8224 */ /* 0x000fe200078e0a3b */
[C---:B------:R-:W-:Y:S01]  /*1ae0*/  ISETP.GT.U32.AND P0, PT, R0.reuse, R63, PT ;  /* 0x0000003f0000720c */ /* 0x040fe20003f04070 */
[----:B------:R-:W-:Y:S01]  /*1af0*/  IMAD.MOV R12, RZ, RZ, -R12 ;  /* 0x000000ffff0c7224 */ /* 0x000fe200078e0a0c */
[----:B------:R-:W-:Y:S01]  /*1b00*/  ISETP.GT.U32.AND P6, PT, R0, R67, PT ;  /* 0x000000430000720c */ /* 0x000fe20003fc4070 */
[----:B------:R-:W-:-:S04]  /*1b10*/  IMAD.HI.U32 R8, R7, R75, RZ ;  /* 0x0000004b07087227 */ /* 0x000fc800078e00ff */
[----:B------:R-:W-:-:S04]  /*1b20*/  IMAD.HI.U32 R10, R7, R71, RZ ;  /* 0x00000047070a7227 */ /* 0x000fc800078e00ff */
[C---:B------:R-:W-:Y:S02]  /*1b30*/  IMAD R69, R0.reuse, R12, R69 ;  /* 0x0000000c00457224 */ /* 0x040fe400078e0245 */
[----:B------:R-:W-:Y:S01]  /*1b40*/  IMAD.MOV R8, RZ, RZ, -R8 ;  /* 0x000000ffff087224 */ /* 0x000fe200078e0a08 */
[----:B------:R-:W-:Y:S01]  /*1b50*/  @!P0 IADD3 R63, R63, -R0, RZ ;  /* 0x800000003f3f8210 */ /* 0x000fe20007ffe0ff */
[----:B------:R-:W-:Y:S02]  /*1b60*/  IMAD.MOV R12, RZ, RZ, -R10 ;  /* 0x000000ffff0c7224 */ /* 0x000fe400078e0a0a */
[----:B------:R-:W-:Y:S01]  /*1b70*/  @!P3 IMAD.MOV R61, RZ, RZ, -R61 ;  /* 0x000000ffff3db224 */ /* 0x000fe200078e0a3d */
[C---:B------:R-:W-:Y:S01]  /*1b80*/  ISETP.GT.U32.AND P3, PT, R0.reuse, R69, PT ;  /* 0x000000450000720c */ /* 0x040fe20003f64070 */
[----:B------:R-:W-:Y:S01]  /*1b90*/  @!P4 IMAD.IADD R65, R65, 0x1, -R0 ;  /* 0x000000014141c824 */ /* 0x000fe200078e0a00 */
[C---:B------:R-:W-:Y:S01]  /*1ba0*/  ISETP.GT.U32.AND P4, PT, R0.reuse, R79, PT ;  /* 0x0000004f0000720c */ /* 0x040fe20003f84070 */
[----:B------:R-:W-:-:S02]  /*1bb0*/  IMAD R75, R0, R8, R75 ;  /* 0x00000008004b7224 */ /* 0x000fc400078e024b */
[----:B------:R-:W-:Y:S01]  /*1bc0*/  IMAD R71, R0, R12, R71 ;  /* 0x0000000c00477224 */ /* 0x000fe200078e0247 */
[----:B------:R-:W-:Y:S01]  /*1bd0*/  LOP3.LUT R12, R6, 0x74, RZ, 0xfc, !PT ;  /* 0x00000074060c7812 */ /* 0x000fe200078efcff */
[--C-:B------:R-:W-:Y:S01]  /*1be0*/  @!P6 IMAD.IADD R67, R67, 0x1, -R0.reuse ;  /* 0x000000014343e824 */ /* 0x100fe200078e0a00 */
[C---:B------:R-:W-:Y:S01]  /*1bf0*/  ISETP.GT.U32.AND P0, PT, R0.reuse, R75, PT ;  /* 0x0000004b0000720c */ /* 0x040fe20003f04070 */
[----:B------:R-:W-:Y:S01]  /*1c00*/  IMAD.HI.U32 R10, R7, R77, RZ ;  /* 0x0000004d070a7227 */ /* 0x000fe200078e00ff */
[----:B------:R-:W-:Y:S02]  /*1c10*/  ISETP.GT.U32.AND P6, PT, R0, R71, PT ;  /* 0x000000470000720c */ /* 0x000fe40003fc4070 */
[----:B------:R-:W-:Y:S01]  /*1c20*/  IABS R81, R12 ;  /* 0x0000000c00517213 */ /* 0x000fe20000000000 */
[--C-:B------:R-:W-:Y:S01]  /*1c30*/  @!P3 IMAD.IADD R69, R69, 0x1, -R0.reuse ;  /* 0x000000014545b824 */ /* 0x100fe200078e0a00 */
[----:B------:R-:W-:Y:S01]  /*1c40*/  ISETP.GE.AND P3, PT, R16, RZ, PT ;  /* 0x000000ff1000720c */ /* 0x000fe20003f66270 */
[----:B------:R-:W-:Y:S01]  /*1c50*/  @!P4 IMAD.IADD R79, R79, 0x1, -R0 ;  /* 0x000000014f4fc824 */ /* 0x000fe200078e0a00 */
[----:B------:R-:W-:Y:S01]  /*1c60*/  LOP3.LUT R16, R6, 0x78, RZ, 0xfc, !PT ;  /* 0x0000007806107812 */ /* 0x000fe200078efcff */
[----:B------:R-:W-:Y:S01]  /*1c70*/  @!P5 IMAD.MOV R65, RZ, RZ, -R65 ;  /* 0x000000ffff41d224 */ /* 0x000fe200078e0a41 */
[----:B------:R-:W-:Y:S01]  /*1c80*/  ISETP.GE.AND P4, PT, R18, RZ, PT ;  /* 0x000000ff1200720c */ /* 0x000fe20003f86270 */
[----:B------:R-:W-:Y:S01]  /*1c90*/  IMAD.MOV R10, RZ, RZ, -R10 ;  /* 0x000000ffff0a7224 */ /* 0x000fe200078e0a0a */
[----:B------:R-:W-:Y:S01]  /*1ca0*/  IABS R83, R16 ;  /* 0x0000001000537213 */ /* 0x000fe20000000000 */
[--C-:B------:R-:W-:Y:S01]  /*1cb0*/  @!P0 IMAD.IADD R75, R75, 0x1, -R0.reuse ;  /* 0x000000014b4b8824 */ /* 0x100fe200078e0a00 */
[C---:B------:R-:W-:Y:S01]  /*1cc0*/  ISETP.GT.U32.AND P0, PT, R0.reuse, R69, PT ;  /* 0x000000450000720c */ /* 0x040fe20003f04070 */
[----:B------:R-:W-:Y:S01]  /*1cd0*/  @!P6 IMAD.IADD R71, R71, 0x1, -R0 ;  /* 0x000000014747e824 */ /* 0x000fe200078e0a00 */
[C---:B------:R-:W-:Y:S01]  /*1ce0*/  ISETP.GT.U32.AND P6, PT, R0.reuse, R79, PT ;  /* 0x0000004f0000720c */ /* 0x040fe20003fc4070 */
[----:B------:R-:W-:Y:S01]  /*1cf0*/  IMAD.HI.U32 R8, R7, R73, RZ ;  /* 0x0000004907087227 */ /* 0x000fe200078e00ff */
[----:B------:R-:W-:-:S02]  /*1d00*/  ISETP.GT.U32.AND P5, PT, R0, R75, PT ;  /* 0x0000004b0000720c */ /* 0x000fc40003fa4070 */
[----:B------:R-:W-:Y:S01]  /*1d10*/  LOP3.LUT R18, R6, 0xa0, RZ, 0xfc, !PT ;  /* 0x000000a006127812 */ /* 0x000fe200078efcff */
[C---:B------:R-:W-:Y:S02]  /*1d20*/  IMAD R77, R0.reuse, R10, R77 ;  /* 0x0000000a004d7224 */ /* 0x040fe400078e024d */
[----:B------:R-:W-:Y:S01]  /*1d30*/  IMAD.MOV R8, RZ, RZ, -R8 ;  /* 0x000000ffff087224 */ /* 0x000fe200078e0a08 */
[----:B------:R-:W-:Y:S01]  /*1d40*/  IABS R107, R18 ;  /* 0x00000012006b7213 */ /* 0x000fe20000000000 */
[----:B------:R-:W-:Y:S01]  /*1d50*/  @!P2 IMAD.MOV R63, RZ, RZ, -R63 ;  /* 0x000000ffff3fa224 */ /* 0x000fe200078e0a3f */
[----:B------:R-:W-:Y:S01]  /*1d60*/  ISETP.GT.U32.AND P2, PT, R0, R71, PT ;  /* 0x000000470000720c */ /* 0x000fe20003f44070 */
[--C-:B------:R-:W-:Y:S01]  /*1d70*/  @!P0 IMAD.IADD R69, R69, 0x1, -R0.reuse ;  /* 0x0000000145458824 */ /* 0x100fe200078e0a00 */
[----:B------:R-:W-:Y:S01]  /*1d80*/  ISETP.GE.AND P0, PT, R14, RZ, PT ;  /* 0x000000ff0e00720c */ /* 0x000fe20003f06270 */
[----:B------:R-:W-:Y:S01]  /*1d90*/  @!P6 IMAD.IADD R79, R79, 0x1, -R0 ;  /* 0x000000014f4fe824 */ /* 0x000fe200078e0a00 */
[C---:B------:R-:W-:Y:S01]  /*1da0*/  ISETP.GT.U32.AND P6, PT, R0.reuse, R77, PT ;  /* 0x0000004d0000720c */ /* 0x040fe20003fc4070 */
[----:B------:R-:W-:Y:S01]  /*1db0*/  IMAD R73, R0, R8, R73 ;  /* 0x0000000800497224 */ /* 0x000fe200078e0249 */
[----:B------:R-:W-:Y:S01]  /*1dc0*/  LOP3.LUT R14, R6, 0x90, RZ, 0xfc, !PT ;  /* 0x00000090060e7812 */ /* 0x000fe200078efcff */
[----:B------:R-:W-:-:S03]  /*1dd0*/  IMAD.HI.U32 R8, R7, R81, RZ ;  /* 0x0000005107087227 */ /* 0x000fc600078e00ff */
[----:B------:R-:W-:Y:S01]  /*1de0*/  IABS R95, R14 ;  /* 0x0000000e005f7213 */ /* 0x000fe20000000000 */
[----:B------:R-:W-:Y:S01]  /*1df0*/  @!P5 IMAD.IADD R75, R75, 0x1, -R0 ;  /* 0x000000014b4bd824 */ /* 0x000fe200078e0a00 */
[----:B------:R-:W-:Y:S01]  /*1e00*/  ISETP.GE.AND P5, PT, R15, RZ, PT ;  /* 0x000000ff0f00720c */ /* 0x000fe20003fa6270 */
[----:B------:R-:W-:Y:S01]  /*1e10*/  IMAD.HI.U32 R10, R7, R83, RZ ;  /* 0x00000053070a7227 */ /* 0x000fe200078e00ff */
[----:B------:R-:W-:-:S03]  /*1e20*/  LOP3.LUT R15, R6, 0x98, RZ, 0xfc, !PT ;  /* 0x00000098060f7812 */ /* 0x000fc600078efcff */
[----:B------:R-:W-:Y:S01]  /*1e30*/  IMAD.MOV R8, RZ, RZ, -R8 ;  /* 0x000000ffff087224 */ /* 0x000fe200078e0a08 */
[----:B------:R-:W-:Y:S01]  /*1e40*/  IABS R99, R15 ;  /* 0x0000000f00637213 */ /* 0x000fe20000000000 */
[----:B------:R-:W-:Y:S01]  /*1e50*/  @!P1 IMAD.MOV R67, RZ, RZ, -R67 ;  /* 0x000000ffff439224 */ /* 0x000fe200078e0a43 */
[C---:B------:R-:W-:Y:S01]  /*1e60*/  ISETP.GT.U32.AND P1, PT, R0.reuse, R73, PT ;  /* 0x000000490000720c */ /* 0x040fe20003f24070 */
[----:B------:R-:W-:Y:S02]  /*1e70*/  IMAD.MOV R10, RZ, RZ, -R10 ;  /* 0x000000ffff0a7224 */ /* 0x000fe400078e0a0a */
[----:B------:R-:W-:Y:S01]  /*1e80*/  IMAD R81, R0, R8, R81 ;  /* 0x0000000800517224 */ /* 0x000fe200078e0251 */
[----:B------:R-:W-:Y:S01]  /*1e90*/  LOP3.LUT R8, R6, 0x7c, RZ, 0xfc, !PT ;  /* 0x0000007c06087812 */ /* 0x000fe200078efcff */
[--C-:B------:R-:W-:Y:S01]  /*1ea0*/  @!P2 IMAD.IADD R71, R71, 0x1, -R0.reuse ;  /* 0x000000014747a824 */ /* 0x100fe200078e0a00 */
[----:B------:R-:W-:Y:S01]  /*1eb0*/  ISETP.GE.AND P2, PT, R19, RZ, PT ;  /* 0x000000ff1300720c */ /* 0x000fe20003f46270 */
[--C-:B------:R-:W-:Y:S01]  /*1ec0*/  @!P6 IMAD.IADD R77, R77, 0x1, -R0.reuse ;  /* 0x000000014d4de824 */ /* 0x100fe200078e0a00 */
[----:B------:R-:W-:Y:S01]  /*1ed0*/  IABS R85, R8 ;  /* 0x0000000800557213 */ /* 0x000fe20000000000 */
[----:B------:R-:W-:Y:S01]  /*1ee0*/  IMAD R83, R0, R10, R83 ;  /* 0x0000000a00537224 */ /* 0x000fe200078e0253 */
[----:B------:R-:W-:Y:S01]  /*1ef0*/  LOP3.LUT R10, R6, 0x80, RZ, 0xfc, !PT ;  /* 0x00000080060a7812 */ /* 0x000fe200078efcff */
[----:B------:R-:W-:Y:S01]  /*1f00*/  @!P0 IMAD.MOV R75, RZ, RZ, -R75 ;  /* 0x000000ffff4b8224 */ /* 0x000fe200078e0a4b */
[C---:B------:R-:W-:Y:S01]  /*1f10*/  ISETP.GT.U32.AND P0, PT, R0.reuse, R81, PT ;  /* 0x000000510000720c */ /* 0x040fe20003f04070 */
[----:B------:R-:W-:Y:S01]  /*1f20*/  @!P4 IMAD.MOV R79, RZ, RZ, -R79 ;  /* 0x000000ffff4fc224 */ /* 0x000fe200078e0a4f */
[C---:B------:R-:W-:Y:S01]  /*1f30*/  ISETP.GT.U32.AND P4, PT, R0.reuse, R77, PT ;  /* 0x0000004d0000720c */ /* 0x040fe20003f84070 */
[----:B------:R-:W-:Y:S01]  /*1f40*/  @!P5 IMAD.MOV R71, RZ, RZ, -R71 ;  /* 0x000000ffff47d224 */ /* 0x000fe200078e0a47 */
[----:B------:R-:W-:Y:S01]  /*1f50*/  ISETP.GT.U32.AND P5, PT, R0, R83, PT ;  /* 0x000000530000720c */ /* 0x000fe20003fa4070 */
[----:B------:R-:W-:Y:S01]  /*1f60*/  @!P1 IMAD.IADD R73, R73, 0x1, -R0 ;  /* 0x0000000149499824 */ /* 0x000fe200078e0a00 */
[----:B------:R-:W-:Y:S01]  /*1f70*/  IABS R87, R10 ;  /* 0x0000000a00577213 */ /* 0x000fe20000000000 */
[----:B------:R-:W-:Y:S01]  /*1f80*/  @!P3 IMAD.MOV R69, RZ, RZ, -R69 ;  /* 0x000000ffff45b224 */ /* 0x000fe200078e0a45 */
[----:B------:R-:W-:-:S02]  /*1f90*/  ISETP.GE.AND P6, PT, R12, RZ, PT ;  /* 0x000000ff0c00720c */ /* 0x000fc40003fc6270 */
[----:B------:R-:W-:Y:S02]  /*1fa0*/  ISETP.GT.U32.AND P3, PT, R0, R73, PT ;  /* 0x000000490000720c */ /* 0x000fe40003f64070 */
[----:B------:R-:W-:Y:S01]  /*1fb0*/  ISETP.GE.AND P1, PT, R20, RZ, PT ;  /* 0x000000ff1400720c */ /* 0x000fe20003f26270 */
[--C-:B------:R-:W-:Y:S01]  /*1fc0*/  @!P0 IMAD.IADD R81, R81, 0x1, -R0.reuse ;  /* 0x0000000151518824 */ /* 0x100fe200078e0a00 */
[----:B------:R-:W-:Y:S01]  /*1fd0*/  ISETP.GE.AND P0, PT, R10, RZ, PT ;  /* 0x000000ff0a00720c */ /* 0x000fe20003f06270 */
[----:B------:R-:W-:Y:S01]  /*1fe0*/  IMAD.HI.U32 R10, R7, R87, RZ ;  /* 0x00000057070a7227 */ /* 0x000fe200078e00ff */
[----:B------:R-:W-:Y:S02]  /*1ff0*/  @!P4 IADD3 R77, R77, -R0, RZ ;  /* 0x800000004d4dc210 */ /* 0x000fe40007ffe0ff */
[----:B------:R-:W-:Y:S01]  /*2000*/  ISETP.GE.AND P4, PT, R8, RZ, PT ;  /* 0x000000ff0800720c */ /* 0x000fe20003f86270 */
[----:B------:R-:W-:Y:S01]  /*2010*/  @!P5 IMAD.IADD R83, R83, 0x1, -R0 ;  /* 0x000000015353d824 */ /* 0x000fe200078e0a00 */
[----:B------:R-:W-:Y:S01]  /*2020*/  ISETP.GT.U32.AND P5, PT, R0, R81, PT ;  /* 0x000000510000720c */ /* 0x000fe20003fa4070 */
[----:B------:R-:W-:Y:S01]  /*2030*/  IMAD.HI.U32 R8, R7, R85, RZ ;  /* 0x0000005507087227 */ /* 0x000fe200078e00ff */
[----:B------:R-:W-:-:S02]  /*2040*/  LOP3.LUT R12, R6, 0x84, RZ, 0xfc, !PT ;  /* 0x00000084060c7812 */ /* 0x000fc400078efcff */
[----:B------:R-:W-:Y:S01]  /*2050*/  LOP3.LUT R20, R6, 0x118, RZ, 0xfc, !PT ;  /* 0x0000011806147812 */ /* 0x000fe200078efcff */
[----:B------:R-:W-:Y:S01]  /*2060*/  IMAD.MOV R8, RZ, RZ, -R8 ;  /* 0x000000ffff087224 */ /* 0x000fe200078e0a08 */
[----:B------:R-:W-:Y:S01]  /*2070*/  IABS R89, R12 ;  /* 0x0000000c00597213 */ /* 0x000fe20000000000 */
[--C-:B------:R-:W-:Y:S01]  /*2080*/  @!P3 IMAD.IADD R73, R73, 0x1, -R0.reuse ;  /* 0x000000014949b824 */ /* 0x100fe200078e0a00 */
[----:B------:R-:W-:Y:S01]  /*2090*/  ISETP.GE.AND P3, PT, R16, RZ, PT ;  /* 0x000000ff1000720c */ /* 0x000fe20003f66270 */
[----:B------:R-:W-:Y:S01]  /*20a0*/  IMAD R85, R0, R8, R85 ;  /* 0x0000000800557224 */ /* 0x000fe200078e0255 */
[----:B------:R-:W-:Y:S01]  /*20b0*/  LOP3.LUT R8, R6, 0x88, RZ, 0xfc, !PT ;  /* 0x0000008806087812 */ /* 0x000fe200078efcff */
[----:B------:R-:W-:Y:S01]  /*20c0*/  @!P2 IMAD.MOV R73, RZ, RZ, -R73 ;  /* 0x000000ffff49a224 */ /* 0x000fe200078e0a49 */
[C---:B------:R-:W-:Y:S01]  /*20d0*/  ISETP.GT.U32.AND P2, PT, R0.reuse, R83, PT ;  /* 0x000000530000720c */ /* 0x040fe20003f44070 */
[----:B------:R-:W-:Y:S01]  /*20e0*/  @!P5 IMAD.IADD R81, R81, 0x1, -R0 ;  /* 0x000000015151d824 */ /* 0x000fe200078e0a00 */
[----:B------:R-:W-:Y:S01]  /*20f0*/  ISETP.GT.U32.AND P5, PT, R0, R85, PT ;  /* 0x000000550000720c */ /* 0x000fe20003fa4070 */
[----:B------:R-:W-:Y:S01]  /*2100*/  IMAD.MOV R10, RZ, RZ, -R10 ;  /* 0x000000ffff0a7224 */ /* 0x000fe200078e0a0a */
[----:B------:R-:W-:Y:S01]  /*2110*/  IABS R91, R8 ;  /* 0x00000008005b7213 */ /* 0x000fe20000000000 */
[----:B------:R-:W-:Y:S01]  /*2120*/  @!P6 IMAD.MOV R81, RZ, RZ, -R81 ;  /* 0x000000ffff51e224 */ /* 0x000fe200078e0a51 */
[----:B------:R-:W-:Y:S01]  /*2130*/  LOP3.LUT R16, R6, 0x9c, RZ, 0xfc, !PT ;  /* 0x0000009c06107812 */ /* 0x000fe200078efcff */
[----:B------:R-:W-:Y:S01]  /*2140*/  IMAD R87, R0, R10, R87 ;  /* 0x0000000a00577224 */ /* 0x000fe200078e0257 */
[----:B------:R-:W-:Y:S01]  /*2150*/  LOP3.LUT R19, R6, 0x114, RZ, 0xfc, !PT ;  /* 0x0000011406137812 */ /* 0x000fe200078efcff */
[----:B------:R-:W-:Y:S01]  /*2160*/  @!P1 IMAD.MOV R77, RZ, RZ, -R77 ;  /* 0x000000ffff4d9224 */ /* 0x000fe200078e0a4d */
[----:B------:R-:W-:-:S02]  /*2170*/  ISETP.GE.AND P1, PT, R12, RZ, PT ;  /* 0x000000ff0c00720c */ /* 0x000fc40003f26270 */
[----:B------:R-:W-:Y:S01]  /*2180*/  ISETP.GT.U32.AND P6, PT, R0, R87, PT ;  /* 0x000000570000720c */ /* 0x000fe20003fc4070 */
[--C-:B------:R-:W-:Y:S01]  /*2190*/  @!P2 IMAD.IADD R83, R83, 0x1, -R0.reuse ;  /* 0x000000015353a824 */ /* 0x100fe200078e0a00 */
[----:B------:R-:W-:Y:S01]  /*21a0*/  ISETP.GE.AND P2, PT, R8, RZ, PT ;  /* 0x000000ff0800720c */ /* 0x000fe20003f46270 */
[----:B------:R-:W-:Y:S01]  /*21b0*/  @!P5 IMAD.IADD R85, R85, 0x1, -R0 ;  /* 0x000000015555d824 */ /* 0x000fe200078e0a00 */
[----:B------:R-:W-:Y:S01]  /*21c0*/  LOP3.LUT R12, R6, 0x8c, RZ, 0xfc, !PT ;  /* 0x0000008c060c7812 */ /* 0x000fe200078efcff */
[C---:B------:R-:W-:Y:S01]  /*21d0*/  IMAD.HI.U32 R8, R7.reuse, R89, RZ ;  /* 0x0000005907087227 */ /* 0x040fe200078e00ff */
[----:B------:R-:W-:Y:S02]  /*21e0*/  IABS R101, R16 ;  /* 0x0000001000657213 */ /* 0x000fe40000000000 */
[----:B------:R-:W-:Y:S01]  /*21f0*/  ISETP.GT.U32.AND P5, PT, R0, R85, PT ;  /* 0x000000550000720c */ /* 0x000fe20003fa4070 */
[----:B------:R-:W-:Y:S01]  /*2200*/  IMAD.MOV R10, RZ, RZ, -R8 ;  /* 0x000000ffff0a7224 */ /* 0x000fe200078e0a08 */
[----:B------:R-:W-:Y:S01]  /*2210*/  IABS R93, R12 ;  /* 0x0000000c005d7213 */ /* 0x000fe20000000000 */
[----:B------:R-:W-:Y:S01]  /*2220*/  IMAD.HI.U32 R8, R7, R91, RZ ;  /* 0x0000005b07087227 */ /* 0x000fe200078e00ff */
[----:B------:R-:W-:-:S02]  /*2230*/  IABS R163, R20 ;  /* 0x0000001400a37213 */ /* 0x000fc40000000000 */
[----:B------:R-:W-:Y:S01]  /*2240*/  IABS R161, R19 ;  /* 0x0000001300a17213 */ /* 0x000fe20000000000 */
[----:B------:R-:W-:Y:S02]  /*2250*/  @!P6 IMAD.IADD R87, R87, 0x1, -R0 ;  /* 0x000000015757e824 */ /* 0x000fe400078e0a00 */
[----:B------:R-:W-:Y:S02]  /*2260*/  IMAD.MOV R8, RZ, RZ, -R8 ;  /* 0x000000ffff087224 */ /* 0x000fe400078e0a08 */
[C---:B------:R-:W-:Y:S01]  /*2270*/  IMAD R89, R0.reuse, R10, R89 ;  /* 0x0000000a00597224 */ /* 0x040fe200078e0259 */
[C---:B------:R-:W-:Y:S01]  /*2280*/  ISETP.GT.U32.AND P6, PT, R0.reuse, R87, PT ;  /* 0x000000570000720c */ /* 0x040fe20003fc4070 */
[----:B------:R-:W-:Y:S02]  /*2290*/  IMAD R91, R0, R8, R91 ;  /* 0x00000008005b7224 */ /* 0x000fe400078e025b */
[----:B------:R-:W-:-:S04]  /*22a0*/  IMAD.HI.U32 R8, R7, R93, RZ ;  /* 0x0000005d07087227 */ /* 0x000fc800078e00ff */
[----:B------:R-:W-:Y:S01]  /*22b0*/  @!P5 IMAD.IADD R85, R85, 0x1, -R0 ;  /* 0x000000015555d824 */ /* 0x000fe200078e0a00 */
[----:B------:R-:W-:Y:S01]  /*22c0*/  ISETP.GT.U32.AND P5, PT, R0, R89, PT ;  /* 0x000000590000720c */ /* 0x000fe20003fa4070 */
[----:B------:R-:W-:-:S04]  /*22d0*/  IMAD.HI.U32 R10, R7, R95, RZ ;  /* 0x0000005f070a7227 */ /* 0x000fc800078e00ff */
[----:B------:R-:W-:Y:S02]  /*22e0*/  IMAD.MOV R8, RZ, RZ, -R8 ;  /* 0x000000ffff087224 */ /* 0x000fe400078e0a08 */
[----:B------:R-:W-:Y:S02]  /*22f0*/  IMAD.MOV R10, RZ, RZ, -R10 ;  /* 0x000000ffff0a7224 */ /* 0x000fe400078e0a0a */
[----:B------:R-:W-:Y:S02]  /*2300*/  IMAD R93, R0, R8, R93 ;  /* 0x00000008005d7224 */ /* 0x000fe400078e025d */
[----:B------:R-:W-:Y:S01]  /*2310*/  @!P3 IMAD.MOV R83, RZ, RZ, -R83 ;  /* 0x000000ffff53b224 */ /* 0x000fe200078e0a53 */
[----:B------:R-:W-:Y:S01]  /*2320*/  ISETP.GE.AND P3, PT, R12, RZ, PT ;  /* 0x000000ff0c00720c */ /* 0x000fe20003f66270 */
[----:B------:R-:W-:Y:S01]  /*2330*/  IMAD R95, R0, R10, R95 ;  /* 0x0000000a005f7224 */ /* 0x000fe200078e025f */
[----:B------:R-:W-:Y:S01]  /*2340*/  LOP3.LUT R12, R6, 0x94, RZ, 0xfc, !PT ;  /* 0x00000094060c7812 */ /* 0x000fe200078efcff */
[--C-:B------:R-:W-:Y:S01]  /*2350*/  @!P6 IMAD.IADD R87, R87, 0x1, -R0.reuse ;  /* 0x000000015757e824 */ /* 0x100fe200078e0a00 */
[C---:B------:R-:W-:Y:S01]  /*2360*/  ISETP.GT.U32.AND P6, PT, R0.reuse, R93, PT ;  /* 0x0000005d0000720c */ /* 0x040fe20003fc4070 */
[----:B------:R-:W-:Y:S01]  /*2370*/  @!P5 IMAD.IADD R89, R89, 0x1, -R0 ;  /* 0x000000015959d824 */ /* 0x000fe200078e0a00 */
[C---:B------:R-:W-:Y:S01]  /*2380*/  ISETP.GT.U32.AND P5, PT, R0.reuse, R95, PT ;  /* 0x0000005f0000720c */ /* 0x040fe20003fa4070 */
[----:B------:R-:W-:Y:S01]  /*2390*/  @!P4 IMAD.MOV R85, RZ, RZ, -R85 ;  /* 0x000000ffff55c224 */ /* 0x000fe200078e0a55 */
[----:B------:R-:W-:Y:S01]  /*23a0*/  IABS R97, R12 ;  /* 0x0000000c00617213 */ /* 0x000fe20000000000 */
[----:B------:R-:W-:Y:S01]  /*23b0*/  @!P0 IMAD.MOV R87, RZ, RZ, -R87 ;  /* 0x000000ffff578224 */ /* 0x000fe200078e0a57 */
[----:B------:R-:W-:Y:S01]  /*23c0*/  ISETP.GT.U32.AND P4, PT, R0, R91, PT ;  /* 0x0000005b0000720c */ /* 0x000fe20003f84070 */
[----:B------:R-:W-:-:S04]  /*23d0*/  IMAD.HI.U32 R10, R7, R107, RZ ;  /* 0x0000006b070a7227 */ /* 0x000fc800078e00ff */
[----:B------:R-:W-:-:S04]  /*23e0*/  IMAD.HI.U32 R8, R7, R97, RZ ;  /* 0x0000006107087227 */ /* 0x000fc800078e00ff */
[----:B------:R-:W-:Y:S01]  /*23f0*/  @!P6 IMAD.IADD R93, R93, 0x1, -R0 ;  /* 0x000000015d5de824 */ /* 0x000fe200078e0a00 */
[----:B------:R-:W-:Y:S01]  /*2400*/  @!P5 IADD3 R95, R95, -R0, RZ ;  /* 0x800000005f5fd210 */ /* 0x000fe20007ffe0ff */
[----:B------:R-:W-:Y:S02]  /*2410*/  IMAD.MOV R8, RZ, RZ, -R8 ;  /* 0x000000ffff087224 */ /* 0x000fe400078e0a08 */
[----:B------:R-:W-:Y:S01]  /*2420*/  @!P4 IMAD.IADD R91, R91, 0x1, -R0 ;  /* 0x000000015b5bc824 */ /* 0x000fe200078e0a00 */
[C---:B------:R-:W-:Y:S01]  /*2430*/  ISETP.GT.U32.AND P5, PT, R0.reuse, R93, PT ;  /* 0x0000005d0000720c */ /* 0x040fe20003fa4070 */
[C---:B------:R-:W-:Y:S01]  /*2440*/  IMAD R97, R0.reuse, R8, R97 ;  /* 0x0000000800617224 */ /* 0x040fe200078e0261 */
[C---:B------:R-:W-:Y:S01]  /*2450*/  ISETP.GT.U32.AND P4, PT, R0.reuse, R89, PT ;  /* 0x000000590000720c */ /* 0x040fe20003f84070 */
[----:B------:R-:W-:Y:S01]  /*2460*/  IMAD.HI.U32 R8, R7, R99, RZ ;  /* 0x0000006307087227 */ /* 0x000fe200078e00ff */
[C---:B------:R-:W-:Y:S02]  /*2470*/  ISETP.GT.U32.AND P6, PT, R0.reuse, R91, PT ;  /* 0x0000005b0000720c */ /* 0x040fe40003fc4070 */
[----:B------:R-:W-:Y:S01]  /*2480*/  ISETP.GT.U32.AND P0, PT, R0, R95, PT ;  /* 0x0000005f0000720c */ /* 0x000fe20003f04070 */
[----:B------:R-:W-:-:S02]  /*2490*/  IMAD.MOV R8, RZ, RZ, -R8 ;  /* 0x000000ffff087224 */ /* 0x000fc400078e0a08 */
[----:B------:R-:W-:Y:S02]  /*24a0*/  IMAD.MOV R10, RZ, RZ, -R10 ;  /* 0x000000ffff0a7224 */ /* 0x000fe400078e0a0a */
[C---:B------:R-:W-:Y:S02]  /*24b0*/  IMAD R99, R0.reuse, R8, R99 ;  /* 0x0000000800637224 */ /* 0x040fe400078e0263 */
[----:B------:R-:W-:Y:S02]  /*24c0*/  @!P5 IMAD.IADD R93, R93, 0x1, -R0 ;  /* 0x000000015d5dd824 */ /* 0x000fe400078e0a00 */
[----:B------:R-:W-:Y:S01]  /*24d0*/  IMAD.HI.U32 R8, R7, R101, RZ ;  /* 0x0000006507087227 */ /* 0x000fe200078e00ff */
[----:B------:R-:W-:-:S03]  /*24e0*/  ISETP.GT.U32.AND P5, PT, R0, R99, PT ;  /* 0x000000630000720c */ /* 0x000fc60003fa4070 */
[----:B------:R-:W-:Y:S01]  /*24f0*/  @!P6 IMAD.IADD R91, R91, 0x1, -R0 ;  /* 0x000000015b5be824 */ /* 0x000fe200078e0a00 */
[----:B------:R-:W-:Y:S01]  /*2500*/  ISETP.GE.AND P6, PT, R14, RZ, PT ;  /* 0x000000ff0e00720c */ /* 0x000fe20003fc6270 */
[----:B------:R-:W-:Y:S01]  /*2510*/  IMAD.MOV R8, RZ, RZ, -R8 ;  /* 0x000000ffff087224 */ /* 0x000fe200078e0a08 */
[----:B------:R-:W-:Y:S01]  /*2520*/  LOP3.LUT R14, R6, 0xa4, RZ, 0xfc, !PT ;  /* 0x000000a4060e7812 */ /* 0x000fe200078efcff */
[--C-:B------:R-:W-:Y:S01]  /*2530*/  @!P4 IMAD.IADD R89, R89, 0x1, -R0.reuse ;  /* 0x000000015959c824 */ /* 0x100fe200078e0a00 */
[C---:B------:R-:W-:Y:S01]  /*2540*/  ISETP.GT.U32.AND P4, PT, R0.reuse, R97, PT ;  /* 0x000000610000720c */ /* 0x040fe20003f84070 */
[----:B------:R-:W-:Y:S01]  /*2550*/  IMAD R101, R0, R8, R101 ;  /* 0x0000000800657224 */ /* 0x000fe200078e0265 */
[----:B------:R-:W-:Y:S01]  /*2560*/  IABS R105, R14 ;  /* 0x0000000e00697213 */ /* 0x000fe20000000000 */
[--C-:B------:R-:W-:Y:S01]  /*2570*/  @!P0 IMAD.IADD R95, R95, 0x1, -R0.reuse ;  /* 0x000000015f5f8824 */ /* 0x100fe200078e0a00 */
[----:B------:R-:W-:Y:S01]  /*2580*/  ISETP.GE.AND P0, PT, R12, RZ, PT ;  /* 0x000000ff0c00720c */ /* 0x000fe20003f06270 */
[----:B------:R-:W-:Y:S01]  /*2590*/  @!P5 IMAD.IADD R99, R99, 0x1, -R0 ;  /* 0x000000016363d824 */ /* 0x000fe200078e0a00 */
[----:B------:R-:W-:Y:S01]  /*25a0*/  LOP3.LUT R12, R6, 0xa8, RZ, 0xfc, !PT ;  /* 0x000000a8060c7812 */ /* 0x000fe200078efcff */
[----:B------:R-:W-:-:S03]  /*25b0*/  IMAD.HI.U32 R8, R7, R105, RZ ;  /* 0x0000006907087227 */ /* 0x000fc600078e00ff */
[C---:B------:R-:W-:Y:S01]  /*25c0*/  ISETP.GT.U32.AND P5, PT, R0.reuse, R99, PT ;  /* 0x000000630000720c */ /* 0x040fe20003fa4070 */
[----:B------:R-:W-:Y:S01]  /*25d0*/  IMAD.MOV R8, RZ, RZ, -R8 ;  /* 0x000000ffff087224 */ /* 0x000fe200078e0a08 */
[----:B------:R-:W-:Y:S01]  /*25e0*/  IABS R103, R12 ;  /* 0x0000000c00677213 */ /* 0x000fe20000000000 */
[--C-:B------:R-:W-:Y:S01]  /*25f0*/  @!P4 IMAD.IADD R97, R97, 0x1, -R0.reuse ;  /* 0x000000016161c824 */ /* 0x100fe200078e0a00 */
[----:B------:R-:W-:Y:S01]  /*2600*/  ISETP.GE.AND P4, PT, R15, RZ, PT ;  /* 0x000000ff0f00720c */ /* 0x000fe20003f86270 */
[----:B------:R-:W-:Y:S01]  /*2610*/  IMAD R105, R0, R8, R105 ;  /* 0x0000000800697224 */ /* 0x000fe200078e0269 */
[----:B------:R-:W-:Y:S01]  /*2620*/  LOP3.LUT R15, R6, 0xac, RZ, 0xfc, !PT ;  /* 0x000000ac060f7812 */ /* 0x000fe200078efcff */
[C---:B------:R-:W-:Y:S02]  /*2630*/  IMAD R107, R0.reuse, R10, R107 ;  /* 0x0000000a006b7224 */ /* 0x040fe400078e026b */
[----:B------:R-:W-:Y:S01]  /*2640*/  @!P1 IMAD.MOV R89, RZ, RZ, -R89 ;  /* 0x000000ffff599224 */ /* 0x000fe200078e0a59 */
[C---:B------:R-:W-:Y:S01]  /*2650*/  ISETP.GT.U32.AND P1, PT, R0.reuse, R97, PT ;  /* 0x000000610000720c */ /* 0x040fe20003f24070 */
[----:B------:R-:W-:Y:S01]  /*2660*/  @!P6 IMAD.MOV R95, RZ, RZ, -R95 ;  /* 0x000000ffff5fe224 */ /* 0x000fe200078e0a5f */
[C---:B------:R-:W-:Y:S01]  /*2670*/  ISETP.GT.U32.AND P6, PT, R0.reuse, R107, PT ;  /* 0x0000006b0000720c */ /* 0x040fe20003fc4070 */
[----:B------:R-:W-:Y:S01]  /*2680*/  @!P5 IMAD.IADD R99, R99, 0x1, -R0 ;  /* 0x000000016363d824 */ /* 0x000fe200078e0a00 */
[----:B------:R-:W-:Y:S01]  /*2690*/  ISETP.GT.U32.AND P5, PT, R0, R105, PT ;  /* 0x000000690000720c */ /* 0x000fe20003fa4070 */
[----:B------:R-:W-:Y:S01]  /*26a0*/  IMAD.HI.U32 R8, R7, R103, RZ ;  /* 0x0000006707087227 */ /* 0x000fe200078e00ff */
[----:B------:R-:W-:-:S03]  /*26b0*/  IABS R109, R15 ;  /* 0x0000000f006d7213 */ /* 0x000fc60000000000 */
[----:B------:R-:W-:Y:S01]  /*26c0*/  @!P2 IMAD.MOV R91, RZ, RZ, -R91 ;  /* 0x000000ffff5ba224 */ /* 0x000fe200078e0a5b */
[----:B------:R-:W-:Y:S01]  /*26d0*/  ISETP.GT.U32.AND P2, PT, R0, R101, PT ;  /* 0x000000650000720c */ /* 0x000fe20003f44070 */
[----:B------:R-:W-:Y:S02]  /*26e0*/  IMAD.MOV R10, RZ, RZ, -R8 ;  /* 0x000000ffff0a7224 */ /* 0x000fe400078e0a08 */
[----:B------:R-:W-:-:S04]  /*26f0*/  IMAD.HI.U32 R8, R7, R109, RZ ;  /* 0x0000006d07087227 */ /* 0x000fc800078e00ff */
[--C-:B------:R-:W-:Y:S02]  /*2700*/  @!P5 IMAD.IADD R105, R105, 0x1, -R0.reuse ;  /* 0x000000016969d824 */ /* 0x100fe400078e0a00 */
[--C-:B------:R-:W-:Y:S01]  /*2710*/  @!P1 IMAD.IADD R97, R97, 0x1, -R0.reuse ;  /* 0x0000000161619824 */ /* 0x100fe200078e0a00 */
[----:B------:R-:W-:Y:S01]  /*2720*/  ISETP.GE.AND P1, PT, R18, RZ, PT ;  /* 0x000000ff1200720c */ /* 0x000fe20003f26270 */
[----:B------:R-:W-:Y:S01]  /*2730*/  @!P6 IMAD.IADD R107, R107, 0x1, -R0 ;  /* 0x000000016b6be824 */ /* 0x000fe200078e0a00 */
[----:B------:R-:W-:Y:S01]  /*2740*/  ISETP.GT.U32.AND P5, PT, R0, R105, PT ;  /* 0x000000690000720c */ /* 0x000fe20003fa4070 */
[----:B------:R-:W-:Y:S01]  /*2750*/  IMAD.MOV R8, RZ, RZ, -R8 ;  /* 0x000000ffff087224 */ /* 0x000fe200078e0a08 */
[----:B------:R-:W-:Y:S01]  /*2760*/  LOP3.LUT R18, R6, 0x110, RZ, 0xfc, !PT ;  /* 0x0000011006127812 */ /* 0x000fe200078efcff */
[----:B------:R-:W-:Y:S01]  /*2770*/  @!P0 IMAD.MOV R97, RZ, RZ, -R97 ;  /* 0x000000ffff618224 */ /* 0x000fe200078e0a61 */
[C---:B------:R-:W-:Y:S01]  /*2780*/  ISETP.GT.U32.AND P0, PT, R0.reuse, R107, PT ;  /* 0x0000006b0000720c */ /* 0x040fe20003f04070 */
[----:B------:R-:W-:Y:S01]  /*2790*/  IMAD R109, R0, R8, R109 ;  /* 0x00000008006d7224 */ /* 0x000fe200078e026d */
[----:B------:R-:W-:Y:S01]  /*27a0*/  IABS R157, R18 ;  /* 0x00000012009d7213 */ /* 0x000fe20000000000 */
[--C-:B------:R-:W-:Y:S01]  /*27b0*/  @!P2 IMAD.IADD R101, R101, 0x1, -R0.reuse ;  /* 0x000000016565a824 */ /* 0x100fe200078e0a00 */
[----:B------:R-:W-:Y:S01]  /*27c0*/  ISETP.GE.AND P2, PT, R14, RZ, PT ;  /* 0x000000ff0e00720c */ /* 0x000fe20003f46270 */
[----:B------:R-:W-:Y:S01]  /*27d0*/  @!P3 IMAD.MOV R93, RZ, RZ, -R93 ;  /* 0x000000ffff5db224 */ /* 0x000fe200078e0a5d */
[----:B------:R-:W-:Y:S01]  /*27e0*/  LOP3.LUT R14, R6, 0xb0, RZ, 0xfc, !PT ;  /* 0x000000b0060e7812 */ /* 0x000fe200078efcff */
[C---:B------:R-:W-:Y:S01]  /*27f0*/  IMAD R103, R0.reuse, R10, R103 ;  /* 0x0000000a00677224 */ /* 0x040fe200078e0267 */
[C---:B------:R-:W-:Y:S01]  /*2800*/  ISETP.GT.U32.AND P6, PT, R0.reuse, R101, PT ;  /* 0x000000650000720c */ /* 0x040fe20003fc4070 */
[--C-:B------:R-:W-:Y:S01]  /*2810*/  @!P5 IMAD.IADD R105, R105, 0x1, -R0.reuse ;  /* 0x000000016969d824 */ /* 0x100fe200078e0a00 */
[----:B------:R-:W-:Y:S01]  /*2820*/  ISETP.GT.U32.AND P5, PT, R0, R109, PT ;  /* 0x0000006d0000720c */ /* 0x000fe20003fa4070 */
[----:B------:R-:W-:Y:S01]  /*2830*/  @!P4 IMAD.MOV R99, RZ, RZ, -R99 ;  /* 0x000000ffff63c224 */ /* 0x000fe200078e0a63 */
[----:B------:R-:W-:Y:S01]  /*2840*/  ISETP.GE.AND P3, PT, R16, RZ, PT ;  /* 0x000000ff1000720c */ /* 0x000fe20003f66270 */
[----:B------:R-:W-:Y:S01]  /*2850*/  @!P0 IMAD.IADD R107, R107, 0x1, -R0 ;  /* 0x000000016b6b8824 */ /* 0x000fe200078e0a00 */
[----:B------:R-:W-:-:S02]  /*2860*/  IABS R111, R14 ;  /* 0x0000000e006f7213 */ /* 0x000fc40000000000 */
[----:B------:R-:W-:Y:S01]  /*2870*/  LOP3.LUT R16, R6, 0xb4, RZ, 0xfc, !PT ;  /* 0x000000b406107812 */ /* 0x000fe200078efcff */
[----:B------:R-:W-:Y:S01]  /*2880*/  @!P2 IMAD.MOV R105, RZ, RZ, -R105 ;  /* 0x000000ffff69a224 */ /* 0x000fe200078e0a69 */
[----:B------:R-:W-:Y:S01]  /*2890*/  ISETP.GE.AND P0, PT, R12, RZ, PT ;  /* 0x000000ff0c00720c */ /* 0x000fe20003f06270 */
[----:B------:R-:W-:Y:S01]  /*28a0*/  IMAD.HI.U32 R8, R7, R111, RZ ;  /* 0x0000006f07087227 */ /* 0x000fe200078e00ff */
[----:B------:R-:W-:Y:S02]  /*28b0*/  IABS R113, R16 ;  /* 0x0000001000717213 */ /* 0x000fe40000000000 */
[----:B------:R-:W-:Y:S01]  /*28c0*/  LOP3.LUT R12, R6, 0xb8, RZ, 0xfc, !PT ;  /* 0x000000b8060c7812 */ /* 0x000fe200078efcff */
[----:B------:R-:W-:Y:S01]  /*28d0*/  @!P5 IMAD.IADD R109, R109, 0x1, -R0 ;  /* 0x000000016d6dd824 */ /* 0x000fe200078e0a00 */
[----:B------:R-:W-:Y:S01]  /*28e0*/  @!P6 IADD3 R101, R101, -R0, RZ ;  /* 0x800000006565e210 */ /* 0x000fe20007ffe0ff */
[----:B------:R-:W-:Y:S01]  /*28f0*/  IMAD.MOV R8, RZ, RZ, -R8 ;  /* 0x000000ffff087224 */ /* 0x000fe200078e0a08 */
[----:B------:R-:W-:Y:S01]  /*2900*/  IABS R115, R12 ;  /* 0x0000000c00737213 */ /* 0x000fe20000000000 */
[----:B------:R-:W-:Y:S01]  /*2910*/  IMAD.HI.U32 R10, R7, R113, RZ ;  /* 0x00000071070a7227 */ /* 0x000fe200078e00ff */
[----:B------:R-:W-:-:S02]  /*2920*/  ISETP.GT.U32.AND P6, PT, R0, R103, PT ;  /* 0x000000670000720c */ /* 0x000fc40003fc4070 */
[C---:B------:R-:W-:Y:S01]  /*2930*/  ISETP.GT.U32.AND P4, PT, R0.reuse, R109, PT ;  /* 0x0000006d0000720c */ /* 0x040fe20003f84070 */
[----:B------:R-:W-:Y:S02]  /*2940*/  IMAD R111, R0, R8, R111 ;  /* 0x00000008006f7224 */ /* 0x000fe400078e026f */
[----:B------:R-:W-:Y:S02]  /*2950*/  IMAD.MOV R10, RZ, RZ, -R10 ;  /* 0x000000ffff0a7224 */ /* 0x000fe400078e0a0a */
[----:B------:R-:W-:-:S04]  /*2960*/  IMAD.HI.U32 R8, R7, R115, RZ ;  /* 0x0000007307087227 */ /* 0x000fc800078e00ff */
[----:B------:R-:W-:Y:S01]  /*2970*/  IMAD R113, R0, R10, R113 ;  /* 0x0000000a00717224 */ /* 0x000fe200078e0271 */
[----:B------:R-:W-:Y:S01]  /*2980*/  LOP3.LUT R10, R6, 0xc0, RZ, 0xfc, !PT ;  /* 0x000000c0060a7812 */ /* 0x000fe200078efcff */
[----:B------:R-:W-:Y:S02]  /*2990*/  IMAD.MOV R8, RZ, RZ, -R8 ;  /* 0x000000ffff087224 */ /* 0x000fe400078e0a08 */
[----:B------:R-:W-:Y:S01]  /*29a0*/  @!P3 IMAD.MOV R101, RZ, RZ, -R101 ;  /* 0x000000ffff65b224 */ /* 0x000fe200078e0a65 */
[C---:B------:R-:W-:Y:S01]  /*29b0*/  ISETP.GT.U32.AND P3, PT, R0.reuse, R111, PT ;  /* 0x0000006f0000720c */ /* 0x040fe20003f64070 */
[C---:B------:R-:W-:Y:S01]  /*29c0*/  IMAD R115, R0.reuse, R8, R115 ;  /* 0x0000000800737224 */ /* 0x040fe200078e0273 */
[C---:B------:R-:W-:Y:S01]  /*29d0*/  ISETP.GT.U32.AND P2, PT, R0.reuse, R113, PT ;  /* 0x000000710000720c */ /* 0x040fe20003f44070 */
[--C-:B------:R-:W-:Y:S01]  /*29e0*/  @!P6 IMAD.IADD R103, R103, 0x1, -R0.reuse ;  /* 0x000000016767e824 */ /* 0x100fe200078e0a00 */
[----:B------:R-:W-:Y:S01]  /*29f0*/  ISETP.GE.AND P6, PT, R15, RZ, PT ;  /* 0x000000ff0f00720c */ /* 0x000fe20003fc6270 */
[----:B------:R-:W-:Y:S01]  /*2a00*/  @!P4 IMAD.IADD R109, R109, 0x1, -R0 ;  /* 0x000000016d6dc824 */ /* 0x000fe200078e0a00 */
[----:B------:R-:W-:Y:S01]  /*2a10*/  ISETP.GT.U32.AND P4, PT, R0, R115, PT ;  /* 0x000000730000720c */ /* 0x000fe20003f84070 */
[----:B------:R-:W-:Y:S01]  /*2a20*/  @!P1 IMAD.MOV R107, RZ, RZ, -R107 ;  /* 0x000000ffff6b9224 */ /* 0x000fe200078e0a6b */
[----:B------:R-:W-:-:S02]  /*2a30*/  LOP3.LUT R15, R6, 0xbc, RZ, 0xfc, !PT ;  /* 0x000000bc060f7812 */ /* 0x000fc400078efcff */
[----:B------:R-:W-:Y:S02]  /*2a40*/  ISETP.GT.U32.AND P5, PT, R0, R103, PT ;  /* 0x000000670000720c */ /* 0x000fe40003fa4070 */
[----:B------:R-:W-:Y:S01]  /*2a50*/  IABS R117, R15 ;  /* 0x0000000f00757213 */ /* 0x000fe20000000000 */
[--C-:B------:R-:W-:Y:S01]  /*2a60*/  @!P3 IMAD.IADD R111, R111, 0x1, -R0.reuse ;  /* 0x000000016f6fb824 */ /* 0x100fe200078e0a00 */
[----:B------:R-:W-:Y:S01]  /*2a70*/  IABS R119, R10 ;  /* 0x0000000a00777213 */ /* 0x000fe20000000000 */
[--C-:B------:R-:W-:Y:S01]  /*2a80*/  @!P2 IMAD.IADD R113, R113, 0x1, -R0.reuse ;  /* 0x000000017171a824 */ /* 0x100fe200078e0a00 */
[----:B------:R-:W-:Y:S01]  /*2a90*/  ISETP.GE.AND P3, PT, R12, RZ, PT ;  /* 0x000000ff0c00720c */ /* 0x000fe20003f66270 */
[----:B------:R-:W-:Y:S01]  /*2aa0*/  IMAD.HI.U32 R8, R7, R117, RZ ;  /* 0x0000007507087227 */ /* 0x000fe200078e00ff */
[----:B------:R-:W-:Y:S02]  /*2ab0*/  ISETP.GT.U32.AND P2, PT, R0, R111, PT ;  /* 0x0000006f0000720c */ /* 0x000fe40003f44070 */
[----:B------:R-:W-:Y:S01]  /*2ac0*/  LOP3.LUT R12, R6, 0xc4, RZ, 0xfc, !PT ;  /* 0x000000c4060c7812 */ /* 0x000fe200078efcff */
[----:B------:R-:W-:Y:S01]  /*2ad0*/  @!P4 IMAD.IADD R115, R115, 0x1, -R0 ;  /* 0x000000017373c824 */ /* 0x000fe200078e0a00 */
[----:B------:R-:W-:Y:S01]  /*2ae0*/  ISETP.GE.AND P1, PT, R14, RZ, PT ;  /* 0x000000ff0e00720c */ /* 0x000fe20003f26270 */
[----:B------:R-:W-:Y:S01]  /*2af0*/  IMAD.MOV R8, RZ, RZ, -R8 ;  /* 0x000000ffff087224 */ /* 0x000fe200078e0a08 */
[----:B------:R-:W-:Y:S01]  /*2b00*/  IABS R121, R12 ;  /* 0x0000000c00797213 */ /* 0x000fe20000000000 */
[----:B------:R-:W-:Y:S01]  /*2b10*/  @!P5 IMAD.IADD R103, R103, 0x1, -R0 ;  /* 0x000000016767d824 */ /* 0x000fe200078e0a00 */
[C---:B------:R-:W-:Y:S01]  /*2b20*/  ISETP.GT.U32.AND P4, PT, R0.reuse, R115, PT ;  /* 0x000000730000720c */ /* 0x040fe20003f84070 */
[----:B------:R-:W-:Y:S01]  /*2b30*/  IMAD R117, R0, R8, R117 ;  /* 0x0000000800757224 */ /* 0x000fe200078e0275 */
[----:B------:R-:W-:Y:S01]  /*2b40*/  ISETP.GE.AND P5, PT, R16, RZ, PT ;  /* 0x000000ff1000720c */ /* 0x000fe20003fa6270 */
[----:B------:R-:W-:Y:S01]  /*2b50*/  IMAD.HI.U32 R8, R7, R119, RZ ;  /* 0x0000007707087227 */ /* 0x000fe200078e00ff */
[----:B------:R-:W-:-:S02]  /*2b60*/  LOP3.LUT R14, R6, 0xc8, RZ, 0xfc, !PT ;  /* 0x000000c8060e7812 */ /* 0x000fc400078efcff */
[----:B------:R-:W-:Y:S01]  /*2b70*/  LOP3.LUT R16, R6, 0xe8, RZ, 0xfc, !PT ;  /* 0x000000e806107812 */ /* 0x000fe200078efcff */
[----:B------:R-:W-:Y:S01]  /*2b80*/  IMAD.MOV R8, RZ, RZ, -R8 ;  /* 0x000000ffff087224 */ /* 0x000fe200078e0a08 */
[----:B------:R-:W-:Y:S01]  /*2b90*/  IABS R123, R14 ;  /* 0x0000000e007b7213 */ /* 0x000fe20000000000 */
[--C-:B------:R-:W-:Y:S01]  /*2ba0*/  @!P2 IMAD.IADD R111, R111, 0x1, -R0.reuse ;  /* 0x000000016f6fa824 */ /* 0x100fe200078e0a00 */
[C---:B------:R-:W-:Y:S01]  /*2bb0*/  ISETP.GT.U32.AND P2, PT, R0.reuse, R117, PT ;  /* 0x000000750000720c */ /* 0x040fe20003f44070 */
[C---:B------:R-:W-:Y:S01]  /*2bc0*/  IMAD R119, R0.reuse, R8, R119 ;  /* 0x0000000800777224 */ /* 0x040fe200078e0277 */
[----:B------:R-:W-:Y:S01]  /*2bd0*/  IABS R139, R16 ;  /* 0x00000010008b7213 */ /* 0x000fe20000000000 */
[----:B------:R-:W-:Y:S01]  /*2be0*/  @!P0 IMAD.MOV R103, RZ, RZ, -R103 ;  /* 0x000000ffff678224 */ /* 0x000fe200078e0a67 */
[C---:B------:R-:W-:Y:S01]  /*2bf0*/  ISETP.GT.U32.AND P0, PT, R0.reuse, R113, PT ;  /* 0x000000710000720c */ /* 0x040fe20003f04070 */
[----:B------:R-:W-:Y:S01]  /*2c00*/  @!P4 IMAD.IADD R115, R115, 0x1, -R0 ;  /* 0x000000017373c824 */ /* 0x000fe200078e0a00 */
[----:B------:R-:W-:Y:S01]  /*2c10*/  ISETP.GT.U32.AND P4, PT, R0, R119, PT ;  /* 0x000000770000720c */ /* 0x000fe20003f84070 */
[----:B------:R-:W-:-:S04]  /*2c20*/  IMAD.HI.U32 R8, R7, R121, RZ ;  /* 0x0000007907087227 */ /* 0x000fc800078e00ff */
[----:B------:R-:W-:Y:S01]  /*2c30*/  @!P6 IMAD.MOV R109, RZ, RZ, -R109 ;  /* 0x000000ffff6de224 */ /* 0x000fe200078e0a6d */
[----:B------:R-:W-:Y:S01]  /*2c40*/  ISETP.GE.AND P6, PT, R15, RZ, PT ;  /* 0x000000ff0f00720c */ /* 0x000fe20003fc6270 */
[--C-:B------:R-:W-:Y:S01]  /*2c50*/  @!P2 IMAD.IADD R117, R117, 0x1, -R0.reuse ;  /* 0x000000017575a824 */ /* 0x100fe200078e0a00 */
[----:B------:R-:W-:Y:S01]  /*2c60*/  LOP3.LUT R15, R6, 0xcc, RZ, 0xfc, !PT ;  /* 0x000000cc060f7812 */ /* 0x000fe200078efcff */
[----:B------:R-:W-:Y:S01]  /*2c70*/  @!P1 IMAD.MOV R111, RZ, RZ, -R111 ;  /* 0x000000ffff6f9224 */ /* 0x000fe200078e0a6f */
[----:B------:R-:W-:Y:S01]  /*2c80*/  IADD3 R8, -R8, RZ, RZ ;  /* 0x000000ff08087210 */ /* 0x000fe20007ffe1ff */
[--C-:B------:R-:W-:Y:S01]  /*2c90*/  @!P0 IMAD.IADD R113, R113, 0x1, -R0.reuse ;  /* 0x0000000171718824 */ /* 0x100fe200078e0a00 */
[----:B------:R-:W-:Y:S01]  /*2ca0*/  IABS R125, R15 ;  /* 0x0000000f007d7213 */ /* 0x000fe20000000000 */
[----:B------:R-:W-:Y:S01]  /*2cb0*/  @!P4 IMAD.IADD R119, R119, 0x1, -R0 ;  /* 0x000000017777c824 */ /* 0x000fe200078e0a00 */
[C---:B------:R-:W-:Y:S01]  /*2cc0*/  ISETP.GT.U32.AND P1, PT, R0.reuse, R117, PT ;  /* 0x000000750000720c */ /* 0x040fe20003f24070 */
[----:B------:R-:W-:Y:S01]  /*2cd0*/  IMAD R121, R0, R8, R121 ;  /* 0x0000000800797224 */ /* 0x000fe200078e0279 */
[----:B------:R-:W-:Y:S01]  /*2ce0*/  ISETP.GE.AND P0, PT, R10, RZ, PT ;  /* 0x000000ff0a00720c */ /* 0x000fe20003f06270 */
[----:B------:R-:W-:Y:S01]  /*2cf0*/  IMAD.HI.U32 R10, R7, R125, RZ ;  /* 0x0000007d070a7227 */ /* 0x000fe200078e00ff */
[----:B------:R-:W-:-:S02]  /*2d00*/  ISETP.GT.U32.AND P4, PT, R0, R119, PT ;  /* 0x000000770000720c */ /* 0x000fc40003f84070 */
[----:B------:R-:W-:Y:S01]  /*2d10*/  ISETP.GE.AND P2, PT, R12, RZ, PT ;  /* 0x000000ff0c00720c */ /* 0x000fe20003f46270 */
[----:B------:R-:W-:Y:S01]  /*2d20*/  @!P5 IMAD.MOV R113, RZ, RZ, -R113 ;  /* 0x000000ffff71d224 */ /* 0x000fe200078e0a71 */
[----:B------:R-:W-:Y:S01]  /*2d30*/  ISETP.GT.U32.AND P5, PT, R0, R121, PT ;  /* 0x000000790000720c */ /* 0x000fe20003fa4070 */
[----:B------:R-:W-:Y:S01]  /*2d40*/  IMAD.HI.U32 R8, R7, R123, RZ ;  /* 0x0000007b07087227 */ /* 0x000fe200078e00ff */
[----:B------:R-:W-:-:S03]  /*2d50*/  LOP3.LUT R12, R6, 0xd0, RZ, 0xfc, !PT ;  /* 0x000000d0060c7812 */ /* 0x000fc600078efcff */
[----:B------:R-:W-:Y:S01]  /*2d60*/  IMAD.MOV R10, RZ, RZ, -R10 ;  /* 0x000000ffff0a7224 */ /* 0x000fe200078e0a0a */
[----:B------:R-:W-:Y:S01]  /*2d70*/  IABS R127, R12 ;  /* 0x0000000c007f7213 */ /* 0x000fe20000000000 */
[----:B------:R-:W-:Y:S02]  /*2d80*/  IMAD.MOV R8, RZ, RZ, -R8 ;  /* 0x000000ffff087224 */ /* 0x000fe400078e0a08 */
[--C-:B------:R-:W-:Y:S01]  /*2d90*/  @!P1 IMAD.IADD R117, R117, 0x1, -R0.reuse ;  /* 0x0000000175759824 */ /* 0x100fe200078e0a00 */
[----:B------:R-:W-:Y:S01]  /*2da0*/  ISETP.GE.AND P1, PT, R15, RZ, PT ;  /* 0x000000ff0f00720c */ /* 0x000fe20003f26270 */
[----:B------:R-:W-:Y:S01]  /*2db0*/  IMAD R125, R0, R10, R125 ;  /* 0x0000000a007d7224 */ /* 0x000fe200078e027d */
[----:B------:R-:W-:Y:S01]  /*2dc0*/  LOP3.LUT R10, R6, 0xd4, RZ, 0xfc, !PT ;  /* 0x000000d4060a7812 */ /* 0x000fe200078efcff */
[----:B------:R-:W-:Y:S01]  /*2dd0*/  IMAD R123, R0, R8, R123 ;  /* 0x00000008007b7224 */ /* 0x000fe200078e027b */
[----:B------:R-:W-:Y:S01]  /*2de0*/  LOP3.LUT R15, R6, 0xe4, RZ, 0xfc, !PT ;  /* 0x000000e4060f7812 */ /* 0x000fe200078efcff */
[----:B------:R-:W-:Y:S01]  /*2df0*/  @!P6 IMAD.MOV R117, RZ, RZ, -R117 ;  /* 0x000000ffff75e224 */ /* 0x000fe200078e0a75 */
[C---:B------:R-:W-:Y:S01]  /*2e00*/  ISETP.GT.U32.AND P6, PT, R0.reuse, R125, PT ;  /* 0x0000007d0000720c */ /* 0x040fe20003fc4070 */
[--C-:B------:R-:W-:Y:S01]  /*2e10*/  @!P4 IMAD.IADD R119, R119, 0x1, -R0.reuse ;  /* 0x000000017777c824 */ /* 0x100fe200078e0a00 */
[----:B------:R-:W-:Y:S01]  /*2e20*/  ISETP.GT.U32.AND P4, PT, R0, R123, PT ;  /* 0x0000007b0000720c */ /* 0x000fe20003f84070 */
[----:B------:R-:W-:Y:S01]  /*2e30*/  @!P5 IMAD.IADD R121, R121, 0x1, -R0 ;  /* 0x000000017979d824 */ /* 0x000fe200078e0a00 */
[----:B------:R-:W-:Y:S01]  /*2e40*/  IABS R131, R10 ;  /* 0x0000000a00837213 */ /* 0x000fe20000000000 */
[----:B------:R-:W-:Y:S01]  /*2e50*/  @!P3 IMAD.MOV R115, RZ, RZ, -R115 ;  /* 0x000000ffff73b224 */ /* 0x000fe200078e0a73 */
[----:B------:R-:W-:Y:S01]  /*2e60*/  ISETP.GE.AND P3, PT, R14, RZ, PT ;  /* 0x000000ff0e00720c */ /* 0x000fe20003f66270 */
[----:B------:R-:W-:Y:S01]  /*2e70*/  IMAD.HI.U32 R8, R7, R127, RZ ;  /* 0x0000007f07087227 */ /* 0x000fe200078e00ff */
[----:B------:R-:W-:-:S02]  /*2e80*/  ISETP.GT.U32.AND P5, PT, R0, R121, PT ;  /* 0x000000790000720c */ /* 0x000fc40003fa4070 */
[----:B------:R-:W-:Y:S01]  /*2e90*/  LOP3.LUT R14, R6, 0xd8, RZ, 0xfc, !PT ;  /* 0x000000d8060e7812 */ /* 0x000fe200078efcff */
[----:B------:R-:W-:Y:S01]  /*2ea0*/  @!P0 IMAD.MOV R119, RZ, RZ, -R119 ;  /* 0x000000ffff778224 */ /* 0x000fe200078e0a77 */
[----:B------:R-:W-:Y:S01]  /*2eb0*/  ISETP.GE.AND P0, PT, R12, RZ, PT ;  /* 0x000000ff0c00720c */ /* 0x000fe20003f06270 */
[--C-:B------:R-:W-:Y:S01]  /*2ec0*/  @!P6 IMAD.IADD R125, R125, 0x1, -R0.reuse ;  /* 0x000000017d7de824 */ /* 0x100fe200078e0a00 */
[----:B------:R-:W-:Y:S01]  /*2ed0*/  IABS R129, R14 ;  /* 0x0000000e00817213 */ /* 0x000fe20000000000 */
[----:B------:R-:W-:Y:S01]  /*2ee0*/  @!P4 IMAD.IADD R123, R123, 0x1, -R0 ;  /* 0x000000017b7bc824 */ /* 0x000fe200078e0a00 */
[----:B------:R-:W-:Y:S01]  /*2ef0*/  IABS R137, R15 ;  /* 0x0000000f00897213 */ /* 0x000fe20000000000 */
[----:B------:R-:W-:Y:S01]  /*2f00*/  IMAD.MOV R12, RZ, RZ, -R8 ;  /* 0x000000ffff0c7224 */ /* 0x000fe200078e0a08 */
[C---:B------:R-:W-:Y:S01]  /*2f10*/  ISETP.GT.U32.AND P6, PT, R0.reuse, R125, PT ;  /* 0x0000007d0000720c */ /* 0x040fe20003fc4070 */
[----:B------:R-:W-:Y:S01]  /*2f20*/  IMAD.HI.U32 R8, R7, R131, RZ ;  /* 0x0000008307087227 */ /* 0x000fe200078e00ff */
[----:B------:R-:W-:-:S03]  /*2f30*/  ISETP.GT.U32.AND P4, PT, R0, R123, PT ;  /* 0x0000007b0000720c */ /* 0x000fc60003f84070 */
[----:B------:R-:W-:Y:S01]  /*2f40*/  @!P5 IMAD.IADD R121, R121, 0x1, -R0 ;  /* 0x000000017979d824 */ /* 0x000fe200078e0a00 */
[----:B------:R-:W-:Y:S01]  /*2f50*/  ISETP.GE.AND P5, PT, R10, RZ, PT ;  /* 0x000000ff0a00720c */ /* 0x000fe20003fa6270 */
[----:B------:R-:W-:-:S04]  /*2f60*/  IMAD.HI.U32 R10, R7, R129, RZ ;  /* 0x00000081070a7227 */ /* 0x000fc800078e00ff */
[----:B------:R-:W-:Y:S02]  /*2f70*/  IMAD.MOV R10, RZ, RZ, -R10 ;  /* 0x000000ffff0a7224 */ /* 0x000fe400078e0a0a */
[C---:B------:R-:W-:Y:S02]  /*2f80*/  IMAD R127, R0.reuse, R12, R127 ;  /* 0x0000000c007f7224 */ /* 0x040fe400078e027f */
[C---:B------:R-:W-:Y:S02]  /*2f90*/  IMAD R129, R0.reuse, R10, R129 ;  /* 0x0000000a00817224 */ /* 0x040fe400078e0281 */
[--C-:B------:R-:W-:Y:S02]  /*2fa0*/  @!P6 IMAD.IADD R125, R125, 0x1, -R0.reuse ;  /* 0x000000017d7de824 */ /* 0x100fe400078e0a00 */
[----:B------:R-:W-:Y:S01]  /*2fb0*/  @!P4 IMAD.IADD R123, R123, 0x1, -R0 ;  /* 0x000000017b7bc824 */ /* 0x000fe200078e0a00 */
[C---:B------:R-:W-:Y:S01]  /*2fc0*/  ISETP.GT.U32.AND P4, PT, R0.reuse, R127, PT ;  /* 0x0000007f0000720c */ /* 0x040fe20003f84070 */
[----:B------:R-:W-:Y:S01]  /*2fd0*/  @!P1 IMAD.MOV R125, RZ, RZ, -R125 ;  /* 0x000000ffff7d9224 */ /* 0x000fe200078e0a7d */
[----:B------:R-:W-:Y:S01]  /*2fe0*/  ISETP.GT.U32.AND P1, PT, R0, R129, PT ;  /* 0x000000810000720c */ /* 0x000fe20003f24070 */
[----:B------:R-:W-:Y:S01]  /*2ff0*/  @!P2 IMAD.MOV R121, RZ, RZ, -R121 ;  /* 0x000000ffff79a224 */ /* 0x000fe200078e0a79 */
[----:B------:R-:W-:Y:S01]  /*3000*/  ISETP.GE.AND P2, PT, R14, RZ, PT ;  /* 0x000000ff0e00720c */ /* 0x000fe20003f46270 */
[----:B------:R-:W-:Y:S01]  /*3010*/  IMAD.MOV R8, RZ, RZ, -R8 ;  /* 0x000000ffff087224 */ /* 0x000fe200078e0a08 */
[----:B------:R-:W-:Y:S01]  /*3020*/  LOP3.LUT R14, R6, 0xe0, RZ, 0xfc, !PT ;  /* 0x000000e0060e7812 */ /* 0x000fe200078efcff */
[----:B------:R-:W-:-:S02]  /*3030*/  @!P3 IMAD.MOV R123, RZ, RZ, -R123 ;  /* 0x000000ffff7bb224 */ /* 0x000fc400078e0a7b */
[----:B------:R-:W-:Y:S01]  /*3040*/  IMAD R131, R0, R8, R131 ;  /* 0x0000000800837224 */ /* 0x000fe200078e0283 */
[----:B------:R-:W-:Y:S02]  /*3050*/  IABS R135, R14 ;  /* 0x0000000e00877213 */ /* 0x000fe40000000000 */
[----:B------:R-:W-:Y:S01]  /*3060*/  LOP3.LUT R8, R6, 0xdc, RZ, 0xfc, !PT ;  /* 0x000000dc06087812 */ /* 0x000fe200078efcff */
[--C-:B------:R-:W-:Y:S01]  /*3070*/  @!P4 IMAD.IADD R127, R127, 0x1, -R0.reuse ;  /* 0x000000017f7fc824 */ /* 0x100fe200078e0a00 */
[C---:B------:R-:W-:Y:S01]  /*3080*/  ISETP.GT.U32.AND P3, PT, R0.reuse, R131, PT ;  /* 0x000000830000720c */ /* 0x040fe20003f64070 */
[----:B------:R-:W-:Y:S01]  /*3090*/  @!P1 IMAD.IADD R129, R129, 0x1, -R0 ;  /* 0x0000000181819824 */ /* 0x000fe200078e0a00 */
[----:B------:R-:W-:Y:S01]  /*30a0*/  IABS R133, R8 ;  /* 0x0000000800857213 */ /* 0x000fe20000000000 */
[C---:B------:R-:W-:Y:S01]  /*30b0*/  IMAD.HI.U32 R10, R7.reuse, R135, RZ ;  /* 0x00000087070a7227 */ /* 0x040fe200078e00ff */
[C---:B------:R-:W-:Y:S02]  /*30c0*/  ISETP.GT.U32.AND P4, PT, R0.reuse, R127, PT ;  /* 0x0000007f0000720c */ /* 0x040fe40003f84070 */
[----:B------:R-:W-:Y:S01]  /*30d0*/  ISETP.GT.U32.AND P1, PT, R0, R129, PT ;  /* 0x000000810000720c */ /* 0x000fe20003f24070 */
[----:B------:R-:W-:Y:S01]  /*30e0*/  IMAD.MOV R10, RZ, RZ, -R10 ;  /* 0x000000ffff0a7224 */ /* 0x000fe200078e0a0a */
[----:B------:R-:W-:Y:S01]  /*30f0*/  ISETP.GE.AND P6, PT, R8, RZ, PT ;  /* 0x000000ff0800720c */ /* 0x000fe20003fc6270 */
[----:B------:R-:W-:-:S04]  /*3100*/  IMAD.HI.U32 R8, R7, R133, RZ ;  /* 0x0000008507087227 */ /* 0x000fc800078e00ff */
[----:B------:R-:W-:Y:S01]  /*3110*/  IMAD R135, R0, R10, R135 ;  /* 0x0000000a00877224 */ /* 0x000fe200078e0287 */
[----:B------:R-:W-:Y:S01]  /*3120*/  @!P3 IADD3 R131, R131, -R0, RZ ;  /* 0x800000008383b210 */ /* 0x000fe20007ffe0ff */
[----:B------:R-:W-:-:S03]  /*3130*/  IMAD.HI.U32 R10, R7, R139, RZ ;  /* 0x0000008b070a7227 */ /* 0x000fc600078e00ff */
[----:B------:R-:W-:Y:S01]  /*3140*/  ISETP.GT.U32.AND P3, PT, R0, R131, PT ;  /* 0x000000830000720c */ /* 0x000fe20003f64070 */
[----:B------:R-:W-:Y:S02]  /*3150*/  IMAD.MOV R10, RZ, RZ, -R10 ;  /* 0x000000ffff0a7224 */ /* 0x000fe400078e0a0a */
[--C-:B------:R-:W-:Y:S01]  /*3160*/  @!P4 IMAD.IADD R127, R127, 0x1, -R0.reuse ;  /* 0x000000017f7fc824 */ /* 0x100fe200078e0a00 */
[----:B------:R-:W-:Y:S01]  /*3170*/  ISETP.GE.AND P4, PT, R14, RZ, PT ;  /* 0x000000ff0e00720c */ /* 0x000fe20003f86270 */
[----:B------:R-:W-:Y:S01]  /*3180*/  IMAD R139, R0, R10, R139 ;  /* 0x0000000a008b7224 */ /* 0x000fe200078e028b */
[----:B------:R-:W-:Y:S01]  /*3190*/  LOP3.LUT R14, R6, 0xf0, RZ, 0xfc, !PT ;  /* 0x000000f0060e7812 */ /* 0x000fe200078efcff */
[----:B------:R-:W-:Y:S02]  /*31a0*/  @!P1 IMAD.IADD R129, R129, 0x1, -R0 ;  /* 0x0000000181819824 */ /* 0x000fe400078e0a00 */
[----:B------:R-:W-:Y:S01]  /*31b0*/  IMAD.MOV R12, RZ, RZ, -R8 ;  /* 0x000000ffff0c7224 */ /* 0x000fe200078e0a08 */
[----:B------:R-:W-:Y:S01]  /*31c0*/  IABS R143, R14 ;  /* 0x0000000e008f7213 */ /* 0x000fe20000000000 */
[----:B------:R-:W-:Y:S01]  /*31d0*/  @!P0 IMAD.MOV R127, RZ, RZ, -R127 ;  /* 0x000000ffff7f8224 */ /* 0x000fe200078e0a7f */
[C---:B------:R-:W-:Y:S01]  /*31e0*/  ISETP.GT.U32.AND P0, PT, R0.reuse, R135, PT ;  /* 0x000000870000720c */ /* 0x040fe20003f04070 */
[----:B------:R-:W-:Y:S01]  /*31f0*/  @!P2 IMAD.MOV R129, RZ, RZ, -R129 ;  /* 0x000000ffff81a224 */ /* 0x000fe200078e0a81 */
[----:B------:R-:W-:Y:S01]  /*3200*/  ISETP.GT.U32.AND P2, PT, R0, R139, PT ;  /* 0x0000008b0000720c */ /* 0x000fe20003f44070 */
[----:B------:R-:W-:-:S04]  /*3210*/  IMAD.HI.U32 R8, R7, R137, RZ ;  /* 0x0000008907087227 */ /* 0x000fc800078e00ff */
[----:B------:R-:W-:Y:S01]  /*3220*/  IMAD R133, R0, R12, R133 ;  /* 0x0000000c00857224 */ /* 0x000fe200078e0285 */
[----:B------:R-:W-:Y:S01]  /*3230*/  LOP3.LUT R12, R6, 0xec, RZ, 0xfc, !PT ;  /* 0x000000ec060c7812 */ /* 0x000fe200078efcff */
[----:B------:R-:W-:Y:S02]  /*3240*/  IMAD.MOV R8, RZ, RZ, -R8 ;  /* 0x000000ffff087224 */ /* 0x000fe400078e0a08 */
[--C-:B------:R-:W-:Y:S01]  /*3250*/  @!P3 IMAD.IADD R131, R131, 0x1, -R0.reuse ;  /* 0x000000018383b824 */ /* 0x100fe200078e0a00 */
[----:B------:R-:W-:Y:S01]  /*3260*/  IABS R141, R12 ;  /* 0x0000000c008d7213 */ /* 0x000fe20000000000 */
[C---:B------:R-:W-:Y:S01]  /*3270*/  IMAD R137, R0.reuse, R8, R137 ;  /* 0x0000000800897224 */ /* 0x040fe200078e0289 */
[C---:B------:R-:W-:Y:S01]  /*3280*/  ISETP.GT.U32.AND P3, PT, R0.reuse, R133, PT ;  /* 0x000000850000720c */ /* 0x040fe20003f64070 */
[----:B------:R-:W-:Y:S02]  /*3290*/  @!P0 IMAD.IADD R135, R135, 0x1, -R0 ;  /* 0x0000000187878824 */ /* 0x000fe400078e0a00 */
[----:B------:R-:W-:Y:S01]  /*32a0*/  IMAD.HI.U32 R8, R7, R141, RZ ;  /* 0x0000008d07087227 */ /* 0x000fe200078e00ff */
[----:B------:R-:W-:-:S02]  /*32b0*/  ISETP.GT.U32.AND P1, PT, R0, R137, PT ;  /* 0x000000890000720c */ /* 0x000fc40003f24070 */
[C---:B------:R-:W-:Y:S01]  /*32c0*/  ISETP.GT.U32.AND P0, PT, R0.reuse, R135, PT ;  /* 0x000000870000720c */ /* 0x040fe20003f04070 */
[----:B------:R-:W-:Y:S02]  /*32d0*/  @!P2 IMAD.IADD R139, R139, 0x1, -R0 ;  /* 0x000000018b8ba824 */ /* 0x000fe400078e0a00 */
[----:B------:R-:W-:Y:S02]  /*32e0*/  IMAD.MOV R8, RZ, RZ, -R8 ;  /* 0x000000ffff087224 */ /* 0x000fe400078e0a08 */
[----:B------:R-:W-:Y:S01]  /*32f0*/  @!P5 IMAD.MOV R131, RZ, RZ, -R131 ;  /* 0x000000ffff83d224 */ /* 0x000fe200078e0a83 */
[C---:B------:R-:W-:Y:S01]  /*3300*/  ISETP.GT.U32.AND P2, PT, R0.reuse, R139, PT ;  /* 0x0000008b0000720c */ /* 0x040fe20003f44070 */
[----:B------:R-:W-:Y:S01]  /*3310*/  IMAD R141, R0, R8, R141 ;  /* 0x00000008008d7224 */ /* 0x000fe200078e028d */
[----:B------:R-:W-:Y:S01]  /*3320*/  ISETP.GE.AND P5, PT, R15, RZ, PT ;  /* 0x000000ff0f00720c */ /* 0x000fe20003fa6270 */
[----:B------:R-:W-:Y:S01]  /*3330*/  IMAD.HI.U32 R8, R7, R143, RZ ;  /* 0x0000008f07087227 */ /* 0x000fe200078e00ff */
[----:B------:R-:W-:-:S03]  /*3340*/  LOP3.LUT R15, R6, 0xf4, RZ, 0xfc, !PT ;  /* 0x000000f4060f7812 */ /* 0x000fc600078efcff */
[----:B------:R-:W-:Y:S01]  /*3350*/  @!P3 IMAD.IADD R133, R133, 0x1, -R0 ;  /* 0x000000018585b824 */ /* 0x000fe200078e0a00 */
[----:B------:R-:W-:Y:S01]  /*3360*/  IABS R145, R15 ;  /* 0x0000000f00917213 */ /* 0x000fe20000000000 */
[----:B------:R-:W-:Y:S02]  /*3370*/  IMAD.MOV R8, RZ, RZ, -R8 ;  /* 0x000000ffff087224 */ /* 0x000fe400078e0a08 */
[--C-:B------:R-:W-:Y:S01]  /*3380*/  @!P1 IMAD.IADD R137, R137, 0x1, -R0.reuse ;  /* 0x0000000189899824 */ /* 0x100fe200078e0a00 */
[C---:B------:R-:W-:Y:S01]  /*3390*/  ISETP.GT.U32.AND P3, PT, R0.reuse, R133, PT ;  /* 0x000000850000720c */ /* 0x040fe20003f64070 */
[----:B------:R-:W-:Y:S01]  /*33a0*/  IMAD R143, R0, R8, R143 ;  /* 0x00000008008f7224 */ /* 0x000fe200078e028f */
[----:B------:R-:W-:Y:S01]  /*33b0*/  LOP3.LUT R8, R6, 0xf8, RZ, 0xfc, !PT ;  /* 0x000000f806087812 */ /* 0x000fe200078efcff */
[--C-:B------:R-:W-:Y:S01]  /*33c0*/  @!P0 IMAD.IADD R135, R135, 0x1, -R0.reuse ;  /* 0x0000000187878824 */ /* 0x100fe200078e0a00 */
[C---:B------:R-:W-:Y:S01]  /*33d0*/  ISETP.GT.U32.AND P1, PT, R0.reuse, R137, PT ;  /* 0x000000890000720c */ /* 0x040fe20003f24070 */
[----:B------:R-:W-:Y:S01]  /*33e0*/  @!P2 IMAD.IADD R139, R139, 0x1, -R0 ;  /* 0x000000018b8ba824 */ /* 0x000fe200078e0a00 */
[C---:B------:R-:W-:Y:S01]  /*33f0*/  ISETP.GT.U32.AND P0, PT, R0.reuse, R141, PT ;  /* 0x0000008d0000720c */ /* 0x040fe20003f04070 */
[----:B------:R-:W-:Y:S01]  /*3400*/  IMAD.HI.U32 R10, R7, R145, RZ ;  /* 0x00000091070a7227 */ /* 0x000fe200078e00ff */
[----:B------:R-:W-:-:S02]  /*3410*/  ISETP.GT.U32.AND P2, PT, R0, R143, PT ;  /* 0x0000008f0000720c */ /* 0x000fc40003f44070 */
[----:B------:R-:W-:Y:S01]  /*3420*/  IABS R149, R8 ;  /* 0x0000000800957213 */ /* 0x000fe20000000000 */
[----:B------:R-:W-:Y:S02]  /*3430*/  IMAD.MOV R10, RZ, RZ, -R10 ;  /* 0x000000ffff0a7224 */ /* 0x000fe400078e0a0a */
[--C-:B------:R-:W-:Y:S01]  /*3440*/  @!P3 IMAD.IADD R133, R133, 0x1, -R0.reuse ;  /* 0x000000018585b824 */ /* 0x100fe200078e0a00 */
[----:B------:R-:W-:Y:S01]  /*3450*/  ISETP.GE.AND P3, PT, R16, RZ, PT ;  /* 0x000000ff1000720c */ /* 0x000fe20003f66270 */
[----:B------:R-:W-:Y:S01]  /*3460*/  IMAD R145, R0, R10, R145 ;  /* 0x0000000a00917224 */ /* 0x000fe200078e0291 */
[----:B------:R-:W-:Y:S01]  /*3470*/  LOP3.LUT R10, R6, 0xfc, RZ, 0xfc, !PT ;  /* 0x000000fc060a7812 */ /* 0x000fe200078efcff */
[----:B------:R-:W-:Y:S01]  /*3480*/  @!P6 IMAD.MOV R133, RZ, RZ, -R133 ;  /* 0x000000ffff85e224 */ /* 0x000fe200078e0a85 */
[----:B------:R-:W-:Y:S01]  /*3490*/  @!P1 IADD3 R137, R137, -R0, RZ ;  /* 0x8000000089899210 */ /* 0x000fe20007ffe0ff */
[--C-:B------:R-:W-:Y:S01]  /*34a0*/  @!P0 IMAD.IADD R141, R141, 0x1, -R0.reuse ;  /* 0x000000018d8d8824 */ /* 0x100fe200078e0a00 */
[----:B------:R-:W-:Y:S01]  /*34b0*/  IABS R147, R10 ;  /* 0x0000000a00937213 */ /* 0x000fe20000000000 */
[----:B------:R-:W-:Y:S01]  /*34c0*/  @!P2 IMAD.IADD R143, R143, 0x1, -R0 ;  /* 0x000000018f8fa824 */ /* 0x000fe200078e0a00 */
[----:B------:R-:W-:Y:S01]  /*34d0*/  ISETP.GE.AND P6, PT, R12, RZ, PT ;  /* 0x000000ff0c00720c */ /* 0x000fe20003fc6270 */
[----:B------:R-:W-:Y:S01]  /*34e0*/  @!P5 IMAD.MOV R137, RZ, RZ, -R137 ;  /* 0x000000ffff89d224 */ /* 0x000fe200078e0a89 */
[----:B------:R-:W-:Y:S01]  /*34f0*/  ISETP.GT.U32.AND P0, PT, R0, R141, PT ;  /* 0x0000008d0000720c */ /* 0x000fe20003f04070 */
[----:B------:R-:W-:Y:S01]  /*3500*/  @!P4 IMAD.MOV R135, RZ, RZ, -R135 ;  /* 0x000000ffff87c224 */ /* 0x000fe200078e0a87 */
[----:B------:R-:W-:Y:S01]  /*3510*/  ISETP.GE.AND P5, PT, R8, RZ, PT ;  /* 0x000000ff0800720c */ /* 0x000fe20003fa6270 */
[----:B------:R-:W-:Y:S01]  /*3520*/  IMAD.HI.U32 R8, R7, R149, RZ ;  /* 0x0000009507087227 */ /* 0x000fe200078e00ff */
[----:B------:R-:W-:-:S02]  /*3530*/  ISETP.GT.U32.AND P2, PT, R0, R143, PT ;  /* 0x0000008f0000720c */ /* 0x000fc40003f44070 */
[----:B------:R-:W-:Y:S01]  /*3540*/  LOP3.LUT R12, R6, 0x100, RZ, 0xfc, !PT ;  /* 0x00000100060c7812 */ /* 0x000fe200078efcff */
[----:B------:R-:W-:Y:S01]  /*3550*/  @!P3 IMAD.MOV R139, RZ, RZ, -R139 ;  /* 0x000000ffff8bb224 */ /* 0x000fe200078e0a8b */
[----:B------:R-:W-:Y:S01]  /*3560*/  ISETP.GE.AND P3, PT, R10, RZ, PT ;  /* 0x000000ff0a00720c */ /* 0x000fe20003f66270 */
[----:B------:R-:W-:Y:S01]  /*3570*/  IMAD.HI.U32 R10, R7, R147, RZ ;  /* 0x00000093070a7227 */ /* 0x000fe200078e00ff */
[----:B------:R-:W-:Y:S02]  /*3580*/  ISETP.GE.AND P4, PT, R14, RZ, PT ;  /* 0x000000ff0e00720c */ /* 0x000fe40003f86270 */
[----:B------:R-:W-:Y:S01]  /*3590*/  LOP3.LUT R14, R6, 0x104, RZ, 0xfc, !PT ;  /* 0x00000104060e7812 */ /* 0x000fe200078efcff */
[----:B------:R-:W-:Y:S01]  /*35a0*/  IMAD.MOV R8, RZ, RZ, -R8 ;  /* 0x000000ffff087224 */ /* 0x000fe200078e0a08 */
[----:B------:R-:W-:Y:S01]  /*35b0*/  IABS R153, R12 ;  /* 0x0000000c00997213 */ /* 0x000fe20000000000 */
[----:B------:R-:W-:Y:S01]  /*35c0*/  IMAD.MOV R10, RZ, RZ, -R10 ;  /* 0x000000ffff0a7224 */ /* 0x000fe200078e0a0a */
[----:B------:R-:W-:Y:S01]  /*35d0*/  IABS R155, R14 ;  /* 0x0000000e009b7213 */ /* 0x000fe20000000000 */
[C---:B------:R-:W-:Y:S01]  /*35e0*/  IMAD R149, R0.reuse, R8, R149 ;  /* 0x0000000800957224 */ /* 0x040fe200078e0295 */
[----:B------:R-:W-:Y:S01]  /*35f0*/  ISETP.GE.AND P1, PT, R15, RZ, PT ;  /* 0x000000ff0f00720c */ /* 0x000fe20003f26270 */
[--C-:B------:R-:W-:Y:S01]  /*3600*/  @!P0 IMAD.IADD R141, R141, 0x1, -R0.reuse ;  /* 0x000000018d8d8824 */ /* 0x100fe200078e0a00 */
[C---:B------:R-:W-:Y:S01]  /*3610*/  ISETP.GT.U32.AND P0, PT, R0.reuse, R145, PT ;  /* 0x000000910000720c */ /* 0x040fe20003f04070 */
[----:B------:R-:W-:Y:S01]  /*3620*/  IMAD R147, R0, R10, R147 ;  /* 0x0000000a00937224 */ /* 0x000fe200078e0293 */
[----:B------:R-:W-:Y:S01]  /*3630*/  LOP3.LUT R15, R6, 0x108, RZ, 0xfc, !PT ;  /* 0x00000108060f7812 */ /* 0x000fe200078efcff */
[----:B------:R-:W-:Y:S01]  /*3640*/  @!P2 IMAD.IADD R143, R143, 0x1, -R0 ;  /* 0x000000018f8fa824 */ /* 0x000fe200078e0a00 */
[C---:B------:R-:W-:Y:S01]  /*3650*/  ISETP.GT.U32.AND P2, PT, R0.reuse, R149, PT ;  /* 0x000000950000720c */ /* 0x040fe20003f44070 */
[----:B------:R-:W-:Y:S01]  /*3660*/  @!P6 IMAD.MOV R141, RZ, RZ, -R141 ;  /* 0x000000ffff8de224 */ /* 0x000fe200078e0a8d */
[----:B------:R-:W-:Y:S01]  /*3670*/  ISETP.GT.U32.AND P6, PT, R0, R147, PT ;  /* 0x000000930000720c */ /* 0x000fe20003fc4070 */
[----:B------:R-:W-:Y:S01]  /*3680*/  IMAD.HI.U32 R8, R7, R153, RZ ;  /* 0x0000009907087227 */ /* 0x000fe200078e00ff */
[----:B------:R-:W-:-:S02]  /*3690*/  IABS R159, R15 ;  /* 0x0000000f009f7213 */ /* 0x000fc40000000000 */
[----:B------:R-:W-:Y:S01]  /*36a0*/  LOP3.LUT R16, R6, 0x10c, RZ, 0xfc, !PT ;  /* 0x0000010c06107812 */ /* 0x000fe200078efcff */
[----:B------:R-:W-:-:S03]  /*36b0*/  IMAD.HI.U32 R10, R7, R155, RZ ;  /* 0x0000009b070a7227 */ /* 0x000fc600078e00ff */
[----:B------:R-:W-:Y:S01]  /*36c0*/  IABS R151, R16 ;  /* 0x0000001000977213 */ /* 0x000fe20000000000 */
[--C-:B------:R-:W-:Y:S02]  /*36d0*/  @!P0 IMAD.IADD R145, R145, 0x1, -R0.reuse ;  /* 0x0000000191918824 */ /* 0x100fe400078e0a00 */
[--C-:B------:R-:W-:Y:S02]  /*36e0*/  @!P2 IMAD.IADD R149, R149, 0x1, -R0.reuse ;  /* 0x000000019595a824 */ /* 0x100fe400078e0a00 */
[----:B------:R-:W-:Y:S01]  /*36f0*/  @!P6 IMAD.IADD R147, R147, 0x1, -R0 ;  /* 0x000000019393e824 */ /* 0x000fe200078e0a00 */
[C---:B------:R-:W-:Y:S01]  /*3700*/  ISETP.GT.U32.AND P0, PT, R0.reuse, R145, PT ;  /* 0x000000910000720c */ /* 0x040fe20003f04070 */
[----:B------:R-:W-:Y:S01]  /*3710*/  IMAD.MOV R8, RZ, RZ, -R8 ;  /* 0x000000ffff087224 */ /* 0x000fe200078e0a08 */
[C---:B------:R-:W-:Y:S01]  /*3720*/  ISETP.GT.U32.AND P2, PT, R0.reuse, R149, PT ;  /* 0x000000950000720c */ /* 0x040fe20003f44070 */
[----:B------:R-:W-:Y:S01]  /*3730*/  IMAD.MOV R10, RZ, RZ, -R10 ;  /* 0x000000ffff0a7224 */ /* 0x000fe200078e0a0a */
[C---:B------:R-:W-:Y:S01]  /*3740*/  ISETP.GT.U32.AND P6, PT, R0.reuse, R147, PT ;  /* 0x000000930000720c */ /* 0x040fe20003fc4070 */
[----:B------:R-:W-:-:S02]  /*3750*/  IMAD R153, R0, R8, R153 ;  /* 0x0000000800997224 */ /* 0x000fc400078e0299 */
[----:B------:R-:W-:Y:S02]  /*3760*/  IMAD R155, R0, R10, R155 ;  /* 0x0000000a009b7224 */ /* 0x000fe400078e029b */
[----:B------:R-:W-:-:S04]  /*3770*/  IMAD.HI.U32 R8, R7, R159, RZ ;  /* 0x0000009f07087227 */ /* 0x000fc800078e00ff */
[----:B------:R-:W-:Y:S01]  /*3780*/  @!P4 IMAD.MOV R143, RZ, RZ, -R143 ;  /* 0x000000ffff8fc224 */ /* 0x000fe200078e0a8f */
[----:B------:R-:W-:Y:S01]  /*3790*/  ISETP.GE.AND P4, PT, R12, RZ, PT ;  /* 0x000000ff0c00720c */ /* 0x000fe20003f86270 */
[--C-:B------:R-:W-:Y:S01]  /*37a0*/  @!P2 IMAD.IADD R149, R149, 0x1, -R0.reuse ;  /* 0x000000019595a824 */ /* 0x100fe200078e0a00 */
[C---:B------:R-:W-:Y:S01]  /*37b0*/  ISETP.GT.U32.AND P2, PT, R0.reuse, R153, PT ;  /* 0x000000990000720c */ /* 0x040fe20003f44070 */
[----:B------:R-:W-:Y:S01]  /*37c0*/  @!P6 IMAD.IADD R147, R147, 0x1, -R0 ;  /* 0x000000019393e824 */ /* 0x000fe200078e0a00 */
[----:B------:R-:W-:Y:S01]  /*37d0*/  ISETP.GT.U32.AND P6, PT, R0, R155, PT ;  /* 0x0000009b0000720c */ /* 0x000fe20003fc4070 */
[----:B------:R-:W-:Y:S02]  /*37e0*/  IMAD.MOV R12, RZ, RZ, -R8 ;  /* 0x000000ffff0c7224 */ /* 0x000fe400078e0a08 */
[----:B------:R-:W-:-:S04]  /*37f0*/  IMAD.HI.U32 R8, R7, R151, RZ ;  /* 0x0000009707087227 */ /* 0x000fc800078e00ff */
[----:B------:R-:W-:Y:S01]  /*3800*/  @!P0 IMAD.IADD R145, R145, 0x1, -R0 ;  /* 0x0000000191918824 */ /* 0x000fe200078e0a00 */
[----:B------:R-:W-:Y:S01]  /*3810*/  ISETP.GE.AND P0, PT, R14, RZ, PT ;  /* 0x000000ff0e00720c */ /* 0x000fe20003f06270 */
[C---:B------:R-:W-:Y:S02]  /*3820*/  IMAD R159, R0.reuse, R12, R159 ;  /* 0x0000000c009f7224 */ /* 0x040fe400078e029f */
[----:B------:R-:W-:Y:S02]  /*3830*/  IMAD.MOV R14, RZ, RZ, -R8 ;  /* 0x000000ffff0e7224 */ /* 0x000fe400078e0a08 */
[--C-:B------:R-:W-:Y:S01]  /*3840*/  @!P2 IMAD.IADD R153, R153, 0x1, -R0.reuse ;  /* 0x000000019999a824 */ /* 0x100fe200078e0a00 */
[C---:B------:R-:W-:Y:S01]  /*3850*/  ISETP.GT.U32.AND P2, PT, R0.reuse, R159, PT ;  /* 0x0000009f0000720c */ /* 0x040fe20003f44070 */
[----:B------:R-:W-:Y:S01]  /*3860*/  IMAD R151, R0, R14, R151 ;  /* 0x0000000e00977224 */ /* 0x000fe200078e0297 */
[----:B------:R-:W-:Y:S01]  /*3870*/  LOP3.LUT R14, R6, 0x120, RZ, 0xfc, !PT ;  /* 0x00000120060e7812 */ /* 0x000fe200078efcff */
[----:B------:R-:W-:-:S02]  /*3880*/  @!P6 IMAD.IADD R155, R155, 0x1, -R0 ;  /* 0x000000019b9be824 */ /* 0x000fc400078e0a00 */
[C---:B------:R-:W-:Y:S01]  /*3890*/  IMAD.HI.U32 R10, R7.reuse, R157, RZ ;  /* 0x0000009d070a7227 */ /* 0x040fe200078e00ff */
[----:B------:R-:W-:Y:S02]  /*38a0*/  ISETP.GT.U32.AND P6, PT, R0, R151, PT ;  /* 0x000000970000720c */ /* 0x000fe40003fc4070 */
[----:B------:R-:W-:Y:S01]  /*38b0*/  IABS R167, R14 ;  /* 0x0000000e00a77213 */ /* 0x000fe20000000000 */
[----:B------:R-:W-:Y:S02]  /*38c0*/  IMAD.MOV R10, RZ, RZ, -R10 ;  /* 0x000000ffff0a7224 */ /* 0x000fe400078e0a0a */
[----:B------:R-:W-:-:S04]  /*38d0*/  IMAD.HI.U32 R8, R7, R163, RZ ;  /* 0x000000a307087227 */ /* 0x000fc800078e00ff */
[--C-:B------:R-:W-:Y:S01]  /*38e0*/  @!P2 IMAD.IADD R159, R159, 0x1, -R0.reuse ;  /* 0x000000019f9fa824 */ /* 0x100fe200078e0a00 */
[C---:B------:R-:W-:Y:S01]  /*38f0*/  ISETP.GT.U32.AND P2, PT, R0.reuse, R153, PT ;  /* 0x000000990000720c */ /* 0x040fe20003f44070 */
[C---:B------:R-:W-:Y:S02]  /*3900*/  IMAD R157, R0.reuse, R10, R157 ;  /* 0x0000000a009d7224 */ /* 0x040fe400078e029d */
[----:B------:R-:W-:Y:S01]  /*3910*/  @!P6 IMAD.IADD R151, R151, 0x1, -R0 ;  /* 0x000000019797e824 */ /* 0x000fe200078e0a00 */
[----:B------:R-:W-:Y:S01]  /*3920*/  ISETP.GT.U32.AND P6, PT, R0, R159, PT ;  /* 0x0000009f0000720c */ /* 0x000fe20003fc4070 */
[----:B------:R-:W-:-:S04]  /*3930*/  IMAD.HI.U32 R12, R7, R161, RZ ;  /* 0x000000a1070c7227 */ /* 0x000fc800078e00ff */
[----:B------:R-:W-:Y:S01]  /*3940*/  @!P3 IMAD.MOV R147, RZ, RZ, -R147 ;  /* 0x000000ffff93b224 */ /* 0x000fe200078e0a93 */
[----:B------:R-:W-:Y:S01]  /*3950*/  ISETP.GT.U32.AND P3, PT, R0, R157, PT ;  /* 0x0000009d0000720c */ /* 0x000fe20003f64070 */
[----:B------:R-:W-:Y:S01]  /*3960*/  IMAD.MOV R8, RZ, RZ, -R8 ;  /* 0x000000ffff087224 */ /* 0x000fe200078e0a08 */
[----:B------:R-:W-:Y:S01]  /*3970*/  IADD3 R12, -R12, RZ, RZ ;  /* 0x000000ff0c0c7210 */ /* 0x000fe20007ffe1ff */
[----:B------:R-:W-:Y:S01]  /*3980*/  @!P5 IMAD.MOV R149, RZ, RZ, -R149 ;  /* 0x000000ffff95d224 */ /* 0x000fe200078e0a95 */
[C---:B------:R-:W-:Y:S01]  /*3990*/  ISETP.GT.U32.AND P5, PT, R0.reuse, R151, PT ;  /* 0x000000970000720c */ /* 0x040fe20003fa4070 */
[C---:B------:R-:W-:Y:S02]  /*39a0*/  IMAD R163, R0.reuse, R8, R163 ;  /* 0x0000000800a37224 */ /* 0x040fe400078e02a3 */
[----:B------:R-:W-:Y:S01]  /*39b0*/  @!P1 IMAD.MOV R145, RZ, RZ, -R145 ;  /* 0x000000ffff919224 */ /* 0x000fe200078e0a91 */
[C---:B------:R-:W-:Y:S01]  /*39c0*/  ISETP.GT.U32.AND P1, PT, R0.reuse, R155, PT ;  /* 0x0000009b0000720c */ /* 0x040fe20003f24070 */
[----:B------:R-:W-:Y:S01]  /*39d0*/  IMAD R161, R0, R12, R161 ;  /* 0x0000000c00a17224 */ /* 0x000fe200078e02a1 */
[----:B------:R-:W-:Y:S01]  /*39e0*/  LOP3.LUT R12, R6, 0x11c, RZ, 0xfc, !PT ;  /* 0x0000011c060c7812 */ /* 0x000fe200078efcff */
[--C-:B------:R-:W-:Y:S01]  /*39f0*/  @!P6 IMAD.IADD R159, R159, 0x1, -R0.reuse ;  /* 0x000000019f9fe824 */ /* 0x100fe200078e0a00 */
[C---:B------:R-:W-:Y:S01]  /*3a00*/  ISETP.GT.U32.AND P6, PT, R0.reuse, R163, PT ;  /* 0x000000a30000720c */ /* 0x040fe20003fc4070 */
[--C-:B------:R-:W-:Y:S01]  /*3a10*/  @!P2 IMAD.IADD R153, R153, 0x1, -R0.reuse ;  /* 0x000000019999a824 */ /* 0x100fe200078e0a00 */
[----:B------:R-:W-:Y:S01]  /*3a20*/  ISETP.GT.U32.AND P2, PT, R0, R161, PT ;  /* 0x000000a10000720c */ /* 0x000fe20003f44070 */
[----:B------:R-:W-:Y:S01]  /*3a30*/  @!P3 IMAD.IADD R157, R157, 0x1, -R0 ;  /* 0x000000019d9db824 */ /* 0x000fe200078e0a00 */
[----:B------:R-:W-:Y:S01]  /*3a40*/  IABS R165, R12 ;  /* 0x0000000c00a57213 */ /* 0x000fe20000000000 */
[----:B------:R-:W-:Y:S01]  /*3a50*/  IMAD.HI.U32 R10, R7, R167, RZ ;  /* 0x000000a7070a7227 */ /* 0x000fe200078e00ff */
[----:B------:R-:W-:-:S02]  /*3a60*/  ISETP.GE.AND P3, PT, R18, RZ, PT ;  /* 0x000000ff1200720c */ /* 0x000fc40003f66270 */
[----:B------:R-:W-:Y:S01]  /*3a70*/  LOP3.LUT R18, R6, 0x16c, RZ, 0xfc, !PT ;  /* 0x0000016c06127812 */ /* 0x000fe200078efcff */
[----:B------:R-:W-:Y:S01]  /*3a80*/  @!P4 IMAD.MOV R153, RZ, RZ, -R153 ;  /* 0x000000ffff99c224 */ /* 0x000fe200078e0a99 */
[----:B------:R-:W-:Y:S01]  /*3a90*/  ISETP.GT.U32.AND P4, PT, R0, R157, PT ;  /* 0x0000009d0000720c */ /* 0x000fe20003f84070 */
[----:B------:R-:W-:Y:S01]  /*3aa0*/  @!P5 IMAD.IADD R151, R151, 0x1, -R0 ;  /* 0x000000019797d824 */ /* 0x000fe200078e0a00 */
[----:B------:R-:W-:Y:S01]  /*3ab0*/  ISETP.GE.AND P5, PT, R16, RZ, PT ;  /* 0x000000ff1000720c */ /* 0x000fe20003fa6270 */
[----:B------:R-:W-:Y:S01]  /*3ac0*/  IMAD.MOV R10, RZ, RZ, -R10 ;  /* 0x000000ffff0a7224 */ /* 0x000fe200078e0a0a */
[C---:B------:R-:W-:Y:S01]  /*3ad0*/  LOP3.LUT R16, R6.reuse, 0x144, RZ, 0xfc, !PT ;  /* 0x0000014406107812 */ /* 0x040fe200078efcff */
[----:B------:R-:W-:Y:S01]  /*3ae0*/  @!P1 IMAD.IADD R155, R155, 0x1, -R0 ;  /* 0x000000019b9b9824 */ /* 0x000fe200078e0a00 */
[----:B------:R-:W-:Y:S01]  /*3af0*/  ISETP.GE.AND P1, PT, R15, RZ, PT ;  /* 0x000000ff0f00720c */ /* 0x000fe20003f26270 */
[----:B------:R-:W-:Y:S01]  /*3b00*/  IMAD.HI.U32 R8, R7, R165, RZ ;  /* 0x000000a507087227 */ /* 0x000fe200078e00ff */
[----:B------:R-:W-:-:S02]  /*3b10*/  LOP3.LUT R15, R6, 0x128, RZ, 0xfc, !PT ;  /* 0x00000128060f7812 */ /* 0x000fc400078efcff */
[----:B------:R-:W-:Y:S01]  /*3b20*/  IABS R187, R16 ;  /* 0x0000001000bb7213 */ /* 0x000fe20000000000 */
[----:B------:R-:W-:Y:S01]  /*3b30*/  IMAD R167, R0, R10, R167 ;  /* 0x0000000a00a77224 */ /* 0x000fe200078e02a7 */
[----:B------:R-:W-:Y:S01]  /*3b40*/  LOP3.LUT R10, R6, 0x124, RZ, 0xfc, !PT ;  /* 0x00000124060a7812 */ /* 0x000fe200078efcff */
[----:B------:R-:W-:Y:S01]  /*3b50*/  @!P6 IMAD.IADD R163, R163, 0x1, -R0 ;  /* 0x00000001a3a3e824 */ /* 0x000fe200078e0a00 */
[----:B------:R-:W-:Y:S01]  /*3b60*/  IABS R171, R15 ;  /* 0x0000000f00ab7213 */ /* 0x000fe20000000000 */
[----:B------:R-:W-:Y:S01]  /*3b70*/  IMAD.MOV R8, RZ, RZ, -R8 ;  /* 0x000000ffff087224 */ /* 0x000fe200078e0a08 */
[----:B------:R-:W-:Y:S01]  /*3b80*/  IABS R169, R10 ;  /* 0x0000000a00a97213 */ /* 0x000fe20000000000 */
[--C-:B------:R-:W-:Y:S01]  /*3b90*/  @!P2 IMAD.IADD R161, R161, 0x1, -R0.reuse ;  /* 0x00000001a1a1a824 */ /* 0x100fe200078e0a00 */
[C---:B------:R-:W-:Y:S01]  /*3ba0*/  ISETP.GT.U32.AND P6, PT, R0.reuse, R163, PT ;  /* 0x000000a30000720c */ /* 0x040fe20003fc4070 */
[C---:B------:R-:W-:Y:S01]  /*3bb0*/  IMAD R165, R0.reuse, R8, R165 ;  /* 0x0000000800a57224 */ /* 0x040fe200078e02a5 */
[----:B------:R-:W-:Y:S01]  /*3bc0*/  ISETP.GE.AND P2, PT, R19, RZ, PT ;  /* 0x000000ff1300720c */ /* 0x000fe20003f46270 */
[----:B------:R-:W-:Y:S01]  /*3bd0*/  @!P0 IMAD.MOV R155, RZ, RZ, -R155 ;  /* 0x000000ffff9b8224 */ /* 0x000fe200078e0a9b */
[C---:B------:R-:W-:Y:S01]  /*3be0*/  ISETP.GT.U32.AND P0, PT, R0.reuse, R161, PT ;  /* 0x000000a10000720c */ /* 0x040fe20003f04070 */
[----:B------:R-:W-:Y:S01]  /*3bf0*/  @!P4 IMAD.IADD R157, R157, 0x1, -R0 ;  /* 0x000000019d9dc824 */ /* 0x000fe200078e0a00 */
[----:B------:R-:W-:Y:S01]  /*3c00*/  ISETP.GT.U32.AND P4, PT, R0, R167, PT ;  /* 0x000000a70000720c */ /* 0x000fe20003f84070 */
[----:B------:R-:W-:Y:S01]  /*3c10*/  @!P5 IMAD.MOV R151, RZ, RZ, -R151 ;  /* 0x000000ffff97d224 */ /* 0x000fe200078e0a97 */
[----:B------:R-:W-:Y:S01]  /*3c20*/  ISETP.GE.AND P5, PT, R20, RZ, PT ;  /* 0x000000ff1400720c */ /* 0x000fe20003fa6270 */
[----:B------:R-:W-:Y:S01]  /*3c30*/  IMAD.HI.U32 R8, R7, R169, RZ ;  /* 0x000000a907087227 */ /* 0x000fe200078e00ff */
[----:B------:R-:W-:-:S02]  /*3c40*/  IABS R237, R18 ;  /* 0x0000001200ed7213 */ /* 0x000fc40000000000 */
[----:B------:R-:W-:Y:S01]  /*3c50*/  LOP3.LUT R20, R6, 0x1c4, RZ, 0xfc, !PT ;  /* 0x000001c406147812 */ /* 0x000fe200078efcff */
[----:B------:R-:W-:Y:S01]  /*3c60*/  @!P1 IMAD.MOV R159, RZ, RZ, -R159 ;  /* 0x000000ffff9f9224 */ /* 0x000fe200078e0a9f */
[----:B------:R-:W-:Y:S01]  /*3c70*/  ISETP.GT.U32.AND P1, PT, R0, R165, PT ;  /* 0x000000a50000720c */ /* 0x000fe20003f24070 */
[----:B------:R-:W-:Y:S01]  /*3c80*/  IMAD.MOV R8, RZ, RZ, -R8 ;  /* 0x000000ffff087224 */ /* 0x000fe200078e0a08 */
[----:B------:R-:W-:Y:S01]  /*3c90*/  IABS R21, R20 ;  /* 0x0000001400157213 */ /* 0x000fe20000000000 */
        /* <DEDUP_REMOVED lines=8> */
[----:B------:R-:W-:Y:S01]  /*3d20*/  @!P5 IMAD.MOV R163, RZ, RZ, -R163 ;  /* 0x000000ffffa3d224 */ /* 0x000fe200078e0aa3 */
[----:B------:R-:W-:Y:S01]  /*3d30*/  ISETP.GT.U32.AND P5, PT, R0, R169, PT ;  /* 0x000000a90000720c */ /* 0x000fe20003fa4070 */
[----:B------:R-:W-:Y:S01]  /*3d40*/  @!P2 IMAD.MOV R161, RZ, RZ, -R161 ;  /* 0x000000ffffa1a224 */ /* 0x000fe200078e0aa1 */
[----:B------:R-:W-:Y:S01]  /*3d50*/  @!P1 IADD3 R165, R165, -R0, RZ ;  /* 0x80000000a5a59210 */ /* 0x000fe20007ffe0ff */
[----:B------:R-:W-:Y:S01]  /*3d60*/  @!P3 IMAD.MOV R157, RZ, RZ, -R157 ;  /* 0x000000ffff9db224 */ /* 0x000fe200078e0a9d */
[----:B------:R-:W-:Y:S01]  /*3d70*/  ISETP.GE.AND P1, PT, R10, RZ, PT ;  /* 0x000000ff0a00720c */ /* 0x000fe20003f26270 */
[----:B------:R-:W-:Y:S01]  /*3d80*/  IMAD.HI.U32 R10, R7, R171, RZ ;  /* 0x000000ab070a7227 */ /* 0x000fe200078e00ff */
[----:B------:R-:W-:-:S02]  /*3d90*/  ISETP.GT.U32.AND P2, PT, R0, R167, PT ;  /* 0x000000a70000720c */ /* 0x000fc40003f44070 */
[----:B------:R-:W-:Y:S01]  /*3da0*/  ISETP.GT.U32.AND P3, PT, R0, R165, PT ;  /* 0x000000a50000720c */ /* 0x000fe20003f64070 */
[----:B------:R-:W-:Y:S01]  /*3db0*/  IMAD.MOV R10, RZ, RZ, -R10 ;  /* 0x000000ffff0a7224 */ /* 0x000fe200078e0a0a */
[----:B------:R-:W-:Y:S02]  /*3dc0*/  IABS R177, R14 ;  /* 0x0000000e00b17213 */ /* 0x000fe40000000000 */
[----:B------:R-:W-:Y:S01]  /*3dd0*/  ISETP.GE.AND P0, PT, R12, RZ, PT ;  /* 0x000000ff0c00720c */ /* 0x000fe20003f06270 */
[----:B------:R-:W-:Y:S01]  /*3de0*/  IMAD R171, R0, R10, R171 ;  /* 0x0000000a00ab7224 */ /* 0x000fe200078e02ab */
[----:B------:R-:W-:Y:S01]  /*3df0*/  LOP3.LUT R10, R6, 0x130, RZ, 0xfc, !PT ;  /* 0x00000130060a7812 */ /* 0x000fe200078efcff */
[----:B------:R-:W-:Y:S01]  /*3e00*/  @!P5 IMAD.IADD R169, R169, 0x1, -R0 ;  /* 0x00000001a9a9d824 */ /* 0x000fe200078e0a00 */
[----:B------:R-:W-:Y:S01]  /*3e10*/  ISETP.GE.AND P4, PT, R15, RZ, PT ;  /* 0x000000ff0f00720c */ /* 0x000fe20003f86270 */
[----:B------:R-:W-:Y:S01]  /*3e20*/  IMAD.HI.U32 R12, R7, R177, RZ ;  /* 0x000000b1070c7227 */ /* 0x000fe200078e00ff */
[----:B------:R-:W-:-:S02]  /*3e30*/  IABS R175, R10 ;  /* 0x0000000a00af7213 */ /* 0x000fc40000000000 */
[C---:B------:R-:W-:Y:S01]  /*3e40*/  ISETP.GT.U32.AND P5, PT, R0.reuse, R169, PT ;  /* 0x000000a90000720c */ /* 0x040fe20003fa4070 */
[--C-:B------:R-:W-:Y:S01]  /*3e50*/  @!P2 IMAD.IADD R167, R167, 0x1, -R0.reuse ;  /* 0x00000001a7a7a824 */ /* 0x100fe200078e0a00 */
[----:B------:R-:W-:Y:S01]  /*3e60*/  ISETP.GT.U32.AND P2, PT, R0, R171, PT ;  /* 0x000000ab0000720c */ /* 0x000fe20003f44070 */
[----:B------:R-:W-:Y:S01]  /*3e70*/  @!P3 IMAD.IADD R165, R165, 0x1, -R0 ;  /* 0x00000001a5a5b824 */ /* 0x000fe200078e0a00 */
[----:B------:R-:W-:Y:S01]  /*3e80*/  ISETP.GE.AND P3, PT, R8, RZ, PT ;  /* 0x000000ff0800720c */ /* 0x000fe20003f66270 */
[----:B------:R-:W-:Y:S01]  /*3e90*/  IMAD.HI.U32 R8, R7, R173, RZ ;  /* 0x000000ad07087227 */ /* 0x000fe200078e00ff */
[----:B------:R-:W-:-:S03]  /*3ea0*/  LOP3.LUT R15, R6, 0x140, RZ, 0xfc, !PT ;  /* 0x00000140060f7812 */ /* 0x000fc600078efcff */
[----:B------:R-:W-:Y:S01]  /*3eb0*/  IMAD.MOV R8, RZ, RZ, -R8 ;  /* 0x000000ffff087224 */ /* 0x000fe200078e0a08 */
[----:B------:R-:W-:Y:S01]  /*3ec0*/  IABS R183, R15 ;  /* 0x0000000f00b77213 */ /* 0x000fe20000000000 */
[----:B------:R-:W-:Y:S02]  /*3ed0*/  IMAD.MOV R12, RZ, RZ, -R12 ;  /* 0x000000ffff0c7224 */ /* 0x000fe400078e0a0c */
[C---:B------:R-:W-:Y:S02]  /*3ee0*/  IMAD R173, R0.reuse, R8, R173 ;  /* 0x0000000800ad7224 */ /* 0x040fe400078e02ad */
[--C-:B------:R-:W-:Y:S02]  /*3ef0*/  @!P2 IMAD.IADD R171, R171, 0x1, -R0.reuse ;  /* 0x00000001ababa824 */ /* 0x100fe400078e0a00 */
[----:B------:R-:W-:Y:S01]  /*3f00*/  @!P5 IMAD.IADD R169, R169, 0x1, -R0 ;  /* 0x00000001a9a9d824 */ /* 0x000fe200078e0a00 */
[C---:B------:R-:W-:Y:S01]  /*3f10*/  ISETP.GT.U32.AND P5, PT, R0.reuse, R173, PT ;  /* 0x000000ad0000720c */ /* 0x040fe20003fa4070 */
[C---:B------:R-:W-:Y:S01]  /*3f20*/  IMAD R177, R0.reuse, R12, R177 ;  /* 0x0000000c00b17224 */ /* 0x040fe200078e02b1 */
[----:B------:R-:W-:Y:S01]  /*3f30*/  ISETP.GT.U32.AND P2, PT, R0, R171, PT ;  /* 0x000000ab0000720c */ /* 0x000fe20003f44070 */
[----:B------:R-:W-:Y:S01]  /*3f40*/  @!P0 IMAD.MOV R165, RZ, RZ, -R165 ;  /* 0x000000ffffa58224 */ /* 0x000fe200078e0aa5 */
[----:B------:R-:W-:Y:S01]  /*3f50*/  ISETP.GE.AND P0, PT, R10, RZ, PT ;  /* 0x000000ff0a00720c */ /* 0x000fe20003f06270 */
[----:B------:R-:W-:-:S04]  /*3f60*/  IMAD.HI.U32 R10, R7, R175, RZ ;  /* 0x000000af070a7227 */ /* 0x000fc800078e00ff */
[----:B------:R-:W-:Y:S01]  /*3f70*/  @!P1 IMAD.MOV R169, RZ, RZ, -R169 ;  /* 0x000000ffffa99224 */ /* 0x000fe200078e0aa9 */
[C---:B------:R-:W-:Y:S01]  /*3f80*/  ISETP.GT.U32.AND P1, PT, R0.reuse, R177, PT ;  /* 0x000000b10000720c */ /* 0x040fe20003f24070 */
[----:B------:R-:W-:Y:S02]  /*3f90*/  IMAD.MOV R10, RZ, RZ, -R10 ;  /* 0x000000ffff0a7224 */ /* 0x000fe400078e0a0a */
[--C-:B------:R-:W-:Y:S02]  /*3fa0*/  @!P5 IMAD.IADD R173, R173, 0x1, -R0.reuse ;  /* 0x00000001adadd824 */ /* 0x100fe400078e0a00 */
[----:B------:R-:W-:Y:S01]  /*3fb0*/  IMAD R175, R0, R10, R175 ;  /* 0x0000000a00af7224 */ /* 0x000fe200078e02af */
[----:B------:R-:W-:Y:S01]  /*3fc0*/  LOP3.LUT R10, R6, 0x138, RZ, 0xfc, !PT ;  /* 0x00000138060a7812 */ /* 0x000fe200078efcff */
[----:B------:R-:W-:Y:S01]  /*3fd0*/  @!P2 IMAD.IADD R171, R171, 0x1, -R0 ;  /* 0x00000001ababa824 */ /* 0x000fe200078e0a00 */
[----:B------:R-:W-:Y:S01]  /*3fe0*/  ISETP.GT.U32.AND P5, PT, R0, R173, PT ;  /* 0x000000ad0000720c */ /* 0x000fe20003fa4070 */
[----:B------:R-:W-:Y:S01]  /*3ff0*/  @!P6 IMAD.MOV R167, RZ, RZ, -R167 ;  /* 0x000000ffffa7e224 */ /* 0x000fe200078e0aa7 */
[----:B------:R-:W-:Y:S01]  /*4000*/  IABS R179, R10 ;  /* 0x0000000a00b37213 */ /* 0x000fe20000000000 */
[----:B------:R-:W-:Y:S01]  /*4010*/  @!P4 IMAD.MOV R171, RZ, RZ, -R171 ;  /* 0x000000ffffabc224 */ /* 0x000fe200078e0aab */
[----:B------:R-:W-:Y:S01]  /*4020*/  ISETP.GE.AND P4, PT, R10, RZ, PT ;  /* 0x000000ff0a00720c */ /* 0x000fe20003f86270 */
[----:B------:R-:W-:Y:S01]  /*4030*/  IMAD.HI.U32 R10, R7, R183, RZ ;  /* 0x000000b7070a7227 */ /* 0x000fe200078e00ff */
[----:B------:R-:W-:-:S02]  /*4040*/  @!P1 IADD3 R177, R177, -R0, RZ ;  /* 0x80000000b1b19210 */ /* 0x000fc40007ffe0ff */
[----:B------:R-:W-:Y:S01]  /*4050*/  ISETP.GE.AND P6, PT, R14, RZ, PT ;  /* 0x000000ff0e00720c */ /* 0x000fe20003fc6270 */
[C---:B------:R-:W-:Y:S01]  /*4060*/  IMAD.HI.U32 R8, R7.reuse, R179, RZ ;  /* 0x000000b307087227 */ /* 0x040fe200078e00ff */
[----:B------:R-:W-:Y:S02]  /*4070*/  ISETP.GT.U32.AND P1, PT, R0, R177, PT ;  /* 0x000000b10000720c */ /* 0x000fe40003f24070 */
[----:B------:R-:W-:Y:S01]  /*4080*/  LOP3.LUT R14, R6, 0x13c, RZ, 0xfc, !PT ;  /* 0x0000013c060e7812 */ /* 0x000fe200078efcff */
[----:B------:R-:W-:Y:S01]  /*4090*/  IMAD.MOV R8, RZ, RZ, -R8 ;  /* 0x000000ffff087224 */ /* 0x000fe200078e0a08 */
[----:B------:R-:W-:Y:S01]  /*40a0*/  ISETP.GT.U32.AND P2, PT, R0, R175, PT ;  /* 0x000000af0000720c */ /* 0x000fe20003f44070 */
[----:B------:R-:W-:Y:S01]  /*40b0*/  IMAD.HI.U32 R12, R7, R187, RZ ;  /* 0x000000bb070c7227 */ /* 0x000fe200078e00ff */
[----:B------:R-:W-:-:S03]  /*40c0*/  IABS R181, R14 ;  /* 0x0000000e00b57213 */ /* 0x000fc60000000000 */
[----:B------:R-:W-:Y:S02]  /*40d0*/  IMAD.MOV R10, RZ, RZ, -R10 ;  /* 0x000000ffff0a7224 */ /* 0x000fe400078e0a0a */
[C---:B------:R-:W-:Y:S02]  /*40e0*/  IMAD R179, R0.reuse, R8, R179 ;  /* 0x0000000800b37224 */ /* 0x040fe400078e02b3 */
[----:B------:R-:W-:Y:S02]  /*40f0*/  IMAD.MOV R12, RZ, RZ, -R12 ;  /* 0x000000ffff0c7224 */ /* 0x000fe400078e0a0c */
[----:B------:R-:W-:Y:S01]  /*4100*/  IMAD R183, R0, R10, R183 ;  /* 0x0000000a00b77224 */ /* 0x000fe200078e02b7 */
[----:B------:R-:W-:Y:S01]  /*4110*/  LOP3.LUT R10, R6, 0x148, RZ, 0xfc, !PT ;  /* 0x00000148060a7812 */ /* 0x000fe200078efcff */
[--C-:B------:R-:W-:Y:S01]  /*4120*/  @!P5 IMAD.IADD R173, R173, 0x1, -R0.reuse ;  /* 0x00000001adadd824 */ /* 0x100fe200078e0a00 */
[C---:B------:R-:W-:Y:S01]  /*4130*/  ISETP.GT.U32.AND P5, PT, R0.reuse, R179, PT ;  /* 0x000000b30000720c */ /* 0x040fe20003fa4070 */
[C---:B------:R-:W-:Y:S01]  /*4140*/  IMAD R187, R0.reuse, R12, R187 ;  /* 0x0000000c00bb7224 */ /* 0x040fe200078e02bb */
[----:B------:R-:W-:Y:S01]  /*4150*/  IABS R185, R10 ;  /* 0x0000000a00b97213 */ /* 0x000fe20000000000 */
[----:B------:R-:W-:Y:S01]  /*4160*/  @!P1 IMAD.IADD R177, R177, 0x1, -R0 ;  /* 0x00000001b1b19824 */ /* 0x000fe200078e0a00 */
[----:B------:R-:W-:Y:S01]  /*4170*/  ISETP.GT.U32.AND P1, PT, R0, R183, PT ;  /* 0x000000b70000720c */ /* 0x000fe20003f24070 */
[----:B------:R-:W-:Y:S01]  /*4180*/  IMAD.HI.U32 R8, R7, R181, RZ ;  /* 0x000000b507087227 */ /* 0x000fe200078e00ff */
[----:B------:R-:W-:-:S03]  /*4190*/  LOP3.LUT R12, R6, 0x14c, RZ, 0xfc, !PT ;  /* 0x0000014c060c7812 */ /* 0x000fc600078efcff */
[----:B------:R-:W-:Y:S01]  /*41a0*/  @!P6 IMAD.MOV R177, RZ, RZ, -R177 ;  /* 0x000000ffffb1e224 */ /* 0x000fe200078e0ab1 */
[C---:B------:R-:W-:Y:S01]  /*41b0*/  ISETP.GT.U32.AND P6, PT, R0.reuse, R187, PT ;  /* 0x000000bb0000720c */ /* 0x040fe20003fc4070 */
[----:B------:R-:W-:Y:S01]  /*41c0*/  IMAD.MOV R8, RZ, RZ, -R8 ;  /* 0x000000ffff087224 */ /* 0x000fe200078e0a08 */
[----:B------:R-:W-:Y:S01]  /*41d0*/  IABS R189, R12 ;  /* 0x0000000c00bd7213 */ /* 0x000fe20000000000 */
[----:B------:R-:W-:Y:S02]  /*41e0*/  @!P2 IMAD.IADD R175, R175, 0x1, -R0 ;  /* 0x00000001afafa824 */ /* 0x000fe400078e0a00 */
[C---:B------:R-:W-:Y:S02]  /*41f0*/  IMAD R181, R0.reuse, R8, R181 ;  /* 0x0000000800b57224 */ /* 0x040fe400078e02b5 */
[----:B------:R-:W-:Y:S01]  /*4200*/  IMAD.HI.U32 R8, R7, R185, RZ ;  /* 0x000000b907087227 */ /* 0x000fe200078e00ff */
[----:B------:R-:W-:-:S03]  /*4210*/  ISETP.GT.U32.AND P2, PT, R0, R175, PT ;  /* 0x000000af0000720c */ /* 0x000fc60003f44070 */
[--C-:B------:R-:W-:Y:S01]  /*4220*/  @!P5 IMAD.IADD R179, R179, 0x1, -R0.reuse ;  /* 0x00000001b3b3d824 */ /* 0x100fe200078e0a00 */
[C---:B------:R-:W-:Y:S01]  /*4230*/  ISETP.GT.U32.AND P5, PT, R0.reuse, R181, PT ;  /* 0x000000b50000720c */ /* 0x040fe20003fa4070 */
[----:B------:R-:W-:Y:S02]  /*4240*/  @!P1 IMAD.IADD R183, R183, 0x1, -R0 ;  /* 0x00000001b7b79824 */ /* 0x000fe400078e0a00 */
[----:B------:R-:W-:Y:S02]  /*4250*/  IMAD.MOV R8, RZ, RZ, -R8 ;  /* 0x000000ffff087224 */ /* 0x000fe400078e0a08 */
[----:B------:R-:W-:Y:S01]  /*4260*/  @!P3 IMAD.MOV R173, RZ, RZ, -R173 ;  /* 0x000000ffffadb224 */ /* 0x000fe200078e0aad */
[C---:B------:R-:W-:Y:S01]  /*4270*/  ISETP.GT.U32.AND P3, PT, R0.reuse, R179, PT ;  /* 0x000000b30000720c */ /* 0x040fe20003f64070 */
[----:B------:R-:W-:Y:S01]  /*4280*/  @!P6 IMAD.IADD R187, R187, 0x1, -R0 ;  /* 0x00000001bbbbe824 */ /* 0x000fe200078e0a00 */
[C---:B------:R-:W-:Y:S01]  /*4290*/  ISETP.GT.U32.AND P6, PT, R0.reuse, R183, PT ;  /* 0x000000b70000720c */ /* 0x040fe20003fc4070 */
[----:B------:R-:W-:-:S02]  /*42a0*/  IMAD R185, R0, R8, R185 ;  /* 0x0000000800b97224 */ /* 0x000fc400078e02b9 */
[----:B------:R-:W-:-:S04]  /*42b0*/  IMAD.HI.U32 R8, R7, R189, RZ ;  /* 0x000000bd07087227 */ /* 0x000fc800078e00ff */
[----:B------:R-:W-:Y:S02]  /*42c0*/  IMAD.MOV R8, RZ, RZ, -R8 ;  /* 0x000000ffff087224 */ /* 0x000fe400078e0a08 */
[--C-:B------:R-:W-:Y:S01]  /*42d0*/  @!P2 IMAD.IADD R175, R175, 0x1, -R0.reuse ;  /* 0x00000001afafa824 */ /* 0x100fe200078e0a00 */
[----:B------:R-:W-:Y:S01]  /*42e0*/  ISETP.GE.AND P2, PT, R14, RZ, PT ;  /* 0x000000ff0e00720c */ /* 0x000fe20003f46270 */
[--C-:B------:R-:W-:Y:S01]  /*42f0*/  @!P5 IMAD.IADD R181, R181, 0x1, -R0.reuse ;  /* 0x00000001b5b5d824 */ /* 0x100fe200078e0a00 */
[----:B------:R-:W-:Y:S01]  /*4300*/  LOP3.LUT R14, R6, 0x150, RZ, 0xfc, !PT ;  /* 0x00000150060e7812 */ /* 0x000fe200078efcff */
[----:B------:R-:W-:Y:S01]  /*4310*/  IMAD R189, R0, R8, R189 ;  /* 0x0000000800bd7224 */ /* 0x000fe200078e02bd */
[----:B------:R-:W-:Y:S01]  /*4320*/  ISETP.GE.AND P5, PT, R10, RZ, PT ;  /* 0x000000ff0a00720c */ /* 0x000fe20003fa6270 */
[----:B------:R-:W-:Y:S01]  /*4330*/  @!P0 IMAD.MOV R175, RZ, RZ, -R175 ;  /* 0x000000ffffaf8224 */ /* 0x000fe200078e0aaf */
[----:B------:R-:W-:Y:S01]  /*4340*/  ISETP.GE.AND P0, PT, R15, RZ, PT ;  /* 0x000000ff0f00720c */ /* 0x000fe20003f06270 */
[--C-:B------:R-:W-:Y:S01]  /*4350*/  @!P3 IMAD.IADD R179, R179, 0x1, -R0.reuse ;  /* 0x00000001b3b3b824 */ /* 0x100fe200078e0a00 */
[----:B------:R-:W-:Y:S01]  /*4360*/  ISETP.GT.U32.AND P1, PT, R0, R181, PT ;  /* 0x000000b50000720c */ /* 0x000fe20003f24070 */
[----:B------:R-:W-:Y:S01]  /*4370*/  @!P6 IMAD.IADD R183, R183, 0x1, -R0 ;  /* 0x00000001b7b7e824 */ /* 0x000fe200078e0a00 */
[----:B------:R-:W-:Y:S01]  /*4380*/  LOP3.LUT R15, R6, 0x154, RZ, 0xfc, !PT ;  /* 0x00000154060f7812 */ /* 0x000fe200078efcff */
[----:B------:R-:W-:Y:S01]  /*4390*/  @!P4 IMAD.MOV R179, RZ, RZ, -R179 ;  /* 0x000000ffffb3c224 */ /* 0x000fe200078e0ab3 */
[----:B------:R-:W-:-:S02]  /*43a0*/  IABS R193, R14 ;  /* 0x0000000e00c17213 */ /* 0x000fc40000000000 */
[C---:B------:R-:W-:Y:S02]  /*43b0*/  ISETP.GT.U32.AND P6, PT, R0.reuse, R189, PT ;  /* 0x000000bd0000720c */ /* 0x040fe40003fc4070 */
[----:B------:R-:W-:Y:S01]  /*43c0*/  ISETP.GT.U32.AND P4, PT, R0, R187, PT ;  /* 0x000000bb0000720c */ /* 0x000fe20003f84070 */
[C---:B------:R-:W-:Y:S01]  /*43d0*/  IMAD.HI.U32 R8, R7.reuse, R193, RZ ;  /* 0x000000c107087227 */ /* 0x040fe200078e00ff */
[----:B------:R-:W-:Y:S02]  /*43e0*/  IABS R191, R15 ;  /* 0x0000000f00bf7213 */ /* 0x000fe40000000000 */
[----:B------:R-:W-:Y:S01]  /*43f0*/  ISETP.GE.AND P3, PT, R16, RZ, PT ;  /* 0x000000ff1000720c */ /* 0x000fe20003f66270 */
[----:B------:R-:W-:Y:S01]  /*4400*/  IMAD.MOV R8, RZ, RZ, -R8 ;  /* 0x000000ffff087224 */ /* 0x000fe200078e0a08 */
[----:B------:R-:W-:Y:S01]  /*4410*/  LOP3.LUT R16, R6, 0x158, RZ, 0xfc, !PT ;  /* 0x0000015806107812 */ /* 0x000fe200078efcff */
[----:B------:R-:W-:-:S03]  /*4420*/  IMAD.HI.U32 R10, R7, R191, RZ ;  /* 0x000000bf070a7227 */ /* 0x000fc600078e00ff */
[----:B------:R-:W-:Y:S01]  /*4430*/  IABS R195, R16 ;  /* 0x0000001000c37213 */ /* 0x000fe20000000000 */
[----:B------:R-:W-:Y:S01]  /*4440*/  @!P1 IMAD.IADD R181, R181, 0x1, -R0 ;  /* 0x00000001b5b59824 */ /* 0x000fe200078e0a00 */
[C---:B------:R-:W-:Y:S01]  /*4450*/  ISETP.GT.U32.AND P1, PT, R0.reuse, R185, PT ;  /* 0x000000b90000720c */ /* 0x040fe20003f24070 */
[----:B------:R-:W-:Y:S02]  /*4460*/  IMAD.MOV R10, RZ, RZ, -R10 ;  /* 0x000000ffff0a7224 */ /* 0x000fe400078e0a0a */
[----:B------:R-:W-:Y:S01]  /*4470*/  IMAD R193, R0, R8, R193 ;  /* 0x0000000800c17224 */ /* 0x000fe200078e02c1 */
[----:B------:R-:W-:Y:S01]  /*4480*/  @!P2 IADD3 R181, -R181, RZ, RZ ;  /* 0x000000ffb5b5a210 */ /* 0x000fe20007ffe1ff */
[--C-:B------:R-:W-:Y:S02]  /*4490*/  @!P6 IMAD.IADD R189, R189, 0x1, -R0.reuse ;  /* 0x00000001bdbde824 */ /* 0x100fe400078e0a00 */
[----:B------:R-:W-:Y:S01]  /*44a0*/  @!P4 IMAD.IADD R187, R187, 0x1, -R0 ;  /* 0x00000001bbbbc824 */ /* 0x000fe200078e0a00 */
[----:B------:R-:W-:Y:S01]  /*44b0*/  ISETP.GE.AND P4, PT, R12, RZ, PT ;  /* 0x000000ff0c00720c */ /* 0x000fe20003f86270 */
[C---:B------:R-:W-:Y:S01]  /*44c0*/  IMAD R191, R0.reuse, R10, R191 ;  /* 0x0000000a00bf7224 */ /* 0x040fe200078e02bf */
[C---:B------:R-:W-:Y:S01]  /*44d0*/  ISETP.GT.U32.AND P6, PT, R0.reuse, R189, PT ;  /* 0x000000bd0000720c */ /* 0x040fe20003fc4070 */
[----:B------:R-:W-:Y:S01]  /*44e0*/  @!P0 IMAD.MOV R183, RZ, RZ, -R183 ;  /* 0x000000ffffb78224 */ /* 0x000fe200078e0ab7 */
[----:B------:R-:W-:Y:S01]  /*44f0*/  ISETP.GT.U32.AND P0, PT, R0, R193, PT ;  /* 0x000000c10000720c */ /* 0x000fe20003f04070 */
[----:B------:R-:W-:-:S04]  /*4500*/  IMAD.HI.U32 R12, R7, R195, RZ ;  /* 0x000000c3070c7227 */ /* 0x000fc800078e00ff */
[----:B------:R-:W-:Y:S01]  /*4510*/  @!P3 IMAD.MOV R187, RZ, RZ, -R187 ;  /* 0x000000ffffbbb224 */ /* 0x000fe200078e0abb */
[----:B------:R-:W-:Y:S01]  /*4520*/  ISETP.GT.U32.AND P3, PT, R0, R191, PT ;  /* 0x000000bf0000720c */ /* 0x000fe20003f64070 */
[----:B------:R-:W-:Y:S02]  /*4530*/  IMAD.MOV R12, RZ, RZ, -R12 ;  /* 0x000000ffff0c7224 */ /* 0x000fe400078e0a0c */
[--C-:B------:R-:W-:Y:S01]  /*4540*/  @!P1 IMAD.IADD R185, R185, 0x1, -R0.reuse ;  /* 0x00000001b9b99824 */ /* 0x100fe200078e0a00 */
[----:B------:R-:W-:Y:S01]  /*4550*/  ISETP.GE.AND P1, PT, R14, RZ, PT ;  /* 0x000000ff0e00720c */ /* 0x000fe20003f26270 */
[----:B------:R-:W-:Y:S01]  /*4560*/  IMAD R195, R0, R12, R195 ;  /* 0x0000000c00c37224 */ /* 0x000fe200078e02c3 */
[----:B------:R-:W-:Y:S01]  /*4570*/  LOP3.LUT R12, R6, 0x15c, RZ, 0xfc, !PT ;  /* 0x0000015c060c7812 */ /* 0x000fe200078efcff */
[--C-:B------:R-:W-:Y:S01]  /*4580*/  @!P0 IMAD.IADD R193, R193, 0x1, -R0.reuse ;  /* 0x00000001c1c18824 */ /* 0x100fe200078e0a00 */
[----:B------:R-:W-:Y:S01]  /*4590*/  ISETP.GT.U32.AND P2, PT, R0, R185, PT ;  /* 0x000000b90000720c */ /* 0x000fe20003f44070 */
[----:B------:R-:W-:Y:S01]  /*45a0*/  @!P6 IMAD.IADD R189, R189, 0x1, -R0 ;  /* 0x00000001bdbde824 */ /* 0x000fe200078e0a00 */
[----:B------:R-:W-:-:S02]  /*45b0*/  IABS R225, R12 ;  /* 0x0000000c00e17213 */ /* 0x000fc40000000000 */
[C---:B------:R-:W-:Y:S01]  /*45c0*/  ISETP.GT.U32.AND P6, PT, R0.reuse, R195, PT ;  /* 0x000000c30000720c */ /* 0x040fe20003fc4070 */
[----:B------:R-:W-:Y:S01]  /*45d0*/  @!P3 IMAD.IADD R191, R191, 0x1, -R0 ;  /* 0x00000001bfbfb824 */ /* 0x000fe200078e0a00 */
[----:B------:R-:W-:Y:S01]  /*45e0*/  ISETP.GT.U32.AND P3, PT, R0, R193, PT ;  /* 0x000000c10000720c */ /* 0x000fe20003f64070 */
[----:B------:R-:W-:Y:S01]  /*45f0*/  IMAD.HI.U32 R8, R7, R225, RZ ;  /* 0x000000e107087227 */ /* 0x000fe200078e00ff */
[----:B------:R-:W-:Y:S02]  /*4600*/  LOP3.LUT R14, R6, 0x160, RZ, 0xfc, !PT ;  /* 0x00000160060e7812 */ /* 0x000fe400078efcff */
[----:B------:R-:W-:Y:S01]  /*4610*/  ISETP.GE.AND P0, PT, R16, RZ, PT ;  /* 0x000000ff1000720c */ /* 0x000fe20003f06270 */
[----:B------:R-:W-:Y:S01]  /*4620*/  IMAD.MOV R10, RZ, RZ, -R8 ;  /* 0x000000ffff0a7224 */ /* 0x000fe200078e0a08 */
[----:B------:R-:W-:Y:S01]  /*4630*/  IABS R229, R14 ;  /* 0x0000000e00e57213 */ /* 0x000fe20000000000 */
[--C-:B------:R-:W-:Y:S01]  /*4640*/  @!P2 IMAD.IADD R185, R185, 0x1, -R0.reuse ;  /* 0x00000001b9b9a824 */ /* 0x100fe200078e0a00 */
[----:B------:R-:W-:Y:S01]  /*4650*/  ISETP.GE.AND P2, PT, R15, RZ, PT ;  /* 0x000000ff0f00720c */ /* 0x000fe20003f46270 */
[----:B------:R-:W-:Y:S01]  /*4660*/  IMAD R225, R0, R10, R225 ;  /* 0x0000000a00e17224 */ /* 0x000fe200078e02e1 */
[----:B------:R-:W-:Y:S01]  /*4670*/  LOP3.LUT R15, R6, 0x164, RZ, 0xfc, !PT ;  /* 0x00000164060f7812 */ /* 0x000fe200078efcff */
[----:B------:R-:W-:Y:S01]  /*4680*/  @!P6 IMAD.IADD R195, R195, 0x1, -R0 ;  /* 0x00000001c3c3e824 */ /* 0x000fe200078e0a00 */
[----:B------:R-:W-:Y:S01]  /*4690*/  ISETP.GT.U32.AND P6, PT, R0, R191, PT ;  /* 0x000000bf0000720c */ /* 0x000fe20003fc4070 */
[----:B------:R-:W-:Y:S01]  /*46a0*/  IMAD.HI.U32 R8, R7, R229, RZ ;  /* 0x000000e507087227 */ /* 0x000fe200078e00ff */
[----:B------:R-:W-:-:S02]  /*46b0*/  IABS R233, R15 ;  /* 0x0000000f00e97213 */ /* 0x000fc40000000000 */
[----:B------:R-:W-:Y:S01]  /*46c0*/  LOP3.LUT R16, R6, 0x168, RZ, 0xfc, !PT ;  /* 0x0000016806107812 */ /* 0x000fe200078efcff */
[----:B------:R-:W-:Y:S01]  /*46d0*/  @!P3 IMAD.IADD R193, R193, 0x1, -R0 ;  /* 0x00000001c1c1b824 */ /* 0x000fe200078e0a00 */
[C---:B------:R-:W-:Y:S01]  /*46e0*/  ISETP.GT.U32.AND P3, PT, R0.reuse, R225, PT ;  /* 0x000000e10000720c */ /* 0x040fe20003f64070 */
[----:B------:R-:W-:Y:S01]  /*46f0*/  IMAD.MOV R8, RZ, RZ, -R8 ;  /* 0x000000ffff087224 */ /* 0x000fe200078e0a08 */
[----:B------:R-:W-:Y:S01]  /*4700*/  IABS R235, R16 ;  /* 0x0000001000eb7213 */ /* 0x000fe20000000000 */
[----:B------:R-:W-:Y:S01]  /*4710*/  @!P5 IMAD.MOV R185, RZ, RZ, -R185 ;  /* 0x000000ffffb9d224 */ /* 0x000fe200078e0ab9 */
[C---:B------:R-:W-:Y:S01]  /*4720*/  ISETP.GT.U32.AND P5, PT, R0.reuse, R195, PT ;  /* 0x000000c30000720c */ /* 0x040fe20003fa4070 */
[----:B------:R-:W-:Y:S02]  /*4730*/  IMAD R229, R0, R8, R229 ;  /* 0x0000000800e57224 */ /* 0x000fe400078e02e5 */
[----:B------:R-:W-:-:S04]  /*4740*/  IMAD.HI.U32 R8, R7, R233, RZ ;  /* 0x000000e907087227 */ /* 0x000fc800078e00ff */
[----:B------:R-:W-:Y:S01]  /*4750*/  @!P6 IMAD.IADD R191, R191, 0x1, -R0 ;  /* 0x00000001bfbfe824 */ /* 0x000fe200078e0a00 */
[----:B------:R-:W-:Y:S01]  /*4760*/  ISETP.GT.U32.AND P6, PT, R0, R229, PT ;  /* 0x000000e50000720c */ /* 0x000fe20003fc4070 */
[----:B------:R-:W-:Y:S02]  /*4770*/  IMAD.MOV R10, RZ, RZ, -R8 ;  /* 0x000000ffff0a7224 */ /* 0x000fe400078e0a08 */
[----:B------:R-:W-:Y:S01]  /*4780*/  @!P3 IMAD.IADD R225, R225, 0x1, -R0 ;  /* 0x00000001e1e1b824 */ /* 0x000fe200078e0a00 */
[----:B------:R-:W-:Y:S01]  /*4790*/  ISETP.GE.AND P3, PT, R14, RZ, PT ;  /* 0x000000ff0e00720c */ /* 0x000fe20003f66270 */
[----:B------:R-:W-:Y:S01]  /*47a0*/  IMAD R233, R0, R10, R233 ;  /* 0x0000000a00e97224 */ /* 0x000fe200078e02e9 */
[----:B------:R-:W-:Y:S01]  /*47b0*/  LOP3.LUT R14, R6, 0x178, RZ, 0xfc, !PT ;  /* 0x00000178060e7812 */ /* 0x000fe200078efcff */
[----:B------:R-:W-:Y:S01]  /*47c0*/  @!P4 IMAD.MOV R189, RZ, RZ, -R189 ;  /* 0x000000ffffbdc224 */ /* 0x000fe200078e0abd */
[C---:B------:R-:W-:Y:S01]  /*47d0*/  ISETP.GT.U32.AND P4, PT, R0.reuse, R225, PT ;  /* 0x000000e10000720c */ /* 0x040fe20003f84070 */
[----:B------:R-:W-:Y:S01]  /*47e0*/  @!P1 IMAD.MOV R193, RZ, RZ, -R193 ;  /* 0x000000ffffc19224 */ /* 0x000fe200078e0ac1 */
[----:B------:R-:W-:Y:S01]  /*47f0*/  ISETP.GT.U32.AND P1, PT, R0, R233, PT ;  /* 0x000000e90000720c */ /* 0x000fe20003f24070 */
[----:B------:R-:W-:Y:S01]  /*4800*/  IMAD.HI.U32 R8, R7, R235, RZ ;  /* 0x000000eb07087227 */ /* 0x000fe200078e00ff */
[----:B------:R-:W-:-:S03]  /*4810*/  IABS R245, R14 ;  /* 0x0000000e00f57213 */ /* 0x000fc60000000000 */
[----:B------:R-:W-:Y:S01]  /*4820*/  @!P5 IMAD.IADD R195, R195, 0x1, -R0 ;  /* 0x00000001c3c3d824 */ /* 0x000fe200078e0a00 */
[----:B------:R-:W-:Y:S01]  /*4830*/  ISETP.GE.AND P5, PT, R12, RZ, PT ;  /* 0x000000ff0c00720c */ /* 0x000fe20003fa6270 */
[----:B------:R-:W-:Y:S01]  /*4840*/  IMAD.MOV R10, RZ, RZ, -R8 ;  /* 0x000000ffff0a7224 */ /* 0x000fe200078e0a08 */
[----:B------:R-:W-:Y:S01]  /*4850*/  LOP3.LUT R12, R6, 0x174, RZ, 0xfc, !PT ;  /* 0x00000174060c7812 */ /* 0x000fe200078efcff */
[--C-:B------:R-:W-:Y:S02]  /*4860*/  @!P6 IMAD.IADD R229, R229, 0x1, -R0.reuse ;  /* 0x00000001e5e5e824 */ /* 0x100fe400078e0a00 */
[----:B------:R-:W-:Y:S01]  /*4870*/  IMAD R235, R0, R10, R235 ;  /* 0x0000000a00eb7224 */ /* 0x000fe200078e02eb */
[----:B------:R-:W-:Y:S01]  /*4880*/  LOP3.LUT R10, R6, 0x170, RZ, 0xfc, !PT ;  /* 0x00000170060a7812 */ /* 0x000fe200078efcff */
[----:B------:R-:W-:Y:S01]  /*4890*/  IMAD.HI.U32 R8, R7, R237, RZ ;  /* 0x000000ed07087227 */ /* 0x000fe200078e00ff */
[C---:B------:R-:W-:Y:S02]  /*48a0*/  ISETP.GT.U32.AND P6, PT, R0.reuse, R229, PT ;  /* 0x000000e50000720c */ /* 0x040fe40003fc4070 */
[----:B------:R-:W-:Y:S01]  /*48b0*/  @!P4 IADD3 R225, R225, -R0, RZ ;  /* 0x80000000e1e1c210 */ /* 0x000fe20007ffe0ff */
[----:B------:R-:W-:Y:S01]  /*48c0*/  @!P1 IMAD.IADD R233, R233, 0x1, -R0 ;  /* 0x00000001e9e99824 */ /* 0x000fe200078e0a00 */
[C---:B------:R-:W-:Y:S01]  /*48d0*/  ISETP.GT.U32.AND P4, PT, R0.reuse, R235, PT ;  /* 0x000000eb0000720c */ /* 0x040fe20003f84070 */
[----:B------:R-:W-:Y:S01]  /*48e0*/  IMAD.MOV R8, RZ, RZ, -R8 ;  /* 0x000000ffff087224 */ /* 0x000fe200078e0a08 */
[----:B------:R-:W-:Y:S01]  /*48f0*/  IABS R239, R10 ;  /* 0x0000000a00ef7213 */ /* 0x000fe20000000000 */
[----:B------:R-:W-:Y:S01]  /*4900*/  @!P5 IMAD.MOV R225, RZ, RZ, -R225 ;  /* 0x000000ffffe1d224 */ /* 0x000fe200078e0ae1 */
[C---:B------:R-:W-:Y:S01]  /*4910*/  ISETP.GT.U32.AND P5, PT, R0.reuse, R233, PT ;  /* 0x000000e90000720c */ /* 0x040fe20003fa4070 */
[----:B------:R-:W-:Y:S01]  /*4920*/  IMAD R237, R0, R8, R237 ;  /* 0x0000000800ed7224 */ /* 0x000fe200078e02ed */
[----:B------:R-:W-:Y:S01]  /*4930*/  IABS R241, R12 ;  /* 0x0000000c00f17213 */ /* 0x000fe20000000000 */
[----:B------:R-:W-:Y:S01]  /*4940*/  IMAD.HI.U32 R8, R7, R239, RZ ;  /* 0x000000ef07087227 */ /* 0x000fe200078e00ff */
[----:B------:R-:W-:-:S03]  /*4950*/  ISETP.GE.AND P1, PT, R10, RZ, PT ;  /* 0x000000ff0a00720c */ /* 0x000fc60003f26270 */
[----:B------:R-:W-:Y:S01]  /*4960*/  @!P6 IMAD.IADD R229, R229, 0x1, -R0 ;  /* 0x00000001e5e5e824 */ /* 0x000fe200078e0a00 */
[----:B------:R-:W-:Y:S01]  /*4970*/  ISETP.GE.AND P6, PT, R18, RZ, PT ;  /* 0x000000ff1200720c */ /* 0x000fe20003fc6270 */
[----:B------:R-:W-:Y:S01]  /*4980*/  IMAD.MOV R8, RZ, RZ, -R8 ;  /* 0x000000ffff087224 */ /* 0x000fe200078e0a08 */
[----:B------:R-:W-:Y:S01]  /*4990*/  LOP3.LUT R18, R6, 0x18c, RZ, 0xfc, !PT ;  /* 0x0000018c06127812 */ /* 0x000fe200078efcff */
[--C-:B------:R-:W-:Y:S02]  /*49a0*/  @!P4 IMAD.IADD R235, R235, 0x1, -R0.reuse ;  /* 0x00000001ebebc824 */ /* 0x100fe400078e0a00 */
[----:B------:R-:W-:Y:S01]  /*49b0*/  @!P3 IMAD.MOV R229, RZ, RZ, -R229 ;  /* 0x000000ffffe5b224 */ /* 0x000fe200078e0ae5 */
[C---:B------:R-:W-:Y:S01]  /*49c0*/  ISETP.GT.U32.AND P3, PT, R0.reuse, R237, PT ;  /* 0x000000ed0000720c */ /* 0x040fe20003f64070 */
[C---:B------:R-:W-:Y:S01]  /*49d0*/  IMAD R239, R0.reuse, R8, R239 ;  /* 0x0000000800ef7224 */ /* 0x040fe200078e02ef */
[C---:B------:R-:W-:Y:S01]  /*49e0*/  ISETP.GT.U32.AND P4, PT, R0.reuse, R235, PT ;  /* 0x000000eb0000720c */ /* 0x040fe20003f84070 */
[----:B------:R-:W-:Y:S01]  /*49f0*/  @!P5 IMAD.IADD R233, R233, 0x1, -R0 ;  /* 0x00000001e9e9d824 */ /* 0x000fe200078e0a00 */
[----:B------:R-:W-:Y:S01]  /*4a00*/  IABS R52, R18 ;  /* 0x0000001200347213 */ /* 0x000fe20000000000 */
[----:B------:R-:W-:Y:S01]  /*4a10*/  @!P2 IMAD.MOV R191, RZ, RZ, -R191 ;  /* 0x000000ffffbfa224 */ /* 0x000fe200078e0abf */
[----:B------:R-:W-:Y:S01]  /*4a20*/  ISETP.GT.U32.AND P5, PT, R0, R239, PT ;  /* 0x000000ef0000720c */ /* 0x000fe20003fa4070 */
[----:B------:R-:W-:Y:S01]  /*4a30*/  @!P0 IMAD.MOV R195, RZ, RZ, -R195 ;  /* 0x000000ffffc38224 */ /* 0x000fe200078e0ac3 */
[----:B------:R-:W-:Y:S01]  /*4a40*/  ISETP.GE.AND P2, PT, R15, RZ, PT ;  /* 0x000000ff0f00720c */ /* 0x000fe20003f46270 */
[----:B------:R-:W-:Y:S01]  /*4a50*/  IMAD.HI.U32 R8, R7, R241, RZ ;  /* 0x000000f107087227 */ /* 0x000fe200078e00ff */
[----:B------:R-:W-:-:S02]  /*4a60*/  ISETP.GE.AND P0, PT, R16, RZ, PT ;  /* 0x000000ff1000720c */ /* 0x000fc40003f06270 */
[----:B------:R-:W-:Y:S01]  /*4a70*/  LOP3.LUT R15, R6, 0x17c, RZ, 0xfc, !PT ;  /* 0x0000017c060f7812 */ /* 0x000fe200078efcff */
[--C-:B------:R-:W-:Y:S01]  /*4a80*/  @!P3 IMAD.IADD R237, R237, 0x1, -R0.reuse ;  /* 0x00000001ededb824 */ /* 0x100fe200078e0a00 */
[----:B------:R-:W-:Y:S01]  /*4a90*/  ISETP.GE.AND P3, PT, R14, RZ, PT ;  /* 0x000000ff0e00720c */ /* 0x000fe20003f66270 */
[--C-:B------:R-:W-:Y:S01]  /*4aa0*/  @!P4 IMAD.IADD R235, R235, 0x1, -R0.reuse ;  /* 0x00000001ebebc824 */ /* 0x100fe200078e0a00 */
[----:B------:R-:W-:Y:S01]  /*4ab0*/  ISETP.GE.AND P4, PT, R12, RZ, PT ;  /* 0x000000ff0c00720c */ /* 0x000fe20003f86270 */
[----:B------:R-:W-:Y:S01]  /*4ac0*/  IMAD.HI.U32 R10, R7, R245, RZ ;  /* 0x000000f5070a7227 */ /* 0x000fe200078e00ff */
[----:B------:R-:W-:Y:S02]  /*4ad0*/  IABS R247, R15 ;  /* 0x0000000f00f77213 */ /* 0x000fe40000000000 */
[----:B------:R-:W-:Y:S01]  /*4ae0*/  LOP3.LUT R14, R6, 0x184, RZ, 0xfc, !PT ;  /* 0x00000184060e7812 */ /* 0x000fe200078efcff */
[----:B------:R-:W-:Y:S01]  /*4af0*/  @!P5 IMAD.IADD R239, R239, 0x1, -R0 ;  /* 0x00000001efefd824 */ /* 0x000fe200078e0a00 */
[----:B------:R-:W-:Y:S01]  /*4b00*/  ISETP.GT.U32.AND P5, PT, R0, R237, PT ;  /* 0x000000ed0000720c */ /* 0x000fe20003fa4070 */
[----:B------:R-:W-:Y:S01]  /*4b10*/  IMAD.MOV R12, RZ, RZ, -R8 ;  /* 0x000000ffff0c7224 */ /* 0x000fe200078e0a08 */
[----:B------:R-:W-:Y:S01]  /*4b20*/  IABS R48, R14 ;  /* 0x0000000e00307213 */ /* 0x000fe20000000000 */
[----:B------:R-:W-:Y:S01]  /*4b30*/  IMAD.MOV R10, RZ, RZ, -R10 ;  /* 0x000000ffff0a7224 */ /* 0x000fe200078e0a0a */
[----:B------:R-:W-:Y:S01]  /*4b40*/  LOP3.LUT R16, R6, 0x188, RZ, 0xfc, !PT ;  /* 0x0000018806107812 */ /* 0x000fe200078efcff */
[----:B------:R-:W-:Y:S01]  /*4b50*/  IMAD R241, R0, R12, R241 ;  /* 0x0000000c00f17224 */ /* 0x000fe200078e02f1 */
[----:B------:R-:W-:Y:S01]  /*4b60*/  LOP3.LUT R12, R6, 0x180, RZ, 0xfc, !PT ;  /* 0x00000180060c7812 */ /* 0x000fe200078efcff */
[----:B------:R-:W-:Y:S01]  /*4b70*/  @!P2 IMAD.MOV R233, RZ, RZ, -R233 ;  /* 0x000000ffffe9a224 */ /* 0x000fe200078e0ae9 */
[----:B------:R-:W-:Y:S01]  /*4b80*/  ISETP.GT.U32.AND P2, PT, R0, R239, PT ;  /* 0x000000ef0000720c */ /* 0x000fe20003f44070 */
[----:B------:R-:W-:Y:S01]  /*4b90*/  IMAD.HI.U32 R8, R7, R247, RZ ;  /* 0x000000f707087227 */ /* 0x000fe200078e00ff */
[----:B------:R-:W-:-:S02]  /*4ba0*/  IABS R251, R12 ;  /* 0x0000000c00fb7213 */ /* 0x000fc40000000000 */
[----:B------:R-:W-:Y:S01]  /*4bb0*/  IABS R50, R16 ;  /* 0x0000001000327213 */ /* 0x000fe20000000000 */
[C---:B------:R-:W-:Y:S02]  /*4bc0*/  IMAD R245, R0.reuse, R10, R245 ;  /* 0x0000000a00f57224 */ /* 0x040fe400078e02f5 */
[----:B------:R-:W-:Y:S01]  /*4bd0*/  @!P0 IMAD.MOV R235, RZ, RZ, -R235 ;  /* 0x000000ffffeb8224 */ /* 0x000fe200078e0aeb */
[C---:B------:R-:W-:Y:S01]  /*4be0*/  ISETP.GT.U32.AND P0, PT, R0.reuse, R241, PT ;  /* 0x000000f10000720c */ /* 0x040fe20003f04070 */
[----:B------:R-:W-:Y:S02]  /*4bf0*/  IMAD.MOV R8, RZ, RZ, -R8 ;  /* 0x000000ffff087224 */ /* 0x000fe400078e0a08 */
[--C-:B------:R-:W-:Y:S01]  /*4c00*/  @!P5 IMAD.IADD R237, R237, 0x1, -R0.reuse ;  /* 0x00000001ededd824 */ /* 0x100fe200078e0a00 */
[C---:B------:R-:W-:Y:S01]  /*4c10*/  ISETP.GT.U32.AND P5, PT, R0.reuse, R245, PT ;  /* 0x000000f50000720c */ /* 0x040fe20003fa4070 */
[----:B------:R-:W-:Y:S02]  /*4c20*/  IMAD R247, R0, R8, R247 ;  /* 0x0000000800f77224 */ /* 0x000fe400078e02f7 */
[----:B------:R-:W-:-:S02]  /*4c30*/  @!P2 IMAD.IADD R239, R239, 0x1, -R0 ;  /* 0x00000001efefa824 */ /* 0x000fc400078e0a00 */
[----:B------:R-:W-:Y:S01]  /*4c40*/  IMAD.HI.U32 R8, R7, R251, RZ ;  /* 0x000000fb07087227 */ /* 0x000fe200078e00ff */
[----:B------:R-:W-:Y:S02]  /*4c50*/  ISETP.GT.U32.AND P2, PT, R0, R247, PT ;  /* 0x000000f70000720c */ /* 0x000fe40003f44070 */
[----:B------:R-:W-:Y:S01]  /*4c60*/  @!P1 IADD3 R239, -R239, RZ, RZ ;  /* 0x000000ffefef9210 */ /* 0x000fe20007ffe1ff */
[----:B------:R-:W-:Y:S01]  /*4c70*/  @!P0 IMAD.IADD R241, R241, 0x1, -R0 ;  /* 0x00000001f1f18824 */ /* 0x000fe200078e0a00 */
[----:B------:R-:W-:Y:S01]  /*4c80*/  ISETP.GE.AND P0, PT, R15, RZ, PT ;  /* 0x000000ff0f00720c */ /* 0x000fe20003f06270 */
[----:B------:R-:W-:Y:S01]  /*4c90*/  IMAD.MOV R8, RZ, RZ, -R8 ;  /* 0x000000ffff087224 */ /* 0x000fe200078e0a08 */
[----:B------:R-:W-:Y:S01]  /*4ca0*/  ISETP.GE.AND P1, PT, R12, RZ, PT ;  /* 0x000000ff0c00720c */ /* 0x000fe20003f26270 */
[----:B------:R-:W-:Y:S01]  /*4cb0*/  @!P5 IMAD.IADD R245, R245, 0x1, -R0 ;  /* 0x00000001f5f5d824 */ /* 0x000fe200078e0a00 */
[----:B------:R-:W-:Y:S01]  /*4cc0*/  ISETP.GT.U32.AND P5, PT, R0, R241, PT ;  /* 0x000000f10000720c */ /* 0x000fe20003fa4070 */
[----:B------:R-:W-:Y:S01]  /*4cd0*/  IMAD.HI.U32 R10, R7, R48, RZ ;  /* 0x00000030070a7227 */ /* 0x000fe200078e00ff */
[----:B------:R-:W-:-:S03]  /*4ce0*/  LOP3.LUT R12, R6, 0x190, RZ, 0xfc, !PT ;  /* 0x00000190060c7812 */ /* 0x000fc600078efcff */
[----:B------:R-:W-:Y:S01]  /*4cf0*/  @!P2 IMAD.IADD R247, R247, 0x1, -R0 ;  /* 0x00000001f7f7a824 */ /* 0x000fe200078e0a00 */
[C---:B------:R-:W-:Y:S01]  /*4d00*/  ISETP.GT.U32.AND P2, PT, R0.reuse, R245, PT ;  /* 0x000000f50000720c */ /* 0x040fe20003f44070 */
[----:B------:R-:W-:Y:S01]  /*4d10*/  IMAD R251, R0, R8, R251 ;  /* 0x0000000800fb7224 */ /* 0x000fe200078e02fb */
[----:B------:R-:W-:Y:S01]  /*4d20*/  IABS R54, R12 ;  /* 0x0000000c00367213 */ /* 0x000fe20000000000 */
[----:B------:R-:W-:Y:S02]  /*4d30*/  IMAD.MOV R15, RZ, RZ, -R10 ;  /* 0x000000ffff0f7224 */ /* 0x000fe400078e0a0a */
[----:B------:R-:W-:-:S04]  /*4d40*/  IMAD.HI.U32 R8, R7, R50, RZ ;  /* 0x0000003207087227 */ /* 0x000fc800078e00ff */
[----:B------:R-:W-:Y:S01]  /*4d50*/  @!P5 IMAD.IADD R241, R241, 0x1, -R0 ;  /* 0x00000001f1f1d824 */ /* 0x000fe200078e0a00 */
[C---:B------:R-:W-:Y:S01]  /*4d60*/  ISETP.GT.U32.AND P5, PT, R0.reuse, R251, PT ;  /* 0x000000fb0000720c */ /* 0x040fe20003fa4070 */
[C---:B------:R-:W-:Y:S02]  /*4d70*/  IMAD R48, R0.reuse, R15, R48 ;  /* 0x0000000f00307224 */ /* 0x040fe400078e0230 */
[----:B------:R-:W-:Y:S02]  /*4d80*/  IMAD.MOV R15, RZ, RZ, -R8 ;  /* 0x000000ffff0f7224 */ /* 0x000fe400078e0a08 */
[----:B------:R-:W-:Y:S01]  /*4d90*/  @!P6 IMAD.MOV R237, RZ, RZ, -R237 ;  /* 0x000000ffffede224 */ /* 0x000fe200078e0aed */
[C---:B------:R-:W-:Y:S01]  /*4da0*/  ISETP.GT.U32.AND P6, PT, R0.reuse, R247, PT ;  /* 0x000000f70000720c */ /* 0x040fe20003fc4070 */
[----:B------:R-:W-:Y:S01]  /*4db0*/  @!P2 IMAD.IADD R245, R245, 0x1, -R0 ;  /* 0x00000001f5f5a824 */ /* 0x000fe200078e0a00 */
[C---:B------:R-:W-:Y:S01]  /*4dc0*/  ISETP.GT.U32.AND P2, PT, R0.reuse, R48, PT ;  /* 0x000000300000720c */ /* 0x040fe20003f44070 */
[----:B------:R-:W-:-:S02]  /*4dd0*/  IMAD R50, R0, R15, R50 ;  /* 0x0000000f00327224 */ /* 0x000fc400078e0232 */
        /* <DEDUP_REMOVED lines=8> */
[----:B------:R-:W-:Y:S01]  /*4e60*/  @!P2 IMAD.IADD R48, R48, 0x1, -R0 ;  /* 0x000000013030a824 */ /* 0x000fe200078e0a00 */
[C---:B------:R-:W-:Y:S01]  /*4e70*/  ISETP.GT.U32.AND P2, PT, R0.reuse, R251, PT ;  /* 0x000000fb0000720c */ /* 0x040fe20003f44070 */
[----:B------:R-:W-:Y:S01]  /*4e80*/  @!P3 IMAD.MOV R245, RZ, RZ, -R245 ;  /* 0x000000fffff5b224 */ /* 0x000fe200078e0af5 */
[C---:B------:R-:W-:Y:S01]  /*4e90*/  ISETP.GT.U32.AND P3, PT, R0.reuse, R52, PT ;  /* 0x000000340000720c */ /* 0x040fe20003f64070 */
[----:B------:R-:W-:Y:S01]  /*4ea0*/  @!P4 IMAD.MOV R241, RZ, RZ, -R241 ;  /* 0x000000fffff1c224 */ /* 0x000fe200078e0af1 */
[----:B------:R-:W-:Y:S01]  /*4eb0*/  IABS R56, R14 ;  /* 0x0000000e00387213 */ /* 0x000fe20000000000 */
[----:B------:R-:W-:Y:S01]  /*4ec0*/  IMAD.HI.U32 R8, R7, R54, RZ ;  /* 0x0000003607087227 */ /* 0x000fe200078e00ff */
[----:B------:R-:W-:-:S03]  /*4ed0*/  ISETP.GT.U32.AND P4, PT, R0, R48, PT ;  /* 0x000000300000720c */ /* 0x000fc60003f84070 */
[----:B------:R-:W-:Y:S01]  /*4ee0*/  @!P5 IMAD.IADD R50, R50, 0x1, -R0 ;  /* 0x000000013232d824 */ /* 0x000fe200078e0a00 */
[----:B------:R-:W-:Y:S01]  /*4ef0*/  ISETP.GE.AND P5, PT, R16, RZ, PT ;  /* 0x000000ff1000720c */ /* 0x000fe20003fa6270 */
[----:B------:R-:W-:Y:S01]  /*4f00*/  IMAD.MOV R15, RZ, RZ, -R8 ;  /* 0x000000ffff0f7224 */ /* 0x000fe200078e0a08 */
[----:B------:R-:W-:Y:S01]  /*4f10*/  LOP3.LUT R8, R6, 0x198, RZ, 0xfc, !PT ;  /* 0x0000019806087812 */ /* 0x000fe200078efcff */
[----:B------:R-:W-:Y:S01]  /*4f20*/  @!P0 IMAD.MOV R247, RZ, RZ, -R247 ;  /* 0x000000fffff78224 */ /* 0x000fe200078e0af7 */
[----:B------:R-:W-:Y:S01]  /*4f30*/  ISETP.GT.U32.AND P0, PT, R0, R50, PT ;  /* 0x000000320000720c */ /* 0x000fe20003f04070 */
[----:B------:R-:W-:Y:S01]  /*4f40*/  IMAD.HI.U32 R10, R7, R56, RZ ;  /* 0x00000038070a7227 */ /* 0x000fe200078e00ff */
[----:B------:R-:W-:Y:S02]  /*4f50*/  IABS R58, R8 ;  /* 0x00000008003a7213 */ /* 0x000fe40000000000 */
[----:B------:R-:W-:Y:S01]  /*4f60*/  LOP3.LUT R16, R6, 0x1b8, RZ, 0xfc, !PT ;  /* 0x000001b806107812 */ /* 0x000fe200078efcff */
[----:B------:R-:W-:Y:S01]  /*4f70*/  @!P2 IMAD.IADD R251, R251, 0x1, -R0 ;  /* 0x00000001fbfba824 */ /* 0x000fe200078e0a00 */
[----:B------:R-:W-:Y:S01]  /*4f80*/  ISETP.GE.AND P2, PT, R18, RZ, PT ;  /* 0x000000ff1200720c */ /* 0x000fe20003f46270 */
[----:B------:R-:W-:Y:S01]  /*4f90*/  IMAD R54, R0, R15, R54 ;  /* 0x0000000f00367224 */ /* 0x000fe200078e0236 */
[----:B------:R-:W-:Y:S01]  /*4fa0*/  IABS R25, R16 ;  /* 0x0000001000197213 */ /* 0x000fe20000000000 */
[----:B------:R-:W-:Y:S01]  /*4fb0*/  IMAD.MOV R19, RZ, RZ, -R10 ;  /* 0x000000ffff137224 */ /* 0x000fe200078e0a0a */
[----:B------:R-:W-:Y:S01]  /*4fc0*/  LOP3.LUT R10, R6, 0x1a0, RZ, 0xfc, !PT ;  /* 0x000001a0060a7812 */ /* 0x000fe200078efcff */
[--C-:B------:R-:W-:Y:S01]  /*4fd0*/  @!P3 IMAD.IADD R52, R52, 0x1, -R0.reuse ;  /* 0x000000013434b824 */ /* 0x100fe200078e0a00 */
[----:B------:R-:W-:Y:S01]  /*4fe0*/  LOP3.LUT R18, R6, 0x1c0, RZ, 0xfc, !PT ;  /* 0x000001c006127812 */ /* 0x000fe200078efcff */
[----:B------:R-:W-:Y:S01]  /*4ff0*/  @!P1 IMAD.MOV R251, RZ, RZ, -R251 ;  /* 0x000000fffffb9224 */ /* 0x000fe200078e0afb */
[----:B------:R-:W-:Y:S01]  /*5000*/  ISETP.GT.U32.AND P1, PT, R0, R54, PT ;  /* 0x000000360000720c */ /* 0x000fe20003f24070 */
[----:B------:R-:W-:Y:S01]  /*5010*/  @!P4 IMAD.IADD R48, R48, 0x1, -R0 ;  /* 0x000000013030c824 */ /* 0x000fe200078e0a00 */
[C---:B------:R-:W-:Y:S01]  /*5020*/  ISETP.GT.U32.AND P3, PT, R0.reuse, R52, PT ;  /* 0x000000340000720c */ /* 0x040fe20003f64070 */
[----:B------:R-:W-:Y:S01]  /*5030*/  IMAD R56, R0, R19, R56 ;  /* 0x0000001300387224 */ /* 0x000fe200078e0238 */
[----:B------:R-:W-:Y:S01]  /*5040*/  ISETP.GE.AND P4, PT, R12, RZ, PT ;  /* 0x000000ff0c00720c */ /* 0x000fe20003f86270 */
[----:B------:R-:W-:Y:S01]  /*5050*/  @!P6 IMAD.MOV R48, RZ, RZ, -R48 ;  /* 0x000000ffff30e224 */ /* 0x000fe200078e0a30 */
[----:B------:R-:W-:Y:S01]  /*5060*/  IABS R62, R10 ;  /* 0x0000000a003e7213 */ /* 0x000fe20000000000 */
[----:B------:R-:W-:Y:S01]  /*5070*/  @!P0 IMAD.IADD R50, R50, 0x1, -R0 ;  /* 0x0000000132328824 */ /* 0x000fe200078e0a00 */
[----:B------:R-:W-:-:S02]  /*5080*/  ISETP.GT.U32.AND P6, PT, R0, R56, PT ;  /* 0x000000380000720c */ /* 0x000fc40003fc4070 */
[----:B------:R-:W-:Y:S01]  /*5090*/  ISETP.GE.AND P0, PT, R14, RZ, PT ;  /* 0x000000ff0e00720c */ /* 0x000fe20003f06270 */
[----:B------:R-:W-:Y:S01]  /*50a0*/  @!P5 IMAD.MOV R50, RZ, RZ, -R50 ;  /* 0x000000ffff32d224 */ /* 0x000fe200078e0a32 */
[----:B------:R-:W-:Y:S01]  /*50b0*/  ISETP.GE.AND P5, PT, R8, RZ, PT ;  /* 0x000000ff0800720c */ /* 0x000fe20003fa6270 */
[--C-:B------:R-:W-:Y:S01]  /*50c0*/  @!P1 IMAD.IADD R54, R54, 0x1, -R0.reuse ;  /* 0x0000000136369824 */ /* 0x100fe200078e0a00 */
[----:B------:R-:W-:Y:S01]  /*50d0*/  LOP3.LUT R8, R6, 0x19c, RZ, 0xfc, !PT ;  /* 0x0000019c06087812 */ /* 0x000fe200078efcff */
[----:B------:R-:W-:Y:S01]  /*50e0*/  @!P3 IMAD.IADD R52, R52, 0x1, -R0 ;  /* 0x000000013434b824 */ /* 0x000fe200078e0a00 */
[----:B------:R-:W-:Y:S02]  /*50f0*/  LOP3.LUT R12, R6, 0x1a4, RZ, 0xfc, !PT ;  /* 0x000001a4060c7812 */ /* 0x000fe400078efcff */
[----:B------:R-:W-:Y:S01]  /*5100*/  ISETP.GE.AND P3, PT, R8, RZ, PT ;  /* 0x000000ff0800720c */ /* 0x000fe20003f66270 */
[----:B------:R-:W-:Y:S01]  /*5110*/  @!P2 IMAD.MOV R52, RZ, RZ, -R52 ;  /* 0x000000ffff34a224 */ /* 0x000fe200078e0a34 */
[----:B------:R-:W-:Y:S01]  /*5120*/  IABS R60, R8 ;  /* 0x00000008003c7213 */ /* 0x000fe20000000000 */
[----:B------:R-:W-:Y:S01]  /*5130*/  IMAD.HI.U32 R8, R7, R58, RZ ;  /* 0x0000003a07087227 */ /* 0x000fe200078e00ff */
[----:B------:R-:W-:-:S02]  /*5140*/  ISETP.GT.U32.AND P1, PT, R0, R54, PT ;  /* 0x000000360000720c */ /* 0x000fc40003f24070 */
[----:B------:R-:W-:Y:S01]  /*5150*/  ISETP.GE.AND P2, PT, R10, RZ, PT ;  /* 0x000000ff0a00720c */ /* 0x000fe20003f46270 */
[----:B------:R-:W-:Y:S01]  /*5160*/  @!P6 IMAD.IADD R56, R56, 0x1, -R0 ;  /* 0x000000013838e824 */ /* 0x000fe200078e0a00 */
[----:B------:R-:W-:Y:S01]  /*5170*/  IADD3 R15, -R8, RZ, RZ ;  /* 0x000000ff080f7210 */ /* 0x000fe20007ffe1ff */
[C---:B------:R-:W-:Y:S01]  /*5180*/  IMAD.HI.U32 R8, R7.reuse, R60, RZ ;  /* 0x0000003c07087227 */ /* 0x040fe200078e00ff */
[----:B------:R-:W-:Y:S02]  /*5190*/  IABS R197, R12 ;  /* 0x0000000c00c57213 */ /* 0x000fe40000000000 */
[C---:B------:R-:W-:Y:S01]  /*51a0*/  ISETP.GT.U32.AND P6, PT, R0.reuse, R56, PT ;  /* 0x000000380000720c */ /* 0x040fe20003fc4070 */
[----:B------:R-:W-:Y:S01]  /*51b0*/  IMAD R58, R0, R15, R58 ;  /* 0x0000000f003a7224 */ /* 0x000fe200078e023a */
[----:B------:R-:W-:Y:S01]  /*51c0*/  LOP3.LUT R14, R6, 0x1b0, RZ, 0xfc, !PT ;  /* 0x000001b0060e7812 */ /* 0x000fe200078efcff */
[----:B------:R-:W-:Y:S01]  /*51d0*/  IMAD.MOV R15, RZ, RZ, -R8 ;  /* 0x000000ffff0f7224 */ /* 0x000fe200078e0a08 */
[----:B------:R-:W-:Y:S01]  /*51e0*/  IABS R213, R18 ;  /* 0x0000001200d57213 */ /* 0x000fe20000000000 */
[----:B------:R-:W-:Y:S01]  /*51f0*/  @!P1 IMAD.IADD R54, R54, 0x1, -R0 ;  /* 0x0000000136369824 */ /* 0x000fe200078e0a00 */
[C---:B------:R-:W-:Y:S01]  /*5200*/  ISETP.GT.U32.AND P1, PT, R0.reuse, R58, PT ;  /* 0x0000003a0000720c */ /* 0x040fe20003f24070 */
[----:B------:R-:W-:Y:S01]  /*5210*/  IMAD R60, R0, R15, R60 ;  /* 0x0000000f003c7224 */ /* 0x000fe200078e023c */
[----:B------:R-:W-:Y:S01]  /*5220*/  IABS R29, R14 ;  /* 0x0000000e001d7213 */ /* 0x000fe20000000000 */
[----:B------:R-:W-:Y:S01]  /*5230*/  @!P4 IMAD.MOV R54, RZ, RZ, -R54 ;  /* 0x000000ffff36c224 */ /* 0x000fe200078e0a36 */
[----:B------:R-:W-:Y:S01]  /*5240*/  LOP3.LUT R15, R6, 0x1b4, RZ, 0xfc, !PT ;  /* 0x000001b4060f7812 */ /* 0x000fe200078efcff */
[----:B------:R-:W-:-:S03]  /*5250*/  IMAD.HI.U32 R10, R7, R62, RZ ;  /* 0x0000003e070a7227 */ /* 0x000fc600078e00ff */
[----:B------:R-:W-:Y:S01]  /*5260*/  IABS R205, R15 ;  /* 0x0000000f00cd7213 */ /* 0x000fe20000000000 */
[----:B------:R-:W-:Y:S01]  /*5270*/  @!P6 IMAD.IADD R56, R56, 0x1, -R0 ;  /* 0x000000013838e824 */ /* 0x000fe200078e0a00 */
[----:B------:R-:W-:Y:S01]  /*5280*/  ISETP.GE.AND P6, PT, R12, RZ, PT ;  /* 0x000000ff0c00720c */ /* 0x000fe20003fc6270 */
[----:B------:R-:W-:Y:S01]  /*5290*/  IMAD.MOV R19, RZ, RZ, -R10 ;  /* 0x000000ffff137224 */ /* 0x000fe200078e0a0a */
[----:B------:R-:W-:Y:S01]  /*52a0*/  LOP3.LUT R10, R6, 0x1a8, RZ, 0xfc, !PT ;  /* 0x000001a8060a7812 */ /* 0x000fe200078efcff */
[----:B------:R-:W-:Y:S01]  /*52b0*/  @!P0 IMAD.MOV R56, RZ, RZ, -R56 ;  /* 0x000000ffff388224 */ /* 0x000fe200078e0a38 */
[----:B------:R-:W-:Y:S01]  /*52c0*/  ISETP.GT.U32.AND P0, PT, R0, R60, PT ;  /* 0x0000003c0000720c */ /* 0x000fe20003f04070 */
[----:B------:R-:W-:Y:S01]  /*52d0*/  @!P1 IMAD.IADD R58, R58, 0x1, -R0 ;  /* 0x000000013a3a9824 */ /* 0x000fe200078e0a00 */
[----:B------:R-:W-:Y:S01]  /*52e0*/  LOP3.LUT R12, R6, 0x1ac, RZ, 0xfc, !PT ;  /* 0x000001ac060c7812 */ /* 0x000fe200078efcff */
[----:B------:R-:W-:Y:S01]  /*52f0*/  IMAD.HI.U32 R8, R7, R197, RZ ;  /* 0x000000c507087227 */ /* 0x000fe200078e00ff */
[----:B------:R-:W-:-:S02]  /*5300*/  IABS R31, R10 ;  /* 0x0000000a001f7213 */ /* 0x000fc40000000000 */
[C---:B------:R-:W-:Y:S01]  /*5310*/  ISETP.GT.U32.AND P4, PT, R0.reuse, R58, PT ;  /* 0x0000003a0000720c */ /* 0x040fe20003f84070 */
[----:B------:R-:W-:Y:S01]  /*5320*/  IMAD R62, R0, R19, R62 ;  /* 0x00000013003e7224 */ /* 0x000fe200078e023e */
[----:B------:R-:W-:Y:S01]  /*5330*/  IABS R201, R12 ;  /* 0x0000000c00c97213 */ /* 0x000fe20000000000 */
[----:B------:R-:W-:Y:S01]  /*5340*/  IMAD.MOV R8, RZ, RZ, -R8 ;  /* 0x000000ffff087224 */ /* 0x000fe200078e0a08 */
[----:B------:R-:W-:-:S03]  /*5350*/  ISETP.GE.AND P1, PT, R10, RZ, PT ;  /* 0x000000ff0a00720c */ /* 0x000fc60003f26270 */
[----:B------:R-:W-:Y:S02]  /*5360*/  @!P0 IMAD.IADD R60, R60, 0x1, -R0 ;  /* 0x000000013c3c8824 */ /* 0x000fe400078e0a00 */
[C---:B------:R-:W-:Y:S02]  /*5370*/  IMAD R197, R0.reuse, R8, R197 ;  /* 0x0000000800c57224 */ /* 0x040fe400078e02c5 */
[----:B------:R-:W-:Y:S01]  /*5380*/  IMAD.HI.U32 R8, R7, R31, RZ ;  /* 0x0000001f07087227 */ /* 0x000fe200078e00ff */
[----:B------:R-:W-:-:S03]  /*5390*/  ISETP.GT.U32.AND P0, PT, R0, R60, PT ;  /* 0x0000003c0000720c */ /* 0x000fc60003f04070 */
[----:B------:R-:W-:Y:S01]  /*53a0*/  @!P4 IMAD.IADD R58, R58, 0x1, -R0 ;  /* 0x000000013a3ac824 */ /* 0x000fe200078e0a00 */
[----:B------:R-:W-:Y:S01]  /*53b0*/  ISETP.GT.U32.AND P4, PT, R0, R62, PT ;  /* 0x0000003e0000720c */ /* 0x000fe20003f84070 */
[----:B------:R-:W-:-:S04]  /*53c0*/  IMAD.HI.U32 R10, R7, R201, RZ ;  /* 0x000000c9070a7227 */ /* 0x000fc800078e00ff */
[----:B------:R-:W-:Y:S02]  /*53d0*/  IMAD.MOV R8, RZ, RZ, -R8 ;  /* 0x000000ffff087224 */ /* 0x000fe400078e0a08 */
[----:B------:R-:W-:Y:S02]  /*53e0*/  IMAD.MOV R10, RZ, RZ, -R10 ;  /* 0x000000ffff0a7224 */ /* 0x000fe400078e0a0a */
[----:B------:R-:W-:Y:S01]  /*53f0*/  @!P0 IMAD.IADD R60, R60, 0x1, -R0 ;  /* 0x000000013c3c8824 */ /* 0x000fe200078e0a00 */
[C---:B------:R-:W-:Y:S01]  /*5400*/  ISETP.GT.U32.AND P0, PT, R0.reuse, R197, PT ;  /* 0x000000c50000720c */ /* 0x040fe20003f04070 */
[----:B------:R-:W-:Y:S02]  /*5410*/  IMAD R31, R0, R8, R31 ;  /* 0x00000008001f7224 */ /* 0x000fe400078e021f */
[----:B------:R-:W-:-:S04]  /*5420*/  IMAD.HI.U32 R8, R7, R29, RZ ;  /* 0x0000001d07087227 */ /* 0x000fc800078e00ff */
[----:B------:R-:W-:Y:S02]  /*5430*/  IMAD R201, R0, R10, R201 ;  /* 0x0000000a00c97224 */ /* 0x000fe400078e02c9 */
[----:B------:R-:W-:Y:S02]  /*5440*/  @!P4 IMAD.IADD R62, R62, 0x1, -R0 ;  /* 0x000000013e3ec824 */ /* 0x000fe400078e0a00 */
[----:B------:R-:W-:Y:S02]  /*5450*/  IMAD.MOV R10, RZ, RZ, -R8 ;  /* 0x000000ffff0a7224 */ /* 0x000fe400078e0a08 */
[----:B------:R-:W-:Y:S01]  /*5460*/  @!P5 IMAD.MOV R58, RZ, RZ, -R58 ;  /* 0x000000ffff3ad224 */ /* 0x000fe200078e0a3a */
[C---:B------:R-:W-:Y:S01]  /*5470*/  ISETP.GT.U32.AND P4, PT, R0.reuse, R62, PT ;  /* 0x0000003e0000720c */ /* 0x040fe20003f84070 */
[C---:B------:R-:W-:Y:S01]  /*5480*/  IMAD R29, R0.reuse, R10, R29 ;  /* 0x0000000a001d7224 */ /* 0x040fe200078e021d */
[----:B------:R-:W-:Y:S01]  /*5490*/  ISETP.GT.U32.AND P5, PT, R0, R31, PT ;  /* 0x0000001f0000720c */ /* 0x000fe20003fa4070 */
[----:B------:R-:W-:-:S02]  /*54a0*/  @!P0 IMAD.IADD R197, R197, 0x1, -R0 ;  /* 0x00000001c5c58824 */ /* 0x000fc400078e0a00 */
[----:B------:R-:W-:Y:S01]  /*54b0*/  IMAD.HI.U32 R8, R7, R205, RZ ;  /* 0x000000cd07087227 */ /* 0x000fe200078e00ff */
[----:B------:R-:W-:-:S03]  /*54c0*/  ISETP.GT.U32.AND P0, PT, R0, R29, PT ;  /* 0x0000001d0000720c */ /* 0x000fc60003f04070 */
[----:B------:R-:W-:Y:S02]  /*54d0*/  IMAD.MOV R8, RZ, RZ, -R8 ;  /* 0x000000ffff087224 */ /* 0x000fe400078e0a08 */
[----:B------:R-:W-:Y:S01]  /*54e0*/  @!P3 IMAD.MOV R60, RZ, RZ, -R60 ;  /* 0x000000ffff3cb224 */ /* 0x000fe200078e0a3c */
[----:B------:R-:W-:Y:S01]  /*54f0*/  ISETP.GT.U32.AND P3, PT, R0, R201, PT ;  /* 0x000000c90000720c */ /* 0x000fe20003f64070 */
[--C-:B------:R-:W-:Y:S01]  /*5500*/  @!P4 IMAD.IADD R62, R62, 0x1, -R0.reuse ;  /* 0x000000013e3ec824 */ /* 0x100fe200078e0a00 */
[----:B------:R-:W-:Y:S01]  /*5510*/  ISETP.GE.AND P4, PT, R12, RZ, PT ;  /* 0x000000ff0c00720c */ /* 0x000fe20003f86270 */
[--C-:B------:R-:W-:Y:S01]  /*5520*/  @!P5 IMAD.IADD R31, R31, 0x1, -R0.reuse ;  /* 0x000000011f1fd824 */ /* 0x100fe200078e0a00 */
[----:B------:R-:W-:Y:S01]  /*5530*/  LOP3.LUT R12, R6, 0x1bc, RZ, 0xfc, !PT ;  /* 0x000001bc060c7812 */ /* 0x000fe200078efcff */
[C---:B------:R-:W-:Y:S01]  /*5540*/  IMAD R205, R0.reuse, R8, R205 ;  /* 0x0000000800cd7224 */ /* 0x040fe200078e02cd */
[----:B------:R-:W-:Y:S01]  /*5550*/  ISETP.GT.U32.AND P5, PT, R0, R197, PT ;  /* 0x000000c50000720c */ /* 0x000fe20003fa4070 */
[----:B------:R-:W-:Y:S01]  /*5560*/  @!P0 IMAD.IADD R29, R29, 0x1, -R0 ;  /* 0x000000011d1d8824 */ /* 0x000fe200078e0a00 */
[----:B------:R-:W-:Y:S01]  /*5570*/  IABS R209, R12 ;  /* 0x0000000c00d17213 */ /* 0x000fe20000000000 */
[----:B------:R-:W-:-:S03]  /*5580*/  IMAD.HI.U32 R10, R7, R25, RZ ;  /* 0x00000019070a7227 */ /* 0x000fc600078e00ff */
[C---:B------:R-:W-:Y:S01]  /*5590*/  ISETP.GT.U32.AND P0, PT, R0.reuse, R29, PT ;  /* 0x0000001d0000720c */ /* 0x040fe20003f04070 */
[----:B------:R-:W-:Y:S01]  /*55a0*/  IMAD.HI.U32 R8, R7, R209, RZ ;  /* 0x000000d107087227 */ /* 0x000fe200078e00ff */
[----:B------:R-:W-:Y:S02]  /*55b0*/  @!P3 IADD3 R201, R201, -R0, RZ ;  /* 0x80000000c9c9b210 */ /* 0x000fe40007ffe0ff */
[C---:B------:R-:W-:Y:S01]  /*55c0*/  ISETP.GT.U32.AND P3, PT, R0.reuse, R31, PT ;  /* 0x0000001f0000720c */ /* 0x040fe20003f64070 */
[----:B------:R-:W-:Y:S02]  /*55d0*/  IMAD.MOV R8, RZ, RZ, -R8 ;  /* 0x000000ffff087224 */ /* 0x000fe400078e0a08 */
[----:B------:R-:W-:Y:S01]  /*55e0*/  @!P5 IMAD.IADD R197, R197, 0x1, -R0 ;  /* 0x00000001c5c5d824 */ /* 0x000fe200078e0a00 */
[C---:B------:R-:W-:Y:S01]  /*55f0*/  ISETP.GT.U32.AND P5, PT, R0.reuse, R205, PT ;  /* 0x000000cd0000720c */ /* 0x040fe20003fa4070 */
[----:B------:R-:W-:Y:S02]  /*5600*/  IMAD R209, R0, R8, R209 ;  /* 0x0000000800d17224 */ /* 0x000fe400078e02d1 */
[----:B------:R-:W-:-:S02]  /*5610*/  IMAD.MOV R10, RZ, RZ, -R10 ;  /* 0x000000ffff0a7224 */ /* 0x000fc400078e0a0a */
[----:B------:R-:W-:Y:S01]  /*5620*/  @!P0 IMAD.IADD R29, R29, 0x1, -R0 ;  /* 0x000000011d1d8824 */ /* 0x000fe200078e0a00 */
[C---:B------:R-:W-:Y:S01]  /*5630*/  ISETP.GT.U32.AND P0, PT, R0.reuse, R209, PT ;  /* 0x000000d10000720c */ /* 0x040fe20003f04070 */
[----:B------:R-:W-:Y:S01]  /*5640*/  @!P2 IMAD.MOV R62, RZ, RZ, -R62 ;  /* 0x000000ffff3ea224 */ /* 0x000fe200078e0a3e */
[C---:B------:R-:W-:Y:S01]  /*5650*/  ISETP.GT.U32.AND P2, PT, R0.reuse, R201, PT ;  /* 0x000000c90000720c */ /* 0x040fe20003f44070 */
[----:B------:R-:W-:Y:S02]  /*5660*/  IMAD R25, R0, R10, R25 ;  /* 0x0000000a00197224 */ /* 0x000fe400078e0219 */
[----:B------:R-:W-:-:S04]  /*5670*/  IMAD.HI.U32 R10, R7, R21, RZ ;  /* 0x00000015070a7227 */ /* 0x000fc800078e00ff */
[----:B------:R-:W-:Y:S01]  /*5680*/  @!P5 IMAD.IADD R205, R205, 0x1, -R0 ;  /* 0x00000001cdcdd824 */ /* 0x000fe200078e0a00 */
[----:B------:R-:W-:Y:S01]  /*5690*/  ISETP.GE.AND P5, PT, R15, RZ, PT ;  /* 0x000000ff0f00720c */ /* 0x000fe20003fa6270 */
[----:B------:R-:W-:-:S04]  /*56a0*/  IMAD.HI.U32 R8, R7, R213, RZ ;  /* 0x000000d507087227 */ /* 0x000fc800078e00ff */
[----:B------:R-:W-:Y:S01]  /*56b0*/  @!P0 IMAD.IADD R209, R209, 0x1, -R0 ;  /* 0x00000001d1d18824 */ /* 0x000fe200078e0a00 */
[C---:B------:R-:W-:Y:S01]  /*56c0*/  ISETP.GT.U32.AND P0, PT, R0.reuse, R205, PT ;  /* 0x000000cd0000720c */ /* 0x040fe20003f04070 */
[----:B------:R-:W-:Y:S02]  /*56d0*/  IMAD.MOV R10, RZ, RZ, -R10 ;  /* 0x000000ffff0a7224 */ /* 0x000fe400078e0a0a */
[----:B------:R-:W-:Y:S01]  /*56e0*/  @!P3 IMAD.IADD R31, R31, 0x1, -R0 ;  /* 0x000000011f1fb824 */ /* 0x000fe200078e0a00 */
[C---:B------:R-:W-:Y:S01]  /*56f0*/  ISETP.GT.U32.AND P3, PT, R0.reuse, R25, PT ;  /* 0x000000190000720c */ /* 0x040fe20003f64070 */
[----:B------:R-:W-:Y:S02]  /*5700*/  IMAD.MOV R8, RZ, RZ, -R8 ;  /* 0x000000ffff087224 */ /* 0x000fe400078e0a08 */
[----:B------:R-:W-:Y:S01]  /*5710*/  IMAD R21, R0, R10, R21 ;  /* 0x0000000a00157224 */ /* 0x000fe200078e0215 */
[----:B------:R-:W-:Y:S01]  /*5720*/  LOP3.LUT R10, R6, 0x1cc, RZ, 0xfc, !PT ;  /* 0x000001cc060a7812 */ /* 0x000fe200078efcff */
[--C-:B------:R-:W-:Y:S01]  /*5730*/  @!P2 IMAD.IADD R201, R201, 0x1, -R0.reuse ;  /* 0x00000001c9c9a824 */ /* 0x100fe200078e0a00 */
[----:B------:R-:W-:Y:S01]  /*5740*/  ISETP.GE.AND P2, PT, R14, RZ, PT ;  /* 0x000000ff0e00720c */ /* 0x000fe20003f46270 */
[----:B------:R-:W-:Y:S01]  /*5750*/  IMAD R213, R0, R8, R213 ;  /* 0x0000000800d57224 */ /* 0x000fe200078e02d5 */
[----:B------:R-:W-:Y:S01]  /*5760*/  LOP3.LUT R14, R6, 0x1c8, RZ, 0xfc, !PT ;  /* 0x000001c8060e7812 */ /* 0x000fe200078efcff */
[--C-:B------:R-:W-:Y:S01]  /*5770*/  @!P0 IMAD.IADD R205, R205, 0x1, -R0.reuse ;  /* 0x00000001cdcd8824 */ /* 0x100fe200078e0a00 */
[C---:B------:R-:W-:Y:S01]  /*5780*/  ISETP.GT.U32.AND P0, PT, R0.reuse, R21, PT ;  /* 0x000000150000720c */ /* 0x040fe20003f04070 */
[----:B------:R-:W-:Y:S01]  /*5790*/  @!P4 IMAD.MOV R201, RZ, RZ, -R201 ;  /* 0x000000ffffc9c224 */ /* 0x000fe200078e0ac9 */
[----:B------:R-:W-:Y:S01]  /*57a0*/  IABS R217, R14 ;  /* 0x0000000e00d97213 */ /* 0x000fe20000000000 */
[----:B------:R-:W-:Y:S01]  /*57b0*/  @!P3 IMAD.IADD R25, R25, 0x1, -R0 ;  /* 0x000000011919b824 */ /* 0x000fe200078e0a00 */
[C---:B------:R-:W-:Y:S01]  /*57c0*/  ISETP.GT.U32.AND P4, PT, R0.reuse, R213, PT ;  /* 0x000000d50000720c */ /* 0x040fe20003f84070 */
[----:B------:R-:W-:Y:S01]  /*57d0*/  @!P6 IMAD.MOV R197, RZ, RZ, -R197 ;  /* 0x000000ffffc5e224 */ /* 0x000fe200078e0ac5 */
[----:B------:R-:W-:Y:S01]  /*57e0*/  IABS R19, R10 ;  /* 0x0000000a00137213 */ /* 0x000fe20000000000 */
[----:B------:R-:W-:Y:S01]  /*57f0*/  IMAD.HI.U32 R8, R7, R217, RZ ;  /* 0x000000d907087227 */ /* 0x000fe200078e00ff */
[----:B------:R-:W-:-:S02]  /*5800*/  ISETP.GT.U32.AND P6, PT, R0, R25, PT ;  /* 0x000000190000720c */ /* 0x000fc40003fc4070 */
[----:B------:R-:W-:Y:S01]  /*5810*/  ISETP.GE.AND P3, PT, R16, RZ, PT ;  /* 0x000000ff1000720c */ /* 0x000fe20003f66270 */
[----:B------:R-:W-:Y:S01]  /*5820*/  IMAD.MOV R8, RZ, RZ, -R8 ;  /* 0x000000ffff087224 */ /* 0x000fe200078e0a08 */
[----:B------:R-:W-:Y:S01]  /*5830*/  LOP3.LUT R16, R6, 0x1dc, RZ, 0xfc, !PT ;  /* 0x000001dc06107812 */ /* 0x000fe200078efcff */
[----:B------:R-:W-:Y:S02]  /*5840*/  @!P0 IMAD.IADD R21, R21, 0x1, -R0 ;  /* 0x0000000115158824 */ /* 0x000fe400078e0a00 */
[----:B------:R-:W-:Y:S01]  /*5850*/  IMAD R217, R0, R8, R217 ;  /* 0x0000000800d97224 */ /* 0x000fe200078e02d9 */
[----:B------:R-:W-:Y:S01]  /*5860*/  IABS R203, R16 ;  /* 0x0000001000cb7213 */ /* 0x000fe20000000000 */
[----:B------:R-:W-:Y:S01]  /*5870*/  @!P2 IMAD.MOV R29, RZ, RZ, -R29 ;  /* 0x000000ffff1da224 */ /* 0x000fe200078e0a1d */
[----:B------:R-:W-:Y:S01]  /*5880*/  ISETP.GE.AND P2, PT, R12, RZ, PT ;  /* 0x000000ff0c00720c */ /* 0x000fe20003f46270 */
[----:B------:R-:W-:Y:S01]  /*5890*/  IMAD.HI.U32 R8, R7, R19, RZ ;  /* 0x0000001307087227 */ /* 0x000fe200078e00ff */
[----:B------:R-:W-:-:S03]  /*58a0*/  LOP3.LUT R12, R6, 0x1d0, RZ, 0xfc, !PT ;  /* 0x000001d0060c7812 */ /* 0x000fc600078efcff */
[--C-:B------:R-:W-:Y:S01]  /*58b0*/  @!P4 IMAD.IADD R213, R213, 0x1, -R0.reuse ;  /* 0x00000001d5d5c824 */ /* 0x100fe200078e0a00 */
[----:B------:R-:W-:Y:S01]  /*58c0*/  IADD3 R8, -R8, RZ, RZ ;  /* 0x000000ff08087210 */ /* 0x000fe20007ffe1ff */
[----:B------:R-:W-:Y:S01]  /*58d0*/  @!P5 IMAD.MOV R205, RZ, RZ, -R205 ;  /* 0x000000ffffcdd224 */ /* 0x000fe200078e0acd */
[C---:B------:R-:W-:Y:S01]  /*58e0*/  ISETP.GT.U32.AND P5, PT, R0.reuse, R21, PT ;  /* 0x000000150000720c */ /* 0x040fe20003fa4070 */
[----:B------:R-:W-:Y:S01]  /*58f0*/  @!P1 IMAD.MOV R31, RZ, RZ, -R31 ;  /* 0x000000ffff1f9224 */ /* 0x000fe200078e0a1f */
[C---:B------:R-:W-:Y:S01]  /*5900*/  ISETP.GT.U32.AND P0, PT, R0.reuse, R213, PT ;  /* 0x000000d50000720c */ /* 0x040fe20003f04070 */
[----:B------:R-:W-:Y:S01]  /*5910*/  @!P6 IMAD.IADD R25, R25, 0x1, -R0 ;  /* 0x000000011919e824 */ /* 0x000fe200078e0a00 */
[----:B------:R-:W-:Y:S01]  /*5920*/  IABS R221, R12 ;  /* 0x0000000c00dd7213 */ /* 0x000fe20000000000 */
[C---:B------:R-:W-:Y:S01]  /*5930*/  IMAD R19, R0.reuse, R8, R19 ;  /* 0x0000000800137224 */ /* 0x040fe200078e0213 */
[----:B------:R-:W-:Y:S01]  /*5940*/  ISETP.GT.U32.AND P1, PT, R0, R209, PT ;  /* 0x000000d10000720c */ /* 0x000fe20003f24070 */
[----:B------:R-:W-:Y:S01]  /*5950*/  @!P3 IMAD.MOV R25, RZ, RZ, -R25 ;  /* 0x000000ffff19b224 */ /* 0x000fe200078e0a19 */
[----:B------:R-:W-:Y:S01]  /*5960*/  ISETP.GE.AND P6, PT, R18, RZ, PT ;  /* 0x000000ff1200720c */ /* 0x000fe20003fc6270 */
[----:B------:R-:W-:Y:S01]  /*5970*/  IMAD.HI.U32 R8, R7, R221, RZ ;  /* 0x000000dd07087227 */ /* 0x000fe200078e00ff */
[----:B------:R-:W-:-:S02]  /*5980*/  ISETP.GE.AND P3, PT, R10, RZ, PT ;  /* 0x000000ff0a00720c */ /* 0x000fc40003f66270 */
[----:B------:R-:W-:Y:S01]  /*5990*/  LOP3.LUT R10, R6, 0x1d4, RZ, 0xfc, !PT ;  /* 0x000001d4060a7812 */ /* 0x000fe200078efcff */
[----:B------:R-:W-:Y:S01]  /*59a0*/  IMAD.MOV R8, RZ, RZ, -R8 ;  /* 0x000000ffff087224 */ /* 0x000fe200078e0a08 */
[----:B------:R-:W-:Y:S01]  /*59b0*/  ISETP.GE.AND P4, PT, R14, RZ, PT ;  /* 0x000000ff0e00720c */ /* 0x000fe20003f86270 */
[--C-:B------:R-:W-:Y:S01]  /*59c0*/  @!P5 IMAD.IADD R21, R21, 0x1, -R0.reuse ;  /* 0x000000011515d824 */ /* 0x100fe200078e0a00 */
[C---:B------:R-:W-:Y:S01]  /*59d0*/  ISETP.GT.U32.AND P5, PT, R0.reuse, R19, PT ;  /* 0x000000130000720c */ /* 0x040fe20003fa4070 */
[--C-:B------:R-:W-:Y:S01]  /*59e0*/  @!P0 IMAD.IADD R213, R213, 0x1, -R0.reuse ;  /* 0x00000001d5d58824 */ /* 0x100fe200078e0a00 */
[----:B------:R-:W-:Y:S01]  /*59f0*/  IABS R15, R10 ;  /* 0x0000000a000f7213 */ /* 0x000fe20000000000 */
[----:B------:R-:W-:Y:S01]  /*5a00*/  IMAD R221, R0, R8, R221 ;  /* 0x0000000800dd7224 */ /* 0x000fe200078e02dd */
[----:B------:R-:W-:Y:S01]  /*5a10*/  LOP3.LUT R14, R6, 0x1d8, RZ, 0xfc, !PT ;  /* 0x000001d8060e7812 */ /* 0x000fe200078efcff */
[----:B------:R-:W-:Y:S01]  /*5a20*/  @!P1 IMAD.IADD R209, R209, 0x1, -R0 ;  /* 0x00000001d1d19824 */ /* 0x000fe200078e0a00 */
[----:B------:R-:W-:Y:S01]  /*5a30*/  ISETP.GE.AND P1, PT, R20, RZ, PT ;  /* 0x000000ff1400720c */ /* 0x000fe20003f26270 */
[----:B------:R-:W-:Y:S01]  /*5a40*/  @!P6 IMAD.MOV R213, RZ, RZ, -R213 ;  /* 0x000000ffffd5e224 */ /* 0x000fe200078e0ad5 */
[C---:B------:R-:W-:Y:S01]  /*5a50*/  ISETP.GT.U32.AND P6, PT, R0.reuse, R221, PT ;  /* 0x000000dd0000720c */ /* 0x040fe20003fc4070 */
[----:B------:R-:W-:Y:S01]  /*5a60*/  @!P2 IMAD.MOV R209, RZ, RZ, -R209 ;  /* 0x000000ffffd1a224 */ /* 0x000fe200078e0ad1 */
[----:B------:R-:W-:Y:S01]  /*5a70*/  ISETP.GT.U32.AND P2, PT, R0, R217, PT ;  /* 0x000000d90000720c */ /* 0x000fe20003f44070 */
[----:B------:R-:W-:Y:S01]  /*5a80*/  IMAD.HI.U32 R8, R7, R15, RZ ;  /* 0x0000000f07087227 */ /* 0x000fe200078e00ff */
[----:B------:R-:W-:-:S02]  /*5a90*/  ISETP.GE.AND P0, PT, R12, RZ, PT ;  /* 0x000000ff0c00720c */ /* 0x000fc40003f06270 */
[----:B------:R-:W-:Y:S01]  /*5aa0*/  IABS R199, R14 ;  /* 0x0000000e00c77213 */ /* 0x000fe20000000000 */
[----:B------:R-:W-:Y:S01]  /*5ab0*/  @!P5 IMAD.IADD R19, R19, 0x1, -R0 ;  /* 0x000000011313d824 */ /* 0x000fe200078e0a00 */
[----:B------:R-:W-:Y:S01]  /*5ac0*/  LOP3.LUT R18, R6, 0x1f4, RZ, 0xfc, !PT ;  /* 0x000001f406127812 */ /* 0x000fe200078efcff */
[----:B------:R-:W-:Y:S02]  /*5ad0*/  IMAD.MOV R12, RZ, RZ, -R8 ;  /* 0x000000ffff0c7224 */ /* 0x000fe400078e0a08 */
[----:B------:R-:W-:Y:S01]  /*5ae0*/  IMAD.HI.U32 R8, R7, R199, RZ ;  /* 0x000000c707087227 */ /* 0x000fe200078e00ff */
[----:B------:R-:W-:Y:S02]  /*5af0*/  ISETP.GT.U32.AND P5, PT, R0, R19, PT ;  /* 0x000000130000720c */ /* 0x000fe40003fa4070 */
[----:B------:R-:W-:Y:S01]  /*5b00*/  IABS R227, R18 ;  /* 0x0000001200e37213 */ /* 0x000fe20000000000 */
[--C-:B------:R-:W-:Y:S02]  /*5b10*/  @!P6 IMAD.IADD R221, R221, 0x1, -R0.reuse ;  /* 0x00000001dddde824 */ /* 0x100fe400078e0a00 */
[----:B------:R-:W-:-:S02]  /*5b20*/  @!P2 IMAD.IADD R217, R217, 0x1, -R0 ;  /* 0x00000001d9d9a824 */ /* 0x000fc400078e0a00 */
[C---:B------:R-:W-:Y:S01]  /*5b30*/  IMAD R15, R0.reuse, R12, R15 ;  /* 0x0000000c000f7224 */ /* 0x040fe200078e020f */
[C---:B------:R-:W-:Y:S01]  /*5b40*/  ISETP.GT.U32.AND P6, PT, R0.reuse, R221, PT ;  /* 0x000000dd0000720c */ /* 0x040fe20003fc4070 */
[----:B------:R-:W-:Y:S01]  /*5b50*/  @!P1 IMAD.MOV R21, RZ, RZ, -R21 ;  /* 0x000000ffff159224 */ /* 0x000fe200078e0a15 */
[----:B------:R-:W-:Y:S01]  /*5b60*/  ISETP.GT.U32.AND P2, PT, R0, R217, PT ;  /* 0x000000d90000720c */ /* 0x000fe20003f44070 */
[----:B------:R-:W-:Y:S01]  /*5b70*/  IMAD.MOV R8, RZ, RZ, -R8 ;  /* 0x000000ffff087224 */ /* 0x000fe200078e0a08 */
[----:B------:R-:W-:Y:S01]  /*5b80*/  ISETP.GE.AND P1, PT, R10, RZ, PT ;  /* 0x000000ff0a00720c */ /* 0x000fe20003f26270 */
[----:B------:R-:W-:Y:S01]  /*5b90*/  @!P5 IMAD.IADD R19, R19, 0x1, -R0 ;  /* 0x000000011313d824 */ /* 0x000fe200078e0a00 */
[----:B------:R-:W-:Y:S01]  /*5ba0*/  ISETP.GT.U32.AND P5, PT, R0, R15, PT ;  /* 0x0000000f0000720c */ /* 0x000fe20003fa4070 */
[----:B------:R-:W-:-:S04]  /*5bb0*/  IMAD.HI.U32 R10, R7, R203, RZ ;  /* 0x000000cb070a7227 */ /* 0x000fc800078e00ff */
[----:B------:R-:W-:Y:S01]  /*5bc0*/  IMAD R199, R0, R8, R199 ;  /* 0x0000000800c77224 */ /* 0x000fe200078e02c7 */
[----:B------:R-:W-:Y:S01]  /*5bd0*/  LOP3.LUT R8, R6, 0x1e0, RZ, 0xfc, !PT ;  /* 0x000001e006087812 */ /* 0x000fe200078efcff */
[----:B------:R-:W-:Y:S02]  /*5be0*/  IMAD.MOV R10, RZ, RZ, -R10 ;  /* 0x000000ffff0a7224 */ /* 0x000fe400078e0a0a */
[--C-:B------:R-:W-:Y:S01]  /*5bf0*/  @!P6 IMAD.IADD R221, R221, 0x1, -R0.reuse ;  /* 0x00000001dddde824 */ /* 0x100fe200078e0a00 */
[----:B------:R-:W-:Y:S01]  /*5c00*/  ISETP.GT.U32.AND P6, PT, R0, R199, PT ;  /* 0x000000c70000720c */ /* 0x000fe20003fc4070 */
[--C-:B------:R-:W-:Y:S01]  /*5c10*/  @!P2 IMAD.IADD R217, R217, 0x1, -R0.reuse ;  /* 0x00000001d9d9a824 */ /* 0x100fe200078e0a00 */
[----:B------:R-:W-:Y:S01]  /*5c20*/  ISETP.GE.AND P2, PT, R14, RZ, PT ;  /* 0x000000ff0e00720c */ /* 0x000fe20003f46270 */
[----:B------:R-:W-:Y:S01]  /*5c30*/  IMAD R203, R0, R10, R203 ;  /* 0x0000000a00cb7224 */ /* 0x000fe200078e02cb */
[----:B------:R-:W-:Y:S01]  /*5c40*/  LOP3.LUT R14, R6, 0x1e4, RZ, 0xfc, !PT ;  /* 0x000001e4060e7812 */ /* 0x000fe200078efcff */
[----:B------:R-:W-:Y:S01]  /*5c50*/  @!P4 IMAD.MOV R217, RZ, RZ, -R217 ;  /* 0x000000ffffd9c224 */ /* 0x000fe200078e0ad9 */
[----:B------:R-:W-:Y:S01]  /*5c60*/  ISETP.GE.AND P4, PT, R16, RZ, PT ;  /* 0x000000ff1000720c */ /* 0x000fe20003f86270 */
[--C-:B------:R-:W-:Y:S01]  /*5c70*/  @!P5 IMAD.IADD R15, R15, 0x1, -R0.reuse ;  /* 0x000000010f0fd824 */ /* 0x100fe200078e0a00 */
[----:B------:R-:W-:Y:S01]  /*5c80*/  LOP3.LUT R16, R6, 0x1e8, RZ, 0xfc, !PT ;  /* 0x000001e806107812 */ /* 0x000fe200078efcff */
[----:B------:R-:W-:Y:S01]  /*5c90*/  @!P0 IMAD.MOV R221, RZ, RZ, -R221 ;  /* 0x000000ffffdd8224 */ /* 0x000fe200078e0add */
[C---:B------:R-:W-:Y:S01]  /*5ca0*/  ISETP.GT.U32.AND P0, PT, R0.reuse, R203, PT ;  /* 0x000000cb0000720c */ /* 0x040fe20003f04070 */
[----:B------:R-:W-:Y:S01]  /*5cb0*/  @!P3 IMAD.MOV R19, RZ, RZ, -R19 ;  /* 0x000000ffff13b224 */ /* 0x000fe200078e0a13 */
[----:B------:R-:W-:Y:S01]  /*5cc0*/  IABS R215, R16 ;  /* 0x0000001000d77213 */ /* 0x000fe20000000000 */
[----:B------:R-:W-:Y:S01]  /*5cd0*/  @!P6 IMAD.IADD R199, R199, 0x1, -R0 ;  /* 0x00000001c7c7e824 */ /* 0x000fe200078e0a00 */
[----:B------:R-:W-:-:S02]  /*5ce0*/  ISETP.GT.U32.AND P5, PT, R0, R15, PT ;  /* 0x0000000f0000720c */ /* 0x000fc40003fa4070 */
[----:B------:R-:W-:Y:S01]  /*5cf0*/  IABS R207, R8 ;  /* 0x0000000800cf7213 */ /* 0x000fe20000000000 */
[C---:B------:R-:W-:Y:S01]  /*5d00*/  IMAD.HI.U32 R12, R7.reuse, R215, RZ ;  /* 0x000000d7070c7227 */ /* 0x040fe200078e00ff */
[----:B------:R-:W-:Y:S02]  /*5d10*/  IABS R211, R14 ;  /* 0x0000000e00d37213 */ /* 0x000fe40000000000 */
[----:B------:R-:W-:Y:S01]  /*5d20*/  ISETP.GE.AND P3, PT, R8, RZ, PT ;  /* 0x000000ff0800720c */ /* 0x000fe20003f66270 */
[----:B------:R-:W-:Y:S01]  /*5d30*/  IMAD.HI.U32 R8, R7, R207, RZ ;  /* 0x000000cf07087227 */ /* 0x000fe200078e00ff */
[----:B------:R-:W-:-:S03]  /*5d40*/  ISETP.GT.U32.AND P6, PT, R0, R199, PT ;  /* 0x000000c70000720c */ /* 0x000fc60003fc4070 */
[----:B------:R-:W-:Y:S02]  /*5d50*/  IMAD.HI.U32 R10, R7, R211, RZ ;  /* 0x000000d3070a7227 */ /* 0x000fe400078e00ff */
[----:B------:R-:W-:Y:S02]  /*5d60*/  @!P5 IADD3 R15, R15, -R0, RZ ;  /* 0x800000000f0fd210 */ /* 0x000fe40007ffe0ff */
[----:B------:R-:W-:Y:S01]  /*5d70*/  IMAD.MOV R12, RZ, RZ, -R12 ;  /* 0x000000ffff0c7224 */ /* 0x000fe200078e0a0c */
[----:B------:R-:W-:Y:S01]  /*5d80*/  ISETP.GE.AND P5, PT, R14, RZ, PT ;  /* 0x000000ff0e00720c */ /* 0x000fe20003fa6270 */
[----:B------:R-:W-:Y:S01]  /*5d90*/  @!P0 IMAD.IADD R203, R203, 0x1, -R0 ;  /* 0x00000001cbcb8824 */ /* 0x000fe200078e0a00 */
[----:B------:R-:W-:Y:S01]  /*5da0*/  LOP3.LUT R14, R6, 0x1f0, RZ, 0xfc, !PT ;  /* 0x000001f0060e7812 */ /* 0x000fe200078efcff */
[----:B------:R-:W-:Y:S02]  /*5db0*/  IMAD.MOV R8, RZ, RZ, -R8 ;  /* 0x000000ffff087224 */ /* 0x000fe400078e0a08 */
[----:B------:R-:W-:Y:S01]  /*5dc0*/  IMAD.MOV R10, RZ, RZ, -R10 ;  /* 0x000000ffff0a7224 */ /* 0x000fe200078e0a0a */
[C---:B------:R-:W-:Y:S01]  /*5dd0*/  ISETP.GT.U32.AND P0, PT, R0.reuse, R203, PT ;  /* 0x000000cb0000720c */ /* 0x040fe20003f04070 */
[----:B------:R-:W-:Y:S01]  /*5de0*/  IMAD R215, R0, R12, R215 ;  /* 0x0000000c00d77224 */ /* 0x000fe200078e02d7 */
[----:B------:R-:W-:Y:S01]  /*5df0*/  LOP3.LUT R12, R6, 0x1ec, RZ, 0xfc, !PT ;  /* 0x000001ec060c7812 */ /* 0x000fe200078efcff */
[C---:B------:R-:W-:Y:S01]  /*5e00*/  IMAD R207, R0.reuse, R8, R207 ;  /* 0x0000000800cf7224 */ /* 0x040fe200078e02cf */
[----:B------:R-:W-:Y:S01]  /*5e10*/  IABS R223, R14 ;  /* 0x0000000e00df7213 */ /* 0x000fe20000000000 */
[C---:B------:R-:W-:Y:S01]  /*5e20*/  IMAD R211, R0.reuse, R10, R211 ;  /* 0x0000000a00d37224 */ /* 0x040fe200078e02d3 */
[----:B------:R-:W-:Y:S01]  /*5e30*/  IABS R219, R12 ;  /* 0x0000000c00db7213 */ /* 0x000fe20000000000 */
[----:B------:R-:W-:Y:S01]  /*5e40*/  @!P1 IMAD.MOV R15, RZ, RZ, -R15 ;  /* 0x000000ffff0f9224 */ /* 0x000fe200078e0a0f */
[----:B------:R-:W-:Y:S01]  /*5e50*/  ISETP.GT.U32.AND P1, PT, R0, R207, PT ;  /* 0x000000cf0000720c */ /* 0x000fe20003f24070 */
[----:B------:R-:W-:Y:S01]  /*5e60*/  @!P6 IMAD.IADD R199, R199, 0x1, -R0 ;  /* 0x00000001c7c7e824 */ /* 0x000fe200078e0a00 */
[----:B------:R-:W-:Y:S01]  /*5e70*/  LOP3.LUT R10, R6, 0x1f8, RZ, 0xfc, !PT ;  /* 0x000001f8060a7812 */ /* 0x000fe200078efcff */
[----:B------:R-:W-:Y:S01]  /*5e80*/  IMAD.HI.U32 R6, R7, R219, RZ ;  /* 0x000000db07067227 */ /* 0x000fe200078e00ff */
[----:B------:R-:W-:-:S02]  /*5e90*/  ISETP.GT.U32.AND P6, PT, R0, R211, PT ;  /* 0x000000d30000720c */ /* 0x000fc40003fc4070 */
[----:B------:R-:W-:Y:S01]  /*5ea0*/  IABS R231, R10 ;  /* 0x0000000a00e77213 */ /* 0x000fe20000000000 */
[----:B------:R-:W-:Y:S02]  /*5eb0*/  IMAD.MOV R6, RZ, RZ, -R6 ;  /* 0x000000ffff067224 */ /* 0x000fe400078e0a06 */
[--C-:B------:R-:W-:Y:S01]  /*5ec0*/  @!P0 IMAD.IADD R203, R203, 0x1, -R0.reuse ;  /* 0x00000001cbcb8824 */ /* 0x100fe200078e0a00 */
[C---:B------:R-:W-:Y:S01]  /*5ed0*/  ISETP.GT.U32.AND P0, PT, R0.reuse, R215, PT ;  /* 0x000000d70000720c */ /* 0x040fe20003f04070 */
[----:B------:R-:W-:Y:S02]  /*5ee0*/  IMAD R219, R0, R6, R219 ;  /* 0x0000000600db7224 */ /* 0x000fe400078e02db */
[----:B------:R-:W-:Y:S02]  /*5ef0*/  @!P1 IMAD.IADD R207, R207, 0x1, -R0 ;  /* 0x00000001cfcf9824 */ /* 0x000fe400078e0a00 */
[----:B------:R-:W-:-:S03]  /*5f00*/  IMAD.HI.U32 R6, R7, R223, RZ ;  /* 0x000000df07067227 */ /* 0x000fc600078e00ff */
[C---:B------:R-:W-:Y:S01]  /*5f10*/  ISETP.GT.U32.AND P1, PT, R0.reuse, R207, PT ;  /* 0x000000cf0000720c */ /* 0x040fe20003f24070 */
[----:B------:R-:W-:Y:S01]  /*5f20*/  @!P6 IMAD.IADD R211, R211, 0x1, -R0 ;  /* 0x00000001d3d3e824 */ /* 0x000fe200078e0a00 */
[C---:B------:R-:W-:Y:S01]  /*5f30*/  ISETP.GT.U32.AND P6, PT, R0.reuse, R219, PT ;  /* 0x000000db0000720c */ /* 0x040fe20003fc4070 */
[----:B------:R-:W-:Y:S02]  /*5f40*/  IMAD.MOV R6, RZ, RZ, -R6 ;  /* 0x000000ffff067224 */ /* 0x000fe400078e0a06 */
[----:B------:R-:W-:Y:S01]  /*5f50*/  @!P0 IMAD.IADD R215, R215, 0x1, -R0 ;  /* 0x00000001d7d78824 */ /* 0x000fe200078e0a00 */
[C---:B------:R-:W-:Y:S01]  /*5f60*/  ISETP.GT.U32.AND P0, PT, R0.reuse, R211, PT ;  /* 0x000000d30000720c */ /* 0x040fe20003f04070 */
[----:B------:R-:W-:Y:S02]  /*5f70*/  @!P2 IMAD.MOV R199, RZ, RZ, -R199 ;  /* 0x000000ffffc7a224 */ /* 0x000fe400078e0ac7 */
[----:B------:R-:W-:Y:S01]  /*5f80*/  IMAD.HI.U32 R8, R7, R227, RZ ;  /* 0x000000e307087227 */ /* 0x000fe200078e00ff */
[----:B------:R-:W-:-:S03]  /*5f90*/  ISETP.GT.U32.AND P2, PT, R0, R215, PT ;  /* 0x000000d70000720c */ /* 0x000fc60003f44070 */
[----:B------:R-:W-:Y:S01]  /*5fa0*/  IMAD R223, R0, R6, R223 ;  /* 0x0000000600df7224 */ /* 0x000fe200078e02df */
[----:B------:R-:W-:Y:S01]  /*5fb0*/  IADD3 R6, R249, -0x1, RZ ;  /* 0xfffffffff9067810 */ /* 0x000fe20007ffe0ff */
[----:B------:R-:W-:-:S04]  /*5fc0*/  IMAD.HI.U32 R7, R7, R231, RZ ;  /* 0x000000e707077227 */ /* 0x000fc800078e00ff */
[----:B------:R-:W-:Y:S02]  /*5fd0*/  @!P6 IMAD.IADD R219, R219, 0x1, -R0 ;  /* 0x00000001dbdbe824 */ /* 0x000fe400078e0a00 */
[----:B------:R-:W-:Y:S02]  /*5fe0*/  IMAD.MOV R8, RZ, RZ, -R8 ;  /* 0x000000ffff087224 */ /* 0x000fe400078e0a08 */
[--C-:B------:R-:W-:Y:S01]  /*5ff0*/  @!P1 IMAD.IADD R207, R207, 0x1, -R0.reuse ;  /* 0x00000001cfcf9824 */ /* 0x100fe200078e0a00 */
[C---:B------:R-:W-:Y:S01]  /*6000*/  ISETP.GT.U32.AND P1, PT, R0.reuse, R223, PT ;  /* 0x000000df0000720c */ /* 0x040fe20003f24070 */
[----:B------:R-:W-:Y:S01]  /*6010*/  IMAD.MOV R7, RZ, RZ, -R7 ;  /* 0x000000ffff077224 */ /* 0x000fe200078e0a07 */
[C---:B------:R-:W-:Y:S01]  /*6020*/  ISETP.GT.U32.AND P6, PT, R0.reuse, R219, PT ;  /* 0x000000db0000720c */ /* 0x040fe20003fc4070 */
[C---:B------:R-:W-:Y:S01]  /*6030*/  IMAD R227, R0.reuse, R8, R227 ;  /* 0x0000000800e37224 */ /* 0x040fe200078e02e3 */
[----:B------:R-:W-:Y:S01]  /*6040*/  LOP3.LUT R8, RZ, c[0x0][0x17c], RZ, 0x33, !PT ;  /* 0x00005f00ff087a12 */ /* 0x000fe200078e33ff */
[C---:B------:R-:W-:Y:S01]  /*6050*/  IMAD R231, R0.reuse, R7, R231 ;  /* 0x0000000700e77224 */ /* 0x040fe200078e02e7 */
[----:B------:R-:W-:Y:S01]  /*6060*/  IADD3 R7, R249, -0x9, RZ ;  /* 0xfffffff7f9077810 */ /* 0x000fe20007ffe0ff */
[--C-:B------:R-:W-:Y:S01]  /*6070*/  @!P0 IMAD.IADD R211, R211, 0x1, -R0.reuse ;  /* 0x00000001d3d38824 */ /* 0x100fe200078e0a00 */
[C---:B------:R-:W-:Y:S01]  /*6080*/  ISETP.GT.U32.AND P0, PT, R0.reuse, R227, PT ;  /* 0x000000e30000720c */ /* 0x040fe20003f04070 */
[----:B------:R-:W-:Y:S01]  /*6090*/  @!P2 IMAD.IADD R215, R215, 0x1, -R0 ;  /* 0x00000001d7d7a824 */ /* 0x000fe200078e0a00 */
[----:B------:R-:W-:Y:S01]  /*60a0*/  ISETP.GT.U32.AND P2, PT, R0, R231, PT ;  /* 0x000000e70000720c */ /* 0x000fe20003f44070 */
[----:B------:R-:W-:-:S02]  /*60b0*/  @!P3 IMAD.MOV R207, RZ, RZ, -R207 ;  /* 0x000000ffffcfb224 */ /* 0x000fc400078e0acf */
[--C-:B------:R-:W-:Y:S01]  /*60c0*/  @!P1 IMAD.IADD R223, R223, 0x1, -R0.reuse ;  /* 0x00000001dfdf9824 */ /* 0x100fe200078e0a00 */
[----:B------:R-:W-:Y:S01]  /*60d0*/  ISETP.GE.U32.AND P1, PT, R6, 0x7fffffe0, PT ;  /* 0x7fffffe00600780c */ /* 0x000fe20003f26070 */
[--C-:B------:R-:W-:Y:S01]  /*60e0*/  @!P6 IMAD.IADD R219, R219, 0x1, -R0.reuse ;  /* 0x00000001dbdbe824 */ /* 0x100fe200078e0a00 */
[----:B------:R-:W-:Y:S01]  /*60f0*/  ISETP.GE.AND P6, PT, R12, RZ, PT ;  /* 0x000000ff0c00720c */ /* 0x000fe20003fc6270 */
[----:B------:R-:W-:Y:S01]  /*6100*/  @!P5 IMAD.MOV R211, RZ, RZ, -R211 ;  /* 0x000000ffffd3d224 */ /* 0x000fe200078e0ad3 */
[----:B------:R-:W-:Y:S01]  /*6110*/  ISETP.GT.U32.AND P3, PT, R0, R223, PT ;  /* 0x000000df0000720c */ /* 0x000fe20003f64070 */
[----:B------:R-:W-:Y:S01]  /*6120*/  @!P4 IMAD.MOV R203, RZ, RZ, -R203 ;  /* 0x000000ffffcbc224 */ /* 0x000fe200078e0acb */
[----:B------:R-:W-:Y:S01]  /*6130*/  ISETP.GE.AND P4, PT, R16, RZ, PT ;  /* 0x000000ff1000720c */ /* 0x000fe20003f86270 */
[----:B------:R-:W-:Y:S01]  /*6140*/  @!P0 IMAD.IADD R227, R227, 0x1, -R0 ;  /* 0x00000001e3e38824 */ /* 0x000fe200078e0a00 */
[----:B------:R-:W-:Y:S02]  /*6150*/  ISETP.GE.AND P0, PT, R14, RZ, PT ;  /* 0x000000ff0e00720c */ /* 0x000fe40003f06270 */
[----:B------:R-:W-:-:S02]  /*6160*/  @!P2 IADD3 R231, R231, -R0, RZ ;  /* 0x80000000e7e7a210 */ /* 0x000fc40007ffe0ff */
[C---:B------:R-:W-:Y:S02]  /*6170*/  ISETP.GT.U32.AND P5, PT, R0.reuse, R227, PT ;  /* 0x000000e30000720c */ /* 0x040fe40003fa4070 */
[----:B------:R-:W-:Y:S01]  /*6180*/  ISETP.GT.U32.AND P2, PT, R0, R231, PT ;  /* 0x000000e70000720c */ /* 0x000fe20003f44070 */
[----:B------:R-:W-:Y:S01]  /*6190*/  @!P6 IMAD.MOV R219, RZ, RZ, -R219 ;  /* 0x000000ffffdbe224 */ /* 0x000fe200078e0adb */
[----:B------:R-:W-:Y:S01]  /*61a0*/  IADD3 R6, R249, -0x5, RZ ;  /* 0xfffffffbf9067810 */ /* 0x000fe20007ffe0ff */
[----:B------:R-:W-:Y:S01]  /*61b0*/  @!P3 IMAD.IADD R223, R223, 0x1, -R0 ;  /* 0x00000001dfdfb824 */ /* 0x000fe200078e0a00 */
[----:B------:R-:W-:Y:S01]  /*61c0*/  ISETP.GE.AND P6, PT, R18, RZ, PT ;  /* 0x000000ff1200720c */ /* 0x000fe20003fc6270 */
[----:B------:R-:W-:Y:S01]  /*61d0*/  @!P4 IMAD.MOV R215, RZ, RZ, -R215 ;  /* 0x000000ffffd7c224 */ /* 0x000fe200078e0ad7 */
[----:B------:R-:W-:Y:S01]  /*61e0*/  ISETP.GE.U32.AND P3, PT, R6, 0x7fffffdc, PT ;  /* 0x7fffffdc0600780c */ /* 0x000fe20003f66070 */
[----:B------:R-:W-:Y:S01]  /*61f0*/  @!P0 IMAD.MOV R223, RZ, RZ, -R223 ;  /* 0x000000ffffdf8224 */ /* 0x000fe200078e0adf */
[----:B------:R-:W-:-:S02]  /*6200*/  IADD3 R6, R249, -0xd, RZ ;  /* 0xfffffff3f9067810 */ /* 0x000fc40007ffe0ff */
[----:B------:R-:W-:Y:S01]  /*6210*/  ISETP.GE.AND P0, PT, R10, RZ, PT ;  /* 0x000000ff0a00720c */ /* 0x000fe20003f06270 */
[--C-:B------:R-:W-:Y:S01]  /*6220*/  @!P5 IMAD.IADD R227, R227, 0x1, -R0.reuse ;  /* 0x00000001e3e3d824 */ /* 0x100fe200078e0a00 */
[----:B------:R-:W-:Y:S01]  /*6230*/  ISETP.GE.U32.AND P5, PT, R6, 0x7fffffd4, PT ;  /* 0x7fffffd40600780c */ /* 0x000fe20003fa6070 */
[----:B------:R-:W-:Y:S01]  /*6240*/  @!P2 IMAD.IADD R231, R231, 0x1, -R0 ;  /* 0x00000001e7e7a824 */ /* 0x000fe200078e0a00 */
[----:B------:R-:W-:Y:S01]  /*6250*/  ISETP.NE.AND P2, PT, RZ, c[0x0][0x17c], PT ;  /* 0x00005f00ff007a0c */ /* 0x000fe20003f45270 */
[----:B------:R-:W-:Y:S01]  /*6260*/  IMAD R0, R252, c[0x0][0x18c], RZ ;  /* 0x00006300fc007a24 */ /* 0x000fe200078e02ff */
[----:B------:R-:W-:Y:S01]  /*6270*/  IADD3 R6, R249, -0x11, RZ ;  /* 0xffffffeff9067810 */ /* 0x000fe20007ffe0ff */
[----:B------:R-:W-:Y:S01]  /*6280*/  @!P6 IMAD.MOV R227, RZ, RZ, -R227 ;  /* 0x000000ffffe3e224 */ /* 0x000fe200078e0ae3 */
[----:B------:R-:W-:Y:S02]  /*6290*/  ISETP.GE.U32.AND P4, PT, R7, 0x7fffffd8, PT ;  /* 0x7fffffd80700780c */ /* 0x000fe40003f86070 */
[----:B------:R-:W-:-:S02]  /*62a0*/  SEL R16, R8, R35, !P2 ;  /* 0x0000002308107207 */ /* 0x000fc40005000000 */
[----:B------:R-:W-:Y:S01]  /*62b0*/  ISETP.GE.U32.AND P6, PT, R6, 0x7fffffd0, PT ;  /* 0x7fffffd00600780c */ /* 0x000fe20003fc6070 */
[----:B------:R-:W-:Y:S01]  /*62c0*/  @!P0 IMAD.MOV R231, RZ, RZ, -R231 ;  /* 0x000000ffffe78224 */ /* 0x000fe200078e0ae7 */
[C---:B------:R-:W-:Y:S02]  /*62d0*/  SEL R7, R8.reuse, R13, !P2 ;  /* 0x0000000d08077207 */ /* 0x040fe40005000000 */
[C---:B------:R-:W-:Y:S02]  /*62e0*/  SEL R35, R8.reuse, R67, !P2 ;  /* 0x0000004308237207 */ /* 0x040fe40005000000 */
[C---:B------:R-:W-:Y:S02]  /*62f0*/  SEL R6, R8.reuse, R9, !P2 ;  /* 0x0000000908067207 */ /* 0x040fe40005000000 */
[C---:B------:R-:W-:Y:S02]  /*6300*/  SEL R67, R8.reuse, R107, !P2 ;  /* 0x0000006b08437207 */ /* 0x040fe40005000000 */
[----:B------:R-:W-:-:S02]  /*6310*/  SEL R9, R8, R11, !P2 ;  /* 0x0000000b08097207 */ /* 0x000fc40005000000 */
[C---:B------:R-:W-:Y:S01]  /*6320*/  SEL R107, R8.reuse, R143, !P2 ;  /* 0x0000008f086b7207 */ /* 0x040fe20005000000 */
[----:B------:R-:W-:Y:S01]  /*6330*/  IMAD R67, R67, c[0x0][0x190], RZ ;  /* 0x0000640043437a24 */ /* 0x000fe200078e02ff */
[C---:B------:R-:W-:Y:S02]  /*6340*/  SEL R10, R8.reuse, R17, !P2 ;  /* 0x00000011080a7207 */ /* 0x040fe40005000000 */
[C---:B------:R-:W-:Y:S01]  /*6350*/  SEL R11, R8.reuse, R23, !P2 ;  /* 0x00000017080b7207 */ /* 0x040fe20005000000 */
[----:B------:R-:W-:Y:S01]  /*6360*/  IMAD R107, R107, c[0x0][0x190], RZ ;  /* 0x000064006b6b7a24 */ /* 0x000fe200078e02ff */
[C---:B------:R-:W-:Y:S02]  /*6370*/  SEL R143, R8.reuse, R179, !P2 ;  /* 0x000000b3088f7207 */ /* 0x040fe40005000000 */
[C---:B------:R-:W-:Y:S02]  /*6380*/  SEL R12, R8.reuse, R37, !P2 ;  /* 0x00000025080c7207 */ /* 0x040fe40005000000 */
[C---:B------:R-:W-:Y:S01]  /*6390*/  SEL R14, R8.reuse, R33, !P2 ;  /* 0x00000021080e7207 */ /* 0x040fe20005000000 */
[----:B------:R-:W-:Y:S01]  /*63a0*/  IMAD R143, R143, c[0x0][0x190], RZ ;  /* 0x000064008f8f7a24 */ /* 0x000fe200078e02ff */
[----:B------:R-:W-:-:S02]  /*63b0*/  SEL R17, R8, R39, !P2 ;  /* 0x0000002708117207 */ /* 0x000fc40005000000 */
[C---:B------:R-:W-:Y:S02]  /*63c0*/  SEL R18, R8.reuse, R41, !P2 ;  /* 0x0000002908127207 */ /* 0x040fe40005000000 */
[C---:B------:R-:W-:Y:S01]  /*63d0*/  SEL R22, R8.reuse, R45, !P2 ;  /* 0x0000002d08167207 */ /* 0x040fe20005000000 */
[----:B------:R-:W-:Y:S01]  /*63e0*/  IMAD R17, R17, c[0x0][0x190], RZ ;  /* 0x0000640011117a24 */ /* 0x000fe200078e02ff */
[C---:B------:R-:W-:Y:S02]  /*63f0*/  SEL R23, R8.reuse, R47, !P2 ;  /* 0x0000002f08177207 */ /* 0x040fe40005000000 */
[----:B------:R-:W-:Y:S01]  /*6400*/  SEL R40, R8, R63, !P2 ;  /* 0x0000003f08287207 */ /* 0x000fe20005000000 */
[----:B------:R-:W-:Y:S01]  /*6410*/  IMAD R22, R22, c[0x0][0x190], RZ ;  /* 0x0000640016167a24 */ /* 0x000fe200078e02ff */
[C---:B------:R-:W-:Y:S01]  /*6420*/  SEL R179, R8.reuse, R251, !P2 ;  /* 0x000000fb08b37207 */ /* 0x040fe20005000000 */
[----:B------:R-:W-:Y:S01]  /*6430*/  IMAD R251, R7, c[0x0][0x190], RZ ;  /* 0x0000640007fb7a24 */ /* 0x000fe200078e02ff */
[----:B------:R-:W-:Y:S01]  /*6440*/  SEL R20, R8, R43, !P2 ;  /* 0x0000002b08147207 */ /* 0x000fe20005000000 */
[----:B------:R-:W-:Y:S01]  /*6450*/  IMAD R7, R4, c[0x0][0x184], RZ ;  /* 0x0000610004077a24 */ /* 0x000fe200078e02ff */
[C---:B------:R-:W-:Y:S01]  /*6460*/  SEL R28, R8.reuse, R55, !P2 ;  /* 0x00000037081c7207 */ /* 0x040fe20005000000 */
[----:B------:R-:W-:Y:S01]  /*6470*/  IMAD R179, R179, c[0x0][0x190], RZ ;  /* 0x00006400b3b37a24 */ /* 0x000fe200078e02ff */
[----:B------:R-:W-:Y:S01]  /*6480*/  SEL R30, R8, R57, !P2 ;  /* 0x00000039081e7207 */ /* 0x000fe20005000000 */
[----:B------:R-:W-:Y:S01]  /*6490*/  IMAD R20, R20, c[0x0][0x190], RZ ;  /* 0x0000640014147a24 */ /* 0x000fe200078e02ff */
[----:B------:R-:W-:Y:S01]  /*64a0*/  SEL R32, R8, R59, !P2 ;  /* 0x0000003b08207207 */ /* 0x000fe20005000000 */
[----:B------:R-:W-:Y:S01]  /*64b0*/  IMAD R28, R28, c[0x0][0x190], RZ ;  /* 0x000064001c1c7a24 */ /* 0x000fe200078e02ff */
[----:B------:R-:W-:Y:S01]  /*64c0*/  SEL R33, R8, R61, !P2 ;  /* 0x0000003d08217207 */ /* 0x000fe20005000000 */
[----:B------:R-:W-:Y:S01]  /*64d0*/  IMAD R30, R30, c[0x0][0x190], RZ ;  /* 0x000064001e1e7a24 */ /* 0x000fe200078e02ff */
[----:B------:R-:W-:-:S02]  /*64e0*/  SEL R47, R8, R65, !P2 ;  /* 0x00000041082f7207 */ /* 0x000fc40005000000 */
[C---:B------:R-:W-:Y:S02]  /*64f0*/  SEL R45, R8.reuse, R69, !P2 ;  /* 0x00000045082d7207 */ /* 0x040fe40005000000 */
[C---:B------:R-:W-:Y:S02]  /*6500*/  SEL R38, R8.reuse, R79, !P2 ;  /* 0x0000004f08267207 */ /* 0x040fe40005000000 */
[C---:B------:R-:W-:Y:S02]  /*6510*/  SEL R42, R8.reuse, R75, !P2 ;  /* 0x0000004b082a7207 */ /* 0x040fe40005000000 */
[C---:B------:R-:W-:Y:S02]  /*6520*/  SEL R36, R8.reuse, R71, !P2 ;  /* 0x0000004708247207 */ /* 0x040fe40005000000 */
[C---:B------:R-:W-:Y:S02]  /*6530*/  SEL R46, R8.reuse, R73, !P2 ;  /* 0x00000049082e7207 */ /* 0x040fe40005000000 */
[----:B------:R-:W-:-:S02]  /*6540*/  SEL R37, R8, R77, !P2 ;  /* 0x0000004d08257207 */ /* 0x000fc40005000000 */
[C---:B------:R-:W-:Y:S02]  /*6550*/  SEL R41, R8.reuse, R81, !P2 ;  /* 0x0000005108297207 */ /* 0x040fe40005000000 */
[C---:B------:R-:W-:Y:S02]  /*6560*/  SEL R39, R8.reuse, R83, !P2 ;  /* 0x0000005308277207 */ /* 0x040fe40005000000 */
[C---:B------:R-:W-:Y:S02]  /*6570*/  SEL R44, R8.reuse, R85, !P2 ;  /* 0x00000055082c7207 */ /* 0x040fe40005000000 */
[C---:B------:R-:W-:Y:S02]  /*6580*/  SEL R34, R8.reuse, R87, !P2 ;  /* 0x0000005708227207 */ /* 0x040fe40005000000 */
[----:B------:R-:W-:Y:S02]  /*6590*/  SEL R63, R8, R99, !P2 ;  /* 0x00000063083f7207 */ /* 0x000fe40005000000 */
[----:B------:R-:W-:-:S02]  /*65a0*/  LEA R238, P0, R0, c[0x0][0x168], 0x2 ;  /* 0x00005a0000ee7a11 */ /* 0x000fc400078010ff */
[C---:B------:R-:W-:Y:S01]  /*65b0*/  SEL R43, R8.reuse, R89, !P2 ;  /* 0x00000059082b7207 */ /* 0x040fe20005000000 */
[----:B------:R-:W-:Y:S01]  /*65c0*/  IMAD R63, R63, c[0x0][0x190], RZ ;  /* 0x000064003f3f7a24 */ /* 0x000fe200078e02ff */
[C---:B------:R-:W-:Y:S02]  /*65d0*/  SEL R55, R8.reuse, R91, !P2 ;  /* 0x0000005b08377207 */ /* 0x040fe40005000000 */
[C---:B------:R-:W-:Y:S02]  /*65e0*/  SEL R57, R8.reuse, R93, !P2 ;  /* 0x0000005d08397207 */ /* 0x040fe40005000000 */
[C---:B------:R-:W-:Y:S01]  /*65f0*/  SEL R59, R8.reuse, R95, !P2 ;  /* 0x0000005f083b7207 */ /* 0x040fe20005000000 */
[----:B------:R-:W-:Y:S01]  /*6600*/  IMAD R55, R55, c[0x0][0x190], RZ ;  /* 0x0000640037377a24 */ /* 0x000fe200078e02ff */
        /* <DEDUP_REMOVED lines=178> */
[----:B------:R-:W-:Y:S01]  /*7130*/  LEA.HI.X.SX32 R0, R0, c[0x0][0x16c], 0x2, P0 ;  /* 0x00005b0000007a11 */ /* 0x000fe200000f16ff */
[----:B------:R-:W-:Y:S01]  /*7140*/  IMAD R183, R183, c[0x0][0x190], RZ ;  /* 0x00006400b7b77a24 */ /* 0x000fe200078e02ff */
[----:B------:R-:W-:Y:S01]  /*7150*/  LEA R10, P2, R251, R238, 0x2 ;  /* 0x000000eefb0a7211 */ /* 0x000fe200078410ff */
[----:B------:R-:W-:Y:S01]  /*7160*/  IMAD R185, R185, c[0x0][0x190], RZ ;  /* 0x00006400b9b97a24 */ /* 0x000fe200078e02ff */
[----:B------:R-:W-:Y:S01]  /*7170*/  LEA R2, P0, R5, c[0x0][0x160], 0x2 ;  /* 0x0000580005027a11 */ /* 0x000fe200078010ff */
[----:B------:R-:W-:Y:S01]  /*7180*/  IMAD R187, R187, c[0x0][0x190], RZ ;  /* 0x00006400bbbb7a24 */ /* 0x000fe200078e02ff */
[----:B------:R-:W-:Y:S01]  /*7190*/  LEA.HI.X.SX32 R11, R251, R0, 0x2, P2 ;  /* 0x00000000fb0b7211 */ /* 0x000fe200010f16ff */
[----:B------:R-:W-:Y:S01]  /*71a0*/  IMAD R189, R189, c[0x0][0x190], RZ ;  /* 0x00006400bdbd7a24 */ /* 0x000fe200078e02ff */
[----:B------:R-:W-:Y:S01]  /*71b0*/  LEA R4, P2, R7, c[0x0][0x160], 0x2 ;  /* 0x0000580007047a11 */ /* 0x000fe200078410ff */
[----:B------:R-:W-:Y:S01]  /*71c0*/  IMAD R191, R191, c[0x0][0x190], RZ ;  /* 0x00006400bfbf7a24 */ /* 0x000fe200078e02ff */
[----:B------:R-:W-:Y:S01]  /*71d0*/  LEA.HI.X.SX32 R3, R5, c[0x0][0x164], 0x2, P0 ;  /* 0x0000590005037a11 */ /* 0x000fe200000f16ff */
[----:B------:R1:W-:Y:S01]  /*71e0*/  STL.64 [R1+0x38b8], R10 ;  /* 0x0038b80a01007387 */ /* 0x0003e20000100a00 */
[----:B------:R-:W-:Y:S01]  /*71f0*/  LEA R6, P0, R9, c[0x0][0x160], 0x2 ;  /* 0x0000580009067a11 */ /* 0x000fe200078010ff */
[----:B------:R-:W-:Y:S01]  /*7200*/  IMAD R193, R193, c[0x0][0x190], RZ ;  /* 0x00006400c1c17a24 */ /* 0x000fe200078e02ff */
[----:B------:R-:W-:Y:S01]  /*7210*/  LEA.HI.X.SX32 R5, R7, c[0x0][0x164], 0x2, P2 ;  /* 0x0000590007057a11 */ /* 0x000fe200010f16ff */
[----:B------:R-:W-:Y:S01]  /*7220*/  IMAD R195, R195, c[0x0][0x190], RZ ;  /* 0x00006400c3c37a24 */ /* 0x000fe200078e02ff */
[----:B------:R-:W-:Y:S01]  /*7230*/  LEA R8, P2, R12, c[0x0][0x160], 0x2 ;  /* 0x000058000c087a11 */ /* 0x000fe200078410ff */
[----:B------:R-:W-:Y:S01]  /*7240*/  IMAD R197, R197, c[0x0][0x190], RZ ;  /* 0x00006400c5c57a24 */ /* 0x000fe200078e02ff */
[----:B------:R-:W-:Y:S01]  /*7250*/  LEA.HI.X.SX32 R7, R9, c[0x0][0x164], 0x2, P0 ;  /* 0x0000590009077a11 */ /* 0x000fe200000f16ff */
[----:B------:R-:W-:Y:S01]  /*7260*/  IMAD R202, R202, c[0x0][0x190], RZ ;  /* 0x00006400caca7a24 */ /* 0x000fe200078e02ff */
[-C--:B------:R-:W-:Y:S01]  /*7270*/  LEA R36, P0, R15, R238.reuse, 0x2 ;  /* 0x000000ee0f247211 */ /* 0x080fe200078010ff */
[----:B------:R-:W-:Y:S01]  /*7280*/  IMAD R201, R201, c[0x0][0x190], RZ ;  /* 0x00006400c9c97a24 */ /* 0x000fe200078e02ff */
[----:B------:R-:W-:Y:S01]  /*7290*/  LEA.HI.X.SX32 R9, R12, c[0x0][0x164], 0x2, P2 ;  /* 0x000059000c097a11 */ /* 0x000fe200010f16ff */
[----:B------:R-:W-:Y:S01]  /*72a0*/  IMAD R206, R206, c[0x0][0x190], RZ ;  /* 0x00006400cece7a24 */ /* 0x000fe200078e02ff */
[----:B------:R-:W-:Y:S01]  /*72b0*/  LEA R242, P2, R19, R238, 0x2 ;  /* 0x000000ee13f27211 */ /* 0x000fe200078410ff */
[----:B------:R-:W-:Y:S01]  /*72c0*/  IMAD R205, R205, c[0x0][0x190], RZ ;  /* 0x00006400cdcd7a24 */ /* 0x000fe200078e02ff */
[----:B------:R-:W-:Y:S01]  /*72d0*/  LEA.HI.X.SX32 R37, R15, R0, 0x2, P0 ;  /* 0x000000000f257211 */ /* 0x000fe200000f16ff */
[----:B------:R-:W-:Y:S01]  /*72e0*/  IMAD R226, R199, c[0x0][0x190], RZ ;  /* 0x00006400c7e27a24 */ /* 0x000fe200078e02ff */
[----:B-1----:R-:W-:Y:S01]  /*72f0*/  LEA R10, P0, R21, R238, 0x2 ;  /* 0x000000ee150a7211 */ /* 0x002fe200078010ff */
[----:B------:R-:W-:Y:S01]  /*7300*/  IMAD R210, R210, c[0x0][0x190], RZ ;  /* 0x00006400d2d27a24 */ /* 0x000fe200078e02ff */
[-C--:B------:R-:W-:Y:S01]  /*7310*/  LEA.HI.X.SX32 R243, R19, R0.reuse, 0x2, P2 ;  /* 0x0000000013f37211 */ /* 0x080fe200010f16ff */
[----:B------:R1:W-:Y:S01]  /*7320*/  STL.64 [R1+0x40], R36 ;  /* 0x0000402401007387 */ /* 0x0003e20000100a00 */
[----:B------:R-:W-:Y:S01]  /*7330*/  LEA.HI.X.SX32 R11, R21, R0, 0x2, P0 ;  /* 0x00000000150b7211 */ /* 0x000fe200000f16ff */
[----:B------:R-:W-:-:S02]  /*7340*/  IMAD R209, R209, c[0x0][0x190], RZ ;  /* 0x00006400d1d17a24 */ /* 0x000fc400078e02ff */
[----:B------:R-:W-:Y:S01]  /*7350*/  STL.64 [R1+0x38], R242 ;  /* 0x000038f201007387 */ /* 0x000fe20000100a00 */
[----:B------:R-:W-:Y:S02]  /*7360*/  IMAD R213, R213, c[0x0][0x190], RZ ;  /* 0x00006400d5d57a24 */ /* 0x000fe400078e02ff */
[----:B------:R-:W-:Y:S01]  /*7370*/  IMAD R216, R216, c[0x0][0x190], RZ ;  /* 0x00006400d8d87a24 */ /* 0x000fe200078e02ff */
[----:B------:R2:W-:Y:S01]  /*7380*/  STL.64 [R1+0x30], R10 ;  /* 0x0000300a01007387 */ /* 0x0005e20000100a00 */
[----:B------:R-:W-:Y:S02]  /*7390*/  IMAD R230, R207, c[0x0][0x190], RZ ;  /* 0x00006400cfe67a24 */ /* 0x000fe400078e02ff */
[----:B------:R-:W-:Y:S01]  /*73a0*/  IMAD R217, R217, c[0x0][0x190], RZ ;  /* 0x00006400d9d97a24 */ /* 0x000fe200078e02ff */
[----:B-1----:R-:W-:Y:S01]  /*73b0*/  LEA R36, P2, R237, R238, 0x2 ;  /* 0x000000eeed247211 */ /* 0x002fe200078410ff */
[----:B------:R-:W-:Y:S02]  /*73c0*/  IMAD R220, R220, c[0x0][0x190], RZ ;  /* 0x00006400dcdc7a24 */ /* 0x000fe400078e02ff */
[----:B------:R-:W-:Y:S01]  /*73d0*/  IMAD R221, R221, c[0x0][0x190], RZ ;  /* 0x00006400dddd7a24 */ /* 0x000fe200078e02ff */
[----:B------:R-:W-:Y:S01]  /*73e0*/  LEA.HI.X.SX32 R37, R237, R0, 0x2, P2 ;  /* 0x00000000ed257211 */ /* 0x000fe200010f16ff */
[----:B------:R-:W-:Y:S01]  /*73f0*/  IMAD R224, R224, c[0x0][0x190], RZ ;  /* 0x00006400e0e07a24 */ /* 0x000fe200078e02ff */
[-C--:B------:R-:W-:Y:S01]  /*7400*/  LEA R18, P2, R13, R238.reuse, 0x2 ;  /* 0x000000ee0d127211 */ /* 0x080fe200078410ff */
[----:B------:R-:W-:Y:S01]  /*7410*/  IMAD R234, R215, c[0x0][0x190], RZ ;  /* 0x00006400d7ea7a24 */ /* 0x000fe200078e02ff */
[----:B--2---:R-:W-:Y:S01]  /*7420*/  LEA R10, P0, R239, R238, 0x2 ;  /* 0x000000eeef0a7211 */ /* 0x004fe200078010ff */
[----:B------:R-:W-:Y:S01]  /*7430*/  STL.64 [R1+0x28], R36 ;  /* 0x0000282401007387 */ /* 0x000fe20000100a00 */
[-C--:B------:R-:W-:Y:S01]  /*7440*/  LEA.HI.X.SX32 R19, R13, R0.reuse, 0x2, P2 ;  /* 0x000000000d137211 */ /* 0x080fe200010f16ff */
[----:B------:R-:W-:Y:S01]  /*7450*/  IMAD R237, R227, c[0x0][0x190], RZ ;  /* 0x00006400e3ed7a24 */ /* 0x000fe200078e02ff */
[----:B------:R-:W-:Y:S01]  /*7460*/  LEA.HI.X.SX32 R11, R239, R0, 0x2, P0 ;  /* 0x00000000ef0b7211 */ /* 0x000fe200000f16ff */
[----:B------:R-:W-:-:S04]  /*7470*/  IMAD R239, R231, c[0x0][0x190], RZ ;  /* 0x00006400e7ef7a24 */ /* 0x000fc800078e02ff */
[----:B------:R1:W-:Y:S04]  /*7480*/  STL.64 [R1+0x20], R10 ;  /* 0x0000200a01007387 */ /* 0x0003e80000100a00 */
[----:B------:R2:W-:Y:S01]  /*7490*/  STL.64 [R1+0x18], R18 ;  /* 0x0000181201007387 */ /* 0x0005e20000100a00 */
[-C--:B-1----:R-:W-:Y:S02]  /*74a0*/  LEA R10, P0, R241, R238.reuse, 0x2 ;  /* 0x000000eef10a7211 */ /* 0x082fe400078010ff */
[----:B--2---:R-:W-:Y:S02]  /*74b0*/  LEA R18, P2, R245, R238, 0x2 ;  /* 0x000000eef5127211 */ /* 0x004fe400078410ff */
[----:B------:R-:W-:Y:S02]  /*74c0*/  LEA.HI.X.SX32 R11, R241, R0, 0x2, P0 ;  /* 0x00000000f10b7211 */ /* 0x000fe400000f16ff */
[----:B------:R-:W-:-:S02]  /*74d0*/  LEA R242, P0, R17, R238, 0x2 ;  /* 0x000000ee11f27211 */ /* 0x000fc400078010ff */
[----:B------:R-:W-:Y:S01]  /*74e0*/  LEA.HI.X.SX32 R19, R245, R0, 0x2, P2 ;  /* 0x00000000f5137211 */ /* 0x000fe200010f16ff */
[----:B------:R-:W-:Y:S01]  /*74f0*/  STL.64 [R1+0x10], R10 ;  /* 0x0000100a01007387 */ /* 0x000fe20000100a00 */
[----:B------:R-:W-:Y:S02]  /*7500*/  LEA R250, P2, R247, R238, 0x2 ;  /* 0x000000eef7fa7211 */ /* 0x000fe400078410ff */
[----:B------:R-:W-:Y:S01]  /*7510*/  LEA.HI.X.SX32 R243, R17, R0, 0x2, P0 ;  /* 0x0000000011f37211 */ /* 0x000fe200000f16ff */
[----:B------:R1:W-:Y:S01]  /*7520*/  STL.64 [R1+0x38c0], R10 ;  /* 0x0038c00a01007387 */ /* 0x0003e20000100a00 */
[----:B------:R-:W-:Y:S02]  /*7530*/  LEA R246, P0, R20, R238, 0x2 ;  /* 0x000000ee14f67211 */ /* 0x000fe400078010ff */
[----:B------:R-:W-:Y:S01]  /*7540*/  LEA.HI.X.SX32 R251, R247, R0, 0x2, P2 ;  /* 0x00000000f7fb7211 */ /* 0x000fe200010f16ff */
[----:B------:R2:W-:Y:S01]  /*7550*/  STL.64 [R1+0x8], R18 ;  /* 0x0000081201007387 */ /* 0x0005e20000100a00 */
[----:B------:R-:W-:-:S02]  /*7560*/  LEA R244, P2, R22, R238, 0x2 ;  /* 0x000000ee16f47211 */ /* 0x000fc400078410ff */
[----:B------:R-:W-:Y:S01]  /*7570*/  LEA.HI.X.SX32 R247, R20, R0, 0x2, P0 ;  /* 0x0000000014f77211 */ /* 0x000fe200000f16ff */
[----:B------:R-:W-:Y:S01]  /*7580*/  STL.64 [R1+0x38c8], R242 ;  /* 0x0038c8f201007387 */ /* 0x000fe20000100a00 */
[----:B------:R-:W-:Y:S02]  /*7590*/  LEA R240, P0, R14, R238, 0x2 ;  /* 0x000000ee0ef07211 */ /* 0x000fe400078010ff */
[----:B------:R-:W-:Y:S01]  /*75a0*/  LEA.HI.X.SX32 R245, R22, R0, 0x2, P2 ;  /* 0x0000000016f57211 */ /* 0x000fe200010f16ff */
[----:B-1----:R-:W1:Y:S01]  /*75b0*/  S2R R11, SR_TID.X ;  /* 0x00000000000b7919 */ /* 0x002e620000002100 */
[----:B------:R-:W-:Y:S02]  /*75c0*/  LEA R12, P2, R24, R238, 0x2 ;  /* 0x000000ee180c7211 */ /* 0x000fe400078410ff */
[----:B------:R-:W-:Y:S01]  /*75d0*/  LEA.HI.X.SX32 R241, R14, R0, 0x2, P0 ;  /* 0x000000000ef17211 */ /* 0x000fe200000f16ff */
[----:B------:R-:W-:Y:S01]  /*75e0*/  STL.64 [R1+0x38d0], R250 ;  /* 0x0038d0fa01007387 */ /* 0x000fe20000100a00 */
[----:B------:R-:W-:-:S02]  /*75f0*/  LEA R14, P0, R26, R238, 0x2 ;  /* 0x000000ee1a0e7211 */ /* 0x000fc400078010ff */
[----:B------:R-:W-:Y:S01]  /*7600*/  LEA.HI.X.SX32 R13, R24, R0, 0x2, P2 ;  /* 0x00000000180d7211 */ /* 0x000fe200010f16ff */
[----:B------:R-:W-:Y:S01]  /*7610*/  STL [R1+0x38dc], R247 ;  /* 0x0038dcf701007387 */ /* 0x000fe20000100800 */
[----:B------:R-:W-:Y:S02]  /*7620*/  LEA R16, P2, R48, R238, 0x2 ;  /* 0x000000ee30107211 */ /* 0x000fe400078410ff */
[----:B------:R-:W-:Y:S01]  /*7630*/  LEA.HI.X.SX32 R15, R26, R0, 0x2, P0 ;  /* 0x000000001a0f7211 */ /* 0x000fe200000f16ff */
[----:B------:R-:W-:Y:S01]  /*7640*/  STL.64 [R1+0x38e0], R244 ;  /* 0x0038e0f401007387 */ /* 0x000fe20000100a00 */
[----:B--2---:R-:W-:Y:S02]  /*7650*/  LEA R18, P0, R28, R238, 0x2 ;  /* 0x000000ee1c127211 */ /* 0x004fe400078010ff */
[----:B------:R-:W-:Y:S01]  /*7660*/  LEA.HI.X.SX32 R17, R48, R0, 0x2, P2 ;  /* 0x0000000030117211 */ /* 0x000fe200010f16ff */
[----:B------:R-:W-:Y:S01]  /*7670*/  STL.64 [R1+0x38e8], R240 ;  /* 0x0038e8f001007387 */ /* 0x000fe20000100a00 */
        /* <DEDUP_REMOVED lines=16> */
[----:B------:R-:W-:Y:S02]  /*7780*/  LEA.HI.X.SX32 R29, R29, R0, 0x2, P2 ;  /* 0x000000001d1d7211 */ /* 0x000fe400010f16ff */
[----:B------:R-:W-:-:S02]  /*7790*/  LEA R32, P2, R33, R238, 0x2 ;  /* 0x000000ee21207211 */ /* 0x000fc400078410ff */
[----:B------:R-:W-:Y:S02]  /*77a0*/  LEA.HI.X.SX32 R31, R31, R0, 0x2, P0 ;  /* 0x000000001f1f7211 */ /* 0x000fe400000f16ff */
[----:B------:R-:W-:Y:S02]  /*77b0*/  LEA R34, P0, R35, R238, 0x2 ;  /* 0x000000ee23227211 */ /* 0x000fe400078010ff */
[----:B------:R-:W-:Y:S02]  /*77c0*/  LEA.HI.X.SX32 R33, R33, R0, 0x2, P2 ;  /* 0x0000000021217211 */ /* 0x000fe400010f16ff */
[----:B------:R-:W-:Y:S02]  /*77d0*/  LEA R36, P2, R235, R238, 0x2 ;  /* 0x000000eeeb247211 */ /* 0x000fe400078410ff */
[----:B------:R-:W-:Y:S02]  /*77e0*/  LEA.HI.X.SX32 R35, R35, R0, 0x2, P0 ;  /* 0x0000000023237211 */ /* 0x000fe400000f16ff */
[----:B------:R-:W-:-:S02]  /*77f0*/  LEA R38, P0, R233, R238, 0x2 ;  /* 0x000000eee9267211 */ /* 0x000fc400078010ff */
[----:B------:R-:W-:Y:S01]  /*7800*/  LEA.HI.X.SX32 R37, R235, R0, 0x2, P2 ;  /* 0x00000000eb257211 */ /* 0x000fe200010f16ff */
[----:B------:R-:W-:Y:S01]  /*7810*/  IMAD R235, R223, c[0x0][0x190], RZ ;  /* 0x00006400dfeb7a24 */ /* 0x000fe200078e02ff */
[----:B------:R-:W-:Y:S02]  /*7820*/  LEA R40, P2, R229, R238, 0x2 ;  /* 0x000000eee5287211 */ /* 0x000fe400078410ff */
[----:B------:R-:W-:Y:S01]  /*7830*/  LEA.HI.X.SX32 R39, R233, R0, 0x2, P0 ;  /* 0x00000000e9277211 */ /* 0x000fe200000f16ff */
[----:B------:R-:W-:Y:S01]  /*7840*/  IMAD R233, R219, c[0x0][0x190], RZ ;  /* 0x00006400dbe97a24 */ /* 0x000fe200078e02ff */
[----:B------:R-:W-:Y:S02]  /*7850*/  LEA R42, P0, R225, R238, 0x2 ;  /* 0x000000eee12a7211 */ /* 0x000fe400078010ff */
[----:B------:R-:W-:Y:S01]  /*7860*/  LEA.HI.X.SX32 R41, R229, R0, 0x2, P2 ;  /* 0x00000000e5297211 */ /* 0x000fe200010f16ff */
[----:B------:R-:W-:Y:S01]  /*7870*/  IMAD R229, R211, c[0x0][0x190], RZ ;  /* 0x00006400d3e57a24 */ /* 0x000fe200078e02ff */
[----:B------:R-:W-:-:S02]  /*7880*/  LEA R44, P2, R45, R238, 0x2 ;  /* 0x000000ee2d2c7211 */ /* 0x000fc400078410ff */
[----:B------:R-:W-:Y:S01]  /*7890*/  LEA.HI.X.SX32 R43, R225, R0, 0x2, P0 ;  /* 0x00000000e12b7211 */ /* 0x000fe200000f16ff */
[----:B------:R-:W-:Y:S01]  /*78a0*/  IMAD R225, R203, c[0x0][0x190], RZ ;  /* 0x00006400cbe17a24 */ /* 0x000fe200078e02ff */
[----:B------:R-:W-:Y:S02]  /*78b0*/  LEA R46, P0, R47, R238, 0x2 ;  /* 0x000000ee2f2e7211 */ /* 0x000fe400078010ff */
[----:B------:R-:W-:Y:S02]  /*78c0*/  LEA.HI.X.SX32 R45, R45, R0, 0x2, P2 ;  /* 0x000000002d2d7211 */ /* 0x000fe400010f16ff */
        /* <DEDUP_REMOVED lines=154> */
[C---:B------:R-:W-:Y:S02]  /*8270*/  LEA R202, P0, R206.reuse, R238, 0x2 ;  /* 0x000000eececa7211 */ /* 0x040fe400078010ff */
        /* <DEDUP_REMOVED lines=17> */
[C---:B------:R-:W-:Y:S02]  /*8390*/  LEA R220, P2, R224.reuse, R238, 0x2 ;  /* 0x000000eee0dc7211 */ /* 0x040fe400078410ff */
[-C--:B------:R-:W-:Y:S02]  /*83a0*/  LEA.HI.X.SX32 R219, R221, R0.reuse, 0x2, P0 ;  /* 0x00000000dddb7211 */ /* 0x080fe400000f16ff */
[----:B------:R-:W-:Y:S02]  /*83b0*/  LEA.HI.X.SX32 R221, R224, R0, 0x2, P2 ;  /* 0x00000000e0dd7211 */ /* 0x000fe400010f16ff */
[-C--:B------:R-:W-:Y:S02]  /*83c0*/  LEA R222, P0, R226, R238.reuse, 0x2 ;  /* 0x000000eee2de7211 */ /* 0x080fe400078010ff */
[----:B------:R-:W-:-:S02]  /*83d0*/  LEA R224, P2, R225, R238, 0x2 ;  /* 0x000000eee1e07211 */ /* 0x000fc400078410ff */
[-C--:B------:R-:W-:Y:S02]  /*83e0*/  LEA.HI.X.SX32 R223, R226, R0.reuse, 0x2, P0 ;  /* 0x00000000e2df7211 */ /* 0x080fe400000f16ff */
[----:B------:R-:W-:Y:S02]  /*83f0*/  LEA.HI.X.SX32 R225, R225, R0, 0x2, P2 ;  /* 0x00000000e1e17211 */ /* 0x000fe400010f16ff */
[CC--:B------:R-:W-:Y:S02]  /*8400*/  LEA R226, P0, R230.reuse, R238.reuse, 0x2 ;  /* 0x000000eee6e27211 */ /* 0x0c0fe400078010ff */
[C---:B------:R-:W-:Y:S02]  /*8410*/  LEA R228, P2, R229.reuse, R238, 0x2 ;  /* 0x000000eee5e47211 */ /* 0x040fe400078410ff */
[-C--:B------:R-:W-:Y:S02]  /*8420*/  LEA.HI.X.SX32 R227, R230, R0.reuse, 0x2, P0 ;  /* 0x00000000e6e37211 */ /* 0x080fe400000f16ff */
[----:B------:R-:W-:-:S02]  /*8430*/  LEA.HI.X.SX32 R229, R229, R0, 0x2, P2 ;  /* 0x00000000e5e57211 */ /* 0x000fc400010f16ff */
[CC--:B------:R-:W-:Y:S02]  /*8440*/  LEA R230, P0, R234.reuse, R238.reuse, 0x2 ;  /* 0x000000eeeae67211 */ /* 0x0c0fe400078010ff */
[C---:B------:R-:W-:Y:S02]  /*8450*/  LEA R232, P2, R233.reuse, R238, 0x2 ;  /* 0x000000eee9e87211 */ /* 0x040fe400078410ff */
[-C--:B------:R-:W-:Y:S02]  /*8460*/  LEA.HI.X.SX32 R231, R234, R0.reuse, 0x2, P0 ;  /* 0x00000000eae77211 */ /* 0x080fe400000f16ff */
[----:B------:R-:W-:Y:S02]  /*8470*/  LEA.HI.X.SX32 R233, R233, R0, 0x2, P2 ;  /* 0x00000000e9e97211 */ /* 0x000fe400010f16ff */
[-C--:B------:R-:W-:Y:S02]  /*8480*/  LEA R234, P0, R235, R238.reuse, 0x2 ;  /* 0x000000eeebea7211 */ /* 0x080fe400078010ff */
[----:B------:R-:W-:-:S02]  /*8490*/  LEA R236, P2, R237, R238, 0x2 ;  /* 0x000000eeedec7211 */ /* 0x000fc400078410ff */
[----:B-1----:R-:W-:Y:S02]  /*84a0*/  LOP3.LUT R11, R11, 0x7f, RZ, 0xc0, !PT ;  /* 0x0000007f0b0b7812 */ /* 0x002fe400078ec0ff */
[-C--:B------:R-:W-:Y:S02]  /*84b0*/  LEA.HI.X.SX32 R235, R235, R0.reuse, 0x2, P0 ;  /* 0x00000000ebeb7211 */ /* 0x080fe400000f16ff */
[----:B------:R-:W-:Y:S01]  /*84c0*/  LEA.HI.X.SX32 R237, R237, R0, 0x2, P2 ;  /* 0x00000000eded7211 */ /* 0x000fe200010f16ff */
[----:B--2---:R-:W-:Y:S01]  /*84d0*/  IMAD.SHL.U32 R15, R11, 0x4, RZ ;  /* 0x000000040b0f7824 */ /* 0x004fe200078e00ff */
[----:B------:R-:W-:Y:S02]  /*84e0*/  LEA R238, P0, R239, R238, 0x2 ;  /* 0x000000eeefee7211 */ /* 0x000fe400078010ff */
[----:B------:R-:W-:Y:S01]  /*84f0*/  ISETP.GE.U32.AND P2, PT, R248, 0x7fffffcc, PT ;  /* 0x7fffffccf800780c */ /* 0x000fe20003f46070 */
[----:B------:R-:W-:Y:S01]  /*8500*/  IMAD.MOV.U32 R248, RZ, RZ, c[0x0][0x188] ;  /* 0x00006200fff87624 */ /* 0x000fe200078e00ff */
[----:B------:R-:W-:Y:S01]  /*8510*/  IADD3 R10, R249, -0x19, RZ ;  /* 0xffffffe7f90a7810 */ /* 0x000fe20007ffe0ff */
[----:B------:R1:W-:Y:S01]  /*8520*/  LDGSTS.E [R15], [R2.64], !P1 ;  /* 0x00000000020f7fae */ /* 0x0003e2000c921844 */
[----:B------:R-:W-:Y:S01]  /*8530*/  LEA.HI.X.SX32 R239, R239, R0, 0x2, P0 ;  /* 0x00000000efef7211 */ /* 0x000fe200000f16ff */
[----:B------:R-:W-:Y:S01]  /*8540*/  IMAD.SHL.U32 R0, R248, 0x4, RZ ;  /* 0x00000004f8007824 */ /* 0x000fe200078e00ff */
[----:B------:R-:W-:Y:S01]  /*8550*/  ISETP.GE.U32.AND P0, PT, R10, 0x7fffffc8, PT ;  /* 0x7fffffc80a00780c */ /* 0x000fe20003f06070 */
[----:B------:R1:W-:Y:S01]  /*8560*/  LDGSTS.E [R15+0x200], [R4.64], !P1 ;  /* 0x00200000040f7fae */ /* 0x0003e2000c921844 */
[----:B------:R-:W-:Y:S01]  /*8570*/  IADD3 R10, R249, -0x1d, RZ ;  /* 0xffffffe3f90a7810 */ /* 0x000fe20007ffe0ff */
[C---:B---3--:R-:W-:Y:S01]  /*8580*/  IMAD.WIDE R20, R0.reuse, 0x4, R2 ;  /* 0x0000000400147825 */ /* 0x048fe200078e0202 */
[----:B------:R-:W-:Y:S01]  /*8590*/  LOP3.LUT R247, R15, 0x60, RZ, 0x3c, !PT ;  /* 0x000000600ff77812 */ /* 0x000fe200078e3cff */
[----:B------:R1:W-:Y:S02]  /*85a0*/  LDGSTS.E [R15+0x400], [R6.64], !P1 ;  /* 0x00400000060f7fae */ /* 0x0003e4000c921844 */
[----:B------:R-:W-:-:S02]  /*85b0*/  IMAD.WIDE R18, R0, 0x4, R4 ;  /* 0x0000000400127825 */ /* 0x000fc400078e0204 */
[----:B------:R1:W-:Y:S01]  /*85c0*/  LDGSTS.E [R15+0x600], [R8.64], !P1 ;  /* 0x00600000080f7fae */ /* 0x0003e2000c921844 */
[----:B------:R-:W-:Y:S01]  /*85d0*/  ISETP.GE.U32.AND P1, PT, R10, 0x7fffffc4, PT ;  /* 0x7fffffc40a00780c */ /* 0x000fe20003f26070 */
[----:B------:R-:W-:Y:S02]  /*85e0*/  IMAD.WIDE R16, R0, 0x4, R6 ;  /* 0x0000000400107825 */ /* 0x000fe400078e0206 */
[----:B------:R2:W-:Y:S02]  /*85f0*/  LDGSTS.E [R15+0x2000], [R20.64], !P3 ;  /* 0x02000000140f7fae */ /* 0x0005e4000d921844 */
[----:B------:R-:W-:Y:S02]  /*8600*/  IMAD.SHL.U32 R10, R248, 0x8, RZ ;  /* 0x00000008f80a7824 */ /* 0x000fe400078e00ff */
[----:B------:R-:W-:Y:S01]  /*8610*/  IMAD.WIDE R12, R0, 0x4, R8 ;  /* 0x00000004000c7825 */ /* 0x000fe200078e0208 */
[----:B------:R-:W-:Y:S01]  /*8620*/  IADD3 R0, R249, -0x2, RZ ;  /* 0xfffffffef9007810 */ /* 0x000fe20007ffe0ff */
[----:B------:R2:W-:Y:S02]  /*8630*/  STL.64 [R1+0x3b0], R20 ;  /* 0x0003b01401007387 */ /* 0x0005e40000100a00 */
[----:B------:R-:W-:-:S02]  /*8640*/  IMAD R14, R248, 0x3, RZ ;  /* 0x00000003f80e7824 */ /* 0x000fc400078e02ff */
[----:B------:R3:W-:Y:S02]  /*8650*/  LDGSTS.E [R15+0x2200], [R18.64], !P3 ;  /* 0x02200000120f7fae */ /* 0x0007e4000d921844 */
[--C-:B------:R-:W-:Y:S02]  /*8660*/  IMAD.WIDE R242, R14, 0x4, R2.reuse ;  /* 0x000000040ef27825 */ /* 0x100fe400078e0202 */
[----:B------:R3:W-:Y:S04]  /*8670*/  STL.64 [R1+0x3a8], R18 ;  /* 0x0003a81201007387 */ /* 0x0007e80000100a00 */
[----:B------:R4:W-:Y:S01]  /*8680*/  LDGSTS.E [R15+0x2400], [R16.64], !P3 ;  /* 0x02400000100f7fae */ /* 0x0009e2000d921844 */
[----:B--2---:R-:W-:-:S03]  /*8690*/  IMAD.WIDE R20, R10, 0x4, R2 ;  /* 0x000000040a147825 */ /* 0x004fc600078e0202 */
[----:B------:R4:W-:Y:S04]  /*86a0*/  STL.64 [R1+0x3a0], R16 ;  /* 0x0003a01001007387 */ /* 0x0009e80000100a00 */
[----:B------:R2:W-:Y:S01]  /*86b0*/  LDGSTS.E [R15+0x2600], [R12.64], !P3 ;  /* 0x026000000c0f7fae */ /* 0x0005e2000d921844 */
[----:B---3--:R-:W-:Y:S01]  /*86c0*/  IMAD.WIDE R18, R10, 0x4, R4 ;  /* 0x000000040a127825 */ /* 0x008fe200078e0204 */
[----:B------:R-:W-:Y:S02]  /*86d0*/  ISETP.GE.U32.AND P3, PT, R0, 0x7fffffdf, PT ;  /* 0x7fffffdf0000780c */ /* 0x000fe40003f66070 */
[----:B------:R2:W-:Y:S01]  /*86e0*/  STL.64 [R1+0x398], R12 ;  /* 0x0003980c01007387 */ /* 0x0005e20000100a00 */
[----:B------:R-:W-:Y:S02]  /*86f0*/  IMAD R0, R248, 0xc, RZ ;  /* 0x0000000cf8007824 */ /* 0x000fe400078e02ff */
[C---:B----4-:R-:W-:Y:S01]  /*8700*/  IMAD.WIDE R16, R10.reuse, 0x4, R6 ;  /* 0x000000040a107825 */ /* 0x050fe200078e0206 */
[----:B------:R3:W-:Y:S04]  /*8710*/  LDGSTS.E [R15+0x4000], [R20.64], !P4 ;  /* 0x04000000140f7fae */ /* 0x0007e8000e121844 */
[----:B------:R3:W-:Y:S01]  /*8720*/  STL.64 [R1+0x330], R20 ;  /* 0x0003301401007387 */ /* 0x0007e20000100a00 */
[----:B--2---:R-:W-:Y:S01]  /*8730*/  IMAD.WIDE R12, R10, 0x4, R8 ;  /* 0x000000040a0c7825 */ /* 0x004fe200078e0208 */
[----:B------:R-:W-:-:S02]  /*8740*/  IADD3 R10, R249, -0x6, RZ ;  /* 0xfffffffaf90a7810 */ /* 0x000fc40007ffe0ff */
[----:B------:R2:W-:Y:S04]  /*8750*/  LDGSTS.E [R15+0x4200], [R18.64], !P4 ;  /* 0x04200000120f7fae */ /* 0x0005e8000e121844 */
[----:B------:R2:W-:Y:S01]  /*8760*/  STL.64 [R1+0x328], R18 ;  /* 0x0003281201007387 */ /* 0x0005e20000100a00 */
[----:B---3--:R-:W-:-:S03]  /*8770*/  IMAD.WIDE R20, R0, 0x4, R2 ;  /* 0x0000000400147825 */ /* 0x008fc600078e0202 */
[----:B------:R3:W-:Y:S04]  /*8780*/  LDGSTS.E [R15+0x4400], [R16.64], !P4 ;  /* 0x04400000100f7fae */ /* 0x0007e8000e121844 */
[----:B------:R3:W-:Y:S04]  /*8790*/  STL.64 [R1+0x320], R16 ;  /* 0x0003201001007387 */ /* 0x0007e80000100a00 */
[----:B------:R4:W-:Y:S01]  /*87a0*/  LDGSTS.E [R15+0x4600], [R12.64], !P4 ;  /* 0x046000000c0f7fae */ /* 0x0009e2000e121844 */
[----:B--2---:R-:W-:Y:S01]  /*87b0*/  IMAD.WIDE R18, R0, 0x4, R4 ;  /* 0x0000000400127825 */ /* 0x004fe200078e0204 */
[----:B------:R-:W-:-:S02]  /*87c0*/  ISETP.GE.U32.AND P4, PT, R10, 0x7fffffdb, PT ;  /* 0x7fffffdb0a00780c */ /* 0x000fc40003f86070 */
[----:B------:R4:W-:Y:S01]  /*87d0*/  STL.64 [R1+0x318], R12 ;  /* 0x0003180c01007387 */ /* 0x0009e20000100a00 */
[----:B------:R-:W-:Y:S02]  /*87e0*/  IMAD.SHL.U32 R10, R248, 0x10, RZ ;  /* 0x00000010f80a7824 */ /* 0x000fe400078e00ff */
[C---:B---3--:R-:W-:Y:S01]  /*87f0*/  IMAD.WIDE R16, R0.reuse, 0x4, R6 ;  /* 0x0000000400107825 */ /* 0x048fe200078e0206 */
[----:B------:R2:W-:Y:S04]  /*8800*/  LDGSTS.E [R15+0x6000], [R20.64], !P5 ;  /* 0x06000000140f7fae */ /* 0x0005e8000e921844 */
[----:B------:R2:W-:Y:S01]  /*8810*/  STL.64 [R1+0x2b0], R20 ;  /* 0x0002b01401007387 */ /* 0x0005e20000100a00 */
[----:B----4-:R-:W-:Y:S01]  /*8820*/  IMAD.WIDE R12, R0, 0x4, R8 ;  /* 0x00000004000c7825 */ /* 0x010fe200078e0208 */
[----:B------:R-:W-:-:S02]  /*8830*/  IADD3 R0, R249, -0xa, RZ ;  /* 0xfffffff6f9007810 */ /* 0x000fc40007ffe0ff */
[----:B------:R3:W-:Y:S04]  /*8840*/  LDGSTS.E [R15+0x6200], [R18.64], !P5 ;  /* 0x06200000120f7fae */ /* 0x0007e8000e921844 */
[----:B------:R3:W-:Y:S01]  /*8850*/  STL.64 [R1+0x2a8], R18 ;  /* 0x0002a81201007387 */ /* 0x0007e20000100a00 */
[----:B--2---:R-:W-:-:S03]  /*8860*/  IMAD.WIDE R20, R10, 0x4, R2 ;  /* 0x000000040a147825 */ /* 0x004fc600078e0202 */
[----:B------:R2:W-:Y:S04]  /*8870*/  LDGSTS.E [R15+0x6400], [R16.64], !P5 ;  /* 0x06400000100f7fae */ /* 0x0005e8000e921844 */
[----:B------:R2:W-:Y:S04]  /*8880*/  STL.64 [R1+0x2a0], R16 ;  /* 0x0002a01001007387 */ /* 0x0005e80000100a00 */
[----:B------:R4:W-:Y:S01]  /*8890*/  LDGSTS.E [R15+0x6600], [R12.64], !P5 ;  /* 0x066000000c0f7fae */ /* 0x0009e2000e921844 */
[----:B---3--:R-:W-:Y:S01]  /*88a0*/  IMAD.WIDE R18, R10, 0x4, R4 ;  /* 0x000000040a127825 */ /* 0x008fe200078e0204 */
[----:B------:R-:W-:-:S02]  /*88b0*/  ISETP.GE.U32.AND P5, PT, R0, 0x7fffffd7, PT ;  /* 0x7fffffd70000780c */ /* 0x000fc40003fa6070 */
[----:B------:R4:W-:Y:S01]  /*88c0*/  STL.64 [R1+0x298], R12 ;  /* 0x0002980c01007387 */ /* 0x0009e20000100a00 */
[----:B------:R-:W-:Y:S02]  /*88d0*/  IMAD R0, R248, 0x14, RZ ;  /* 0x00000014f8007824 */ /* 0x000fe400078e02ff */
[C---:B--2---:R-:W-:Y:S01]  /*88e0*/  IMAD.WIDE R16, R10.reuse, 0x4, R6 ;  /* 0x000000040a107825 */ /* 0x044fe200078e0206 */
        /* <DEDUP_REMOVED lines=30> */
[----:B------:R2:W-:Y:S04]  /*8ad0*/  STL.64 [R1+0x130], R20 ;  /* 0x0001301401007387 */ /* 0x0005e80000100a00 */
[----:B------:R2:W-:Y:S01]  /*8ae0*/  LDGSTS.E [R15+0xc000], [R20.64], !P0 ;  /* 0x0c000000140f7fae */ /* 0x0005e2000c121844 */
[----:B----4-:R-:W-:Y:S01]  /*8af0*/  IMAD.WIDE R12, R10, 0x4, R8 ;  /* 0x000000040a0c7825 */ /* 0x010fe200078e0208 */
[----:B------:R-:W-:-:S02]  /*8b00*/  IADD3 R10, R249, -0x16, RZ ;  /* 0xffffffeaf90a7810 */ /* 0x000fc40007ffe0ff */
[----:B------:R3:W-:Y:S04]  /*8b10*/  STL.64 [R1+0x128], R18 ;  /* 0x0001281201007387 */ /* 0x0007e80000100a00 */
[----:B------:R3:W-:Y:S01]  /*8b20*/  LDGSTS.E [R15+0xc200], [R18.64], !P0 ;  /* 0x0c200000120f7fae */ /* 0x0007e2000c121844 */
[----:B--2---:R-:W-:-:S03]  /*8b30*/  IMAD.WIDE R20, R248, 0x4, R2 ;  /* 0x00000004f8147825 */ /* 0x004fc600078e0202 */
[----:B------:R2:W-:Y:S04]  /*8b40*/  STL.64 [R1+0x120], R16 ;  /* 0x0001201001007387 */ /* 0x0005e80000100a00 */
[----:B------:R2:W-:Y:S01]  /*8b50*/  LDGSTS.E [R15+0xc400], [R16.64], !P0 ;  /* 0x0c400000100f7fae */ /* 0x0005e2000c121844 */
[----:B---3--:R-:W-:-:S03]  /*8b60*/  IMAD.WIDE R18, R0, 0x4, R2 ;  /* 0x0000000400127825 */ /* 0x008fc600078e0202 */
[----:B------:R3:W-:Y:S04]  /*8b70*/  STL.64 [R1+0x118], R12 ;  /* 0x0001180c01007387 */ /* 0x0007e80000100a00 */
[----:B------:R3:W-:Y:S01]  /*8b80*/  LDGSTS.E [R15+0xc600], [R12.64], !P0 ;  /* 0x0c6000000c0f7fae */ /* 0x0007e2000c121844 */
[----:B------:R-:W-:Y:S01]  /*8b90*/  ISETP.GE.U32.AND P0, PT, R10, 0x7fffffcb, PT ;  /* 0x7fffffcb0a00780c */ /* 0x000fe20003f06070 */
[C---:B------:R-:W-:Y:S02]  /*8ba0*/  IMAD.WIDE R10, R0.reuse, 0x4, R8 ;  /* 0x00000004000a7825 */ /* 0x040fe400078e0208 */
[----:B------:R4:W-:Y:S02]  /*8bb0*/  STL.64 [R1+0xb0], R18 ;  /* 0x0000b01201007387 */ /* 0x0009e40000100a00 */
[----:B--2---:R-:W-:-:S02]  /*8bc0*/  IMAD.WIDE R16, R0, 0x4, R4 ;  /* 0x0000000400107825 */ /* 0x004fc400078e0204 */
[----:B------:R4:W-:Y:S02]  /*8bd0*/  LDGSTS.E [R15+0xe000], [R18.64], !P1 ;  /* 0x0e000000120f7fae */ /* 0x0009e4000c921844 */
[----:B---3--:R-:W-:Y:S01]  /*8be0*/  IMAD.WIDE R12, R0, 0x4, R6 ;  /* 0x00000004000c7825 */ /* 0x008fe200078e0206 */
[----:B------:R-:W-:Y:S01]  /*8bf0*/  IADD3 R0, R249, -0x1a, RZ ;  /* 0xffffffe6f9007810 */ /* 0x000fe20007ffe0ff */
[----:B------:R2:W-:Y:S04]  /*8c00*/  STL.64 [R1+0xa8], R16 ;  /* 0x0000a81001007387 */ /* 0x0005e80000100a00 */
[----:B------:R2:W-:Y:S01]  /*8c10*/  LDGSTS.E [R15+0xe200], [R16.64], !P1 ;  /* 0x0e200000100f7fae */ /* 0x0005e2000c921844 */
[----:B----4-:R-:W-:-:S03]  /*8c20*/  IMAD.WIDE R18, R248, 0x4, R4 ;  /* 0x00000004f8127825 */ /* 0x010fc600078e0204 */
[----:B------:R3:W-:Y:S04]  /*8c30*/  STL.64 [R1+0xa0], R12 ;  /* 0x0000a00c01007387 */ /* 0x0007e80000100a00 */
[----:B------:R3:W-:Y:S04]  /*8c40*/  LDGSTS.E [R15+0xe400], [R12.64], !P1 ;  /* 0x0e4000000c0f7fae */ /* 0x0007e8000c921844 */
[----:B------:R4:W-:Y:S01]  /*8c50*/  STL.64 [R1+0x98], R10 ;  /* 0x0000980a01007387 */ /* 0x0009e20000100a00 */
[----:B--2---:R-:W-:-:S03]  /*8c60*/  IMAD.WIDE R16, R248, 0x4, R6 ;  /* 0x00000004f8107825 */ /* 0x004fc600078e0206 */
[----:B------:R4:W-:Y:S01]  /*8c70*/  LDGSTS.E [R15+0xe600], [R10.64], !P1 ;  /* 0x0e6000000a0f7fae */ /* 0x0009e2000c921844 */
[----:B------:R-:W-:Y:S01]  /*8c80*/  ISETP.GE.U32.AND P1, PT, R0, 0x7fffffc7, PT ;  /* 0x7fffffc70000780c */ /* 0x000fe20003f26070 */
[C---:B------:R-:W-:Y:S02]  /*8c90*/  IMAD R0, R248.reuse, 0x5, RZ ;  /* 0x00000005f8007824 */ /* 0x040fe400078e02ff */
[----:B---3--:R-:W-:Y:S01]  /*8ca0*/  IMAD.WIDE R12, R248, 0x4, R8 ;  /* 0x00000004f80c7825 */ /* 0x008fe200078e0208 */
[----:B------:R2:W-:Y:S04]  /*8cb0*/  STL.64 [R1+0x410], R20 ;  /* 0x0004101401007387 */ /* 0x0005e80000100a00 */
[----:B------:R3:W-:Y:S01]  /*8cc0*/  STL.64 [R1+0x408], R18 ;  /* 0x0004081201007387 */ /* 0x0007e20000100a00 */
[----:B----4-:R-:W-:-:S03]  /*8cd0*/  LOP3.LUT R11, R15, 0x20, RZ, 0x3c, !PT ;  /* 0x000000200f0b7812 */ /* 0x010fc600078e3cff */
[----:B------:R4:W-:Y:S01]  /*8ce0*/  STL.64 [R1+0x400], R16 ;  /* 0x0004001001007387 */ /* 0x0009e20000100a00 */
[----:B------:R-:W-:-:S03]  /*8cf0*/  IADD3 R10, R249, -0x1e, RZ ;  /* 0xffffffe2f90a7810 */ /* 0x000fc60007ffe0ff */
[----:B------:R2:W-:Y:S04]  /*8d00*/  LDGSTS.E [R11+0x800], [R20.64], !P3 ;  /* 0x00800000140b7fae */ /* 0x0005e8000d921844 */
[----:B------:R3:W-:Y:S04]  /*8d10*/  LDGSTS.E [R11+0xa00], [R18.64], !P3 ;  /* 0x00a00000120b7fae */ /* 0x0007e8000d921844 */
[----:B------:R4:W-:Y:S01]  /*8d20*/  LDGSTS.E [R11+0xc00], [R16.64], !P3 ;  /* 0x00c00000100b7fae */ /* 0x0009e2000d921844 */
[----:B--2---:R-:W-:-:S03]  /*8d30*/  IMAD.WIDE R20, R0, 0x4, R2 ;  /* 0x0000000400147825 */ /* 0x004fc600078e0202 */
[----:B------:R2:W-:Y:S01]  /*8d40*/  STL.64 [R1+0x3f8], R12 ;  /* 0x0003f80c01007387 */ /* 0x0005e20000100a00 */
[----:B---3--:R-:W-:-:S03]  /*8d50*/  IMAD.WIDE R18, R0, 0x4, R4 ;  /* 0x0000000400127825 */ /* 0x008fc600078e0204 */
[----:B------:R2:W-:Y:S01]  /*8d60*/  LDGSTS.E [R11+0xe00], [R12.64], !P3 ;  /* 0x00e000000c0b7fae */ /* 0x0005e2000d921844 */
[----:B------:R-:W-:Y:S01]  /*8d70*/  ISETP.GE.U32.AND P3, PT, R10, 0x7fffffc3, PT ;  /* 0x7fffffc30a00780c */ /* 0x000fe20003f66070 */
[----:B----4-:R-:W-:Y:S02]  /*8d80*/  IMAD.WIDE R16, R0, 0x4, R6 ;  /* 0x0000000400107825 */ /* 0x010fe400078e0206 */
[----:B------:R3:W-:Y:S02]  /*8d90*/  LDGSTS.E [R11+0x2800], [R20.64], !P4 ;  /* 0x02800000140b7fae */ /* 0x0007e4000e121844 */
[----:B------:R-:W-:Y:S02]  /*8da0*/  IMAD R10, R248, 0x9, RZ ;  /* 0x00000009f80a7824 */ /* 0x000fe400078e02ff */
[----:B------:R4:W-:Y:S01]  /*8db0*/  LDGSTS.E [R11+0x2a00], [R18.64], !P4 ;  /* 0x02a00000120b7fae */ /* 0x0009e2000e121844 */
[----:B--2---:R-:W-:Y:S01]  /*8dc0*/  IMAD.WIDE R12, R0, 0x4, R8 ;  /* 0x00000004000c7825 */ /* 0x004fe200078e0208 */
[----:B------:R-:W-:-:S02]  /*8dd0*/  IADD3 R0, R249, -0x3, RZ ;  /* 0xfffffffdf9007810 */ /* 0x000fc40007ffe0ff */
[----:B------:R3:W-:Y:S04]  /*8de0*/  STL.64 [R1+0x390], R20 ;  /* 0x0003901401007387 */ /* 0x0007e80000100a00 */
[----:B------:R2:W-:Y:S04]  /*8df0*/  LDGSTS.E [R11+0x2c00], [R16.64], !P4 ;  /* 0x02c00000100b7fae */ /* 0x0005e8000e121844 */
[----:B------:R4:W-:Y:S04]  /*8e00*/  STL.64 [R1+0x388], R18 ;  /* 0x0003881201007387 */ /* 0x0009e80000100a00 */
[----:B------:R1:W-:Y:S01]  /*8e10*/  LDGSTS.E [R11+0x2e00], [R12.64], !P4 ;  /* 0x02e000000c0b7fae */ /* 0x0003e2000e121844 */
[----:B---3--:R-:W-:Y:S01]  /*8e20*/  IMAD.WIDE R20, R10, 0x4, R2 ;  /* 0x000000040a147825 */ /* 0x008fe200078e0202 */
[----:B------:R-:W-:-:S02]  /*8e30*/  ISETP.GE.U32.AND P4, PT, R0, 0x7fffffde, PT ;  /* 0x7fffffde0000780c */ /* 0x000fc40003f86070 */
[----:B------:R2:W-:Y:S01]  /*8e40*/  STL.64 [R1+0x380], R16 ;  /* 0x0003801001007387 */ /* 0x0005e20000100a00 */
[----:B------:R-:W-:Y:S02]  /*8e50*/  IMAD R0, R248, 0xd, RZ ;  /* 0x0000000df8007824 */ /* 0x000fe400078e02ff */
[C---:B----4-:R-:W-:Y:S01]  /*8e60*/  IMAD.WIDE R18, R10.reuse, 0x4, R4 ;  /* 0x000000040a127825 */ /* 0x050fe200078e0204 */
[----:B------:R1:W-:Y:S04]  /*8e70*/  STL.64 [R1+0x378], R12 ;  /* 0x0003780c01007387 */ /* 0x0003e80000100a00 */
[----:B------:R3:W-:Y:S01]  /*8e80*/  STL.64 [R1+0x310], R20 ;  /* 0x0003101401007387 */ /* 0x0007e20000100a00 */
[----:B--2---:R-:W-:-:S03]  /*8e90*/  IMAD.WIDE R16, R10, 0x4, R6 ;  /* 0x000000040a107825 */ /* 0x004fc600078e0206 */
[----:B------:R3:W-:Y:S01]  /*8ea0*/  LDGSTS.E [R11+0x4800], [R20.64], !P5 ;  /* 0x04800000140b7fae */ /* 0x0007e2000e921844 */
[----:B-1----:R-:W-:Y:S01]  /*8eb0*/  IMAD.WIDE R12, R10, 0x4, R8 ;  /* 0x000000040a0c7825 */ /* 0x002fe200078e0208 */
[----:B------:R-:W-:Y:S02]  /*8ec0*/  IADD3 R10, R249, -0x7, RZ ;  /* 0xfffffff9f90a7810 */ /* 0x000fe40007ffe0ff */
[----:B------:R1:W-:Y:S04]  /*8ed0*/  STL.64 [R1+0x308], R18 ;  /* 0x0003081201007387 */ /* 0x0003e80000100a00 */
[----:B------:R1:W-:Y:S01]  /*8ee0*/  LDGSTS.E [R11+0x4a00], [R18.64], !P5 ;  /* 0x04a00000120b7fae */ /* 0x0003e2000e921844 */
[----:B---3--:R-:W-:-:S03]  /*8ef0*/  IMAD.WIDE R20, R0, 0x4, R2 ;  /* 0x0000000400147825 */ /* 0x008fc600078e0202 */
[----:B------:R2:W-:Y:S04]  /*8f00*/  STL.64 [R1+0x300], R16 ;  /* 0x0003001001007387 */ /* 0x0005e80000100a00 */
[----:B------:R2:W-:Y:S01]  /*8f10*/  LDGSTS.E [R11+0x4c00], [R16.64], !P5 ;  /* 0x04c00000100b7fae */ /* 0x0005e2000e921844 */
[----:B-1----:R-:W-:-:S03]  /*8f20*/  IMAD.WIDE R18, R0, 0x4, R4 ;  /* 0x0000000400127825 */ /* 0x002fc600078e0204 */
[----:B------:R1:W-:Y:S04]  /*8f30*/  STL.64 [R1+0x2f8], R12 ;  /* 0x0002f80c01007387 */ /* 0x0003e80000100a00 */
[----:B------:R1:W-:Y:S01]  /*8f40*/  LDGSTS.E [R11+0x4e00], [R12.64], !P5 ;  /* 0x04e000000c0b7fae */ /* 0x0003e2000e921844 */
[----:B------:R-:W-:Y:S01]  /*8f50*/  ISETP.GE.U32.AND P5, PT, R10, 0x7fffffda, PT ;  /* 0x7fffffda0a00780c */ /* 0x000fe20003fa6070 */
[----:B------:R-:W-:Y:S02]  /*8f60*/  IMAD R10, R248, 0x11, RZ ;  /* 0x00000011f80a7824 */ /* 0x000fe400078e02ff */
[C---:B--2---:R-:W-:Y:S01]  /*8f70*/  IMAD.WIDE R16, R0.reuse, 0x4, R6 ;  /* 0x0000000400107825 */ /* 0x044fe200078e0206 */
[----:B------:R2:W-:Y:S04]  /*8f80*/  LDGSTS.E [R11+0x6800], [R20.64], !P6 ;  /* 0x06800000140b7fae */ /* 0x0005e8000f121844 */
[----:B------:R3:W-:Y:S01]  /*8f90*/  LDGSTS.E [R11+0x6a00], [R18.64], !P6 ;  /* 0x06a00000120b7fae */ /* 0x0007e2000f121844 */
[----:B-1----:R-:W-:Y:S01]  /*8fa0*/  IMAD.WIDE R12, R0, 0x4, R8 ;  /* 0x00000004000c7825 */ /* 0x002fe200078e0208 */
[----:B------:R-:W-:-:S02]  /*8fb0*/  IADD3 R0, R249, -0xb, RZ ;  /* 0xfffffff5f9007810 */ /* 0x000fc40007ffe0ff */
[----:B------:R2:W-:Y:S04]  /*8fc0*/  STL.64 [R1+0x290], R20 ;  /* 0x0002901401007387 */ /* 0x0005e80000100a00 */
[----:B------:R1:W-:Y:S04]  /*8fd0*/  LDGSTS.E [R11+0x6c00], [R16.64], !P6 ;  /* 0x06c00000100b7fae */ /* 0x0003e8000f121844 */
[----:B------:R3:W-:Y:S04]  /*8fe0*/  STL.64 [R1+0x288], R18 ;  /* 0x0002881201007387 */ /* 0x0007e80000100a00 */
[----:B------:R4:W-:Y:S01]  /*8ff0*/  LDGSTS.E [R11+0x6e00], [R12.64], !P6 ;  /* 0x06e000000c0b7fae */ /* 0x0009e2000f121844 */
[----:B--2---:R-:W-:Y:S01]  /*9000*/  IMAD.WIDE R20, R10, 0x4, R2 ;  /* 0x000000040a147825 */ /* 0x004fe200078e0202 */
[----:B------:R-:W-:-:S02]  /*9010*/  ISETP.GE.U32.AND P6, PT, R0, 0x7fffffd6, PT ;  /* 0x7fffffd60000780c */ /* 0x000fc40003fc6070 */
[----:B------:R1:W-:Y:S01]  /*9020*/  STL.64 [R1+0x280], R16 ;  /* 0x0002801001007387 */ /* 0x0003e20000100a00 */
[----:B------:R-:W-:Y:S02]  /*9030*/  IMAD R0, R248, 0x15, RZ ;  /* 0x00000015f8007824 */ /* 0x000fe400078e02ff */
[C---:B---3--:R-:W-:Y:S01]  /*9040*/  IMAD.WIDE R18, R10.reuse, 0x4, R4 ;  /* 0x000000040a127825 */ /* 0x048fe200078e0204 */
[----:B------:R4:W-:Y:S04]  /*9050*/  STL.64 [R1+0x278], R12 ;  /* 0x0002780c01007387 */ /* 0x0009e80000100a00 */
[----:B------:R2:W-:Y:S01]  /*9060*/  STL.64 [R1+0x210], R20 ;  /* 0x0002101401007387 */ /* 0x0005e20000100a00 */
[----:B-1----:R-:W-:-:S03]  /*9070*/  IMAD.WIDE R16, R10, 0x4, R6 ;  /* 0x000000040a107825 */ /* 0x002fc600078e0206 */
[----:B------:R2:W-:Y:S01]  /*9080*/  LDGSTS.E [R11+0x8800], [R20.64], !P2 ;  /* 0x08800000140b7fae */ /* 0x0005e2000d121844 */
[----:B----4-:R-:W-:Y:S01]  /*9090*/  IMAD.WIDE R12, R10, 0x4, R8 ;  /* 0x000000040a0c7825 */ /* 0x010fe200078e0208 */
[----:B------:R-:W-:Y:S02]  /*90a0*/  IADD3 R10, R249, -0xf, RZ ;  /* 0xfffffff1f90a7810 */ /* 0x000fe40007ffe0ff */
[----:B------:R1:W-:Y:S04]  /*90b0*/  STL.64 [R1+0x208], R18 ;  /* 0x0002081201007387 */ /* 0x0003e80000100a00 */
[----:B------:R1:W-:Y:S01]  /*90c0*/  LDGSTS.E [R11+0x8a00], [R18.64], !P2 ;  /* 0x08a00000120b7fae */ /* 0x0003e2000d121844 */
[----:B--2---:R-:W-:-:S03]  /*90d0*/  IMAD.WIDE R20, R0, 0x4, R2 ;  /* 0x0000000400147825 */ /* 0x004fc600078e0202 */
        /* <DEDUP_REMOVED lines=36> */
[----:B------:R-:W-:Y:S02]  /*9320*/  IMAD.SHL.U32 R10, R248, 0x2, RZ ;  /* 0x00000002f80a7824 */ /* 0x000fe400078e00ff */
[----:B--2---:R-:W-:Y:S01]  /*9330*/  IMAD.WIDE R16, R0, 0x4, R6 ;  /* 0x0000000400107825 */ /* 0x004fe200078e0206 */
[----:B------:R2:W-:Y:S03]  /*9340*/  STL.64 [R1+0x90], R20 ;  /* 0x0000901401007387 */ /* 0x0005e60000100a00 */
[----:B------:R-:W-:Y:S01]  /*9350*/  IMAD.WIDE R240, R10, 0x4, R2 ;  /* 0x000000040af07825 */ /* 0x000fe200078e0202 */
[----:B------:R2:W-:Y:S03]  /*9360*/  LDGSTS.E [R11+0xe800], [R20.64], !P3 ;  /* 0x0e800000140b7fae */ /* 0x0005e6000d921844 */
[----:B-1----:R-:W-:Y:S01]  /*9370*/  IMAD.WIDE R12, R0, 0x4, R8 ;  /* 0x00000004000c7825 */ /* 0x002fe200078e0208 */
[----:B------:R1:W-:Y:S01]  /*9380*/  STL.64 [R1+0x88], R18 ;  /* 0x0000881201007387 */ /* 0x0003e20000100a00 */
[----:B------:R-:W-:-:S03]  /*9390*/  IADD3 R0, R249, -0x1b, RZ ;  /* 0xffffffe5f9007810 */ /* 0x000fc60007ffe0ff */
[----:B------:R1:W-:Y:S04]  /*93a0*/  LDGSTS.E [R11+0xea00], [R18.64], !P3 ;  /* 0x0ea00000120b7fae */ /* 0x0003e8000d921844 */
[----:B------:R3:W-:Y:S01]  /*93b0*/  STL.64 [R1+0x80], R16 ;  /* 0x0000801001007387 */ /* 0x0007e20000100a00 */
[----:B--2---:R-:W-:-:S03]  /*93c0*/  IMAD.WIDE R20, R10, 0x4, R4 ;  /* 0x000000040a147825 */ /* 0x004fc600078e0204 */
[----:B------:R3:W-:Y:S04]  /*93d0*/  LDGSTS.E [R11+0xec00], [R16.64], !P3 ;  /* 0x0ec00000100b7fae */ /* 0x0007e8000d921844 */
[----:B------:R2:W-:Y:S01]  /*93e0*/  STL.64 [R1+0x78], R12 ;  /* 0x0000780c01007387 */ /* 0x0005e20000100a00 */
[----:B-1----:R-:W-:-:S03]  /*93f0*/  IMAD.WIDE R18, R10, 0x4, R6 ;  /* 0x000000040a127825 */ /* 0x002fc600078e0206 */
[----:B------:R2:W-:Y:S01]  /*9400*/  LDGSTS.E [R11+0xee00], [R12.64], !P3 ;  /* 0x0ee000000c0b7fae */ /* 0x0005e2000d921844 */
[----:B------:R-:W-:Y:S01]  /*9410*/  ISETP.GE.U32.AND P3, PT, R0, 0x7fffffc6, PT ;  /* 0x7fffffc60000780c */ /* 0x000fe20003f66070 */
[----:B------:R-:W-:Y:S02]  /*9420*/  IMAD R0, R248, 0x6, RZ ;  /* 0x00000006f8007824 */ /* 0x000fe400078e02ff */
[----:B---3--:R-:W-:Y:S01]  /*9430*/  IMAD.WIDE R16, R10, 0x4, R8 ;  /* 0x000000040a107825 */ /* 0x008fe200078e0208 */
[----:B------:R-:W-:Y:S01]  /*9440*/  IADD3 R10, R249, -0x1f, RZ ;  /* 0xffffffe1f90a7810 */ /* 0x000fe20007ffe0ff */
[----:B------:R1:W-:Y:S04]  /*9450*/  STL.64 [R1+0x3f0], R240 ;  /* 0x0003f0f001007387 */ /* 0x0003e80000100a00 */
[----:B------:R3:W-:Y:S01]  /*9460*/  STL.64 [R1+0x3e8], R20 ;  /* 0x0003e81401007387 */ /* 0x0007e20000100a00 */
[----:B--2---:R-:W-:-:S03]  /*9470*/  LOP3.LUT R13, R15, 0x40, RZ, 0x3c, !PT ;  /* 0x000000400f0d7812 */ /* 0x004fc600078e3cff */
[----:B------:R2:W-:Y:S01]  /*9480*/  STL.64 [R1+0x3e0], R18 ;  /* 0x0003e01201007387 */ /* 0x0005e20000100a00 */
[----:B------:R-:W-:-:S03]  /*9490*/  IADD3 R12, R249, -0x20, RZ ;  /* 0xffffffe0f90c7810 */ /* 0x000fc60007ffe0ff */
[----:B------:R1:W-:Y:S04]  /*94a0*/  LDGSTS.E [R13+0x1000], [R240.64], !P4 ;  /* 0x01000000f00d7fae */ /* 0x0003e8000e121844 */
[----:B------:R3:W-:Y:S04]  /*94b0*/  LDGSTS.E [R13+0x1200], [R20.64], !P4 ;  /* 0x01200000140d7fae */ /* 0x0007e8000e121844 */
[----:B------:R2:W-:Y:S01]  /*94c0*/  LDGSTS.E [R13+0x1400], [R18.64], !P4 ;  /* 0x01400000120d7fae */ /* 0x0005e2000e121844 */
[----:B-1----:R-:W-:-:S03]  /*94d0*/  IMAD.WIDE R240, R0, 0x4, R2 ;  /* 0x0000000400f07825 */ /* 0x002fc600078e0202 */
[----:B------:R1:W-:Y:S01]  /*94e0*/  LDGSTS.E [R13+0x1600], [R16.64], !P4 ;  /* 0x01600000100d7fae */ /* 0x0003e2000e121844 */
[----:B------:R-:W-:Y:S01]  /*94f0*/  ISETP.GE.U32.AND P4, PT, R10, 0x7fffffc2, PT ;  /* 0x7fffffc20a00780c */ /* 0x000fe20003f86070 */
[C---:B---3--:R-:W-:Y:S02]  /*9500*/  IMAD.WIDE R20, R0.reuse, 0x4, R4 ;  /* 0x0000000400147825 */ /* 0x048fe400078e0204 */
[----:B------:R1:W-:Y:S02]  /*9510*/  STL.64 [R1+0x3d8], R16 ;  /* 0x0003d81001007387 */ /* 0x0003e40000100a00 */
[----:B--2---:R-:W-:Y:S02]  /*9520*/  IMAD.WIDE R18, R0, 0x4, R6 ;  /* 0x0000000400127825 */ /* 0x004fe400078e0206 */
[----:B------:R2:W-:Y:S02]  /*9530*/  LDGSTS.E [R13+0x3000], [R240.64], !P5 ;  /* 0x03000000f00d7fae */ /* 0x0005e4000e921844 */
[----:B------:R-:W-:-:S02]  /*9540*/  IMAD R10, R248, 0xa, RZ ;  /* 0x0000000af80a7824 */ /* 0x000fc400078e02ff */
[----:B------:R2:W-:Y:S01]  /*9550*/  STL.64 [R1+0x370], R240 ;  /* 0x000370f001007387 */ /* 0x0005e20000100a00 */
[----:B-1----:R-:W-:Y:S01]  /*9560*/  IMAD.WIDE R16, R0, 0x4, R8 ;  /* 0x0000000400107825 */ /* 0x002fe200078e0208 */
[----:B------:R-:W-:Y:S02]  /*9570*/  IADD3 R0, R249, -0x4, RZ ;  /* 0xfffffffcf9007810 */ /* 0x000fe40007ffe0ff */
[----:B------:R1:W-:Y:S04]  /*9580*/  LDGSTS.E [R13+0x3200], [R20.64], !P5 ;  /* 0x03200000140d7fae */ /* 0x0003e8000e921844 */
[----:B------:R1:W-:Y:S01]  /*9590*/  STL.64 [R1+0x368], R20 ;  /* 0x0003681401007387 */ /* 0x0003e20000100a00 */
[----:B--2---:R-:W-:-:S03]  /*95a0*/  IMAD.WIDE R240, R10, 0x4, R2 ;  /* 0x000000040af07825 */ /* 0x004fc600078e0202 */
[----:B------:R2:W-:Y:S04]  /*95b0*/  LDGSTS.E [R13+0x3400], [R18.64], !P5 ;  /* 0x03400000120d7fae */ /* 0x0005e8000e921844 */
[----:B------:R2:W-:Y:S04]  /*95c0*/  STL.64 [R1+0x360], R18 ;  /* 0x0003601201007387 */ /* 0x0005e80000100a00 */
[----:B------:R3:W-:Y:S01]  /*95d0*/  LDGSTS.E [R13+0x3600], [R16.64], !P5 ;  /* 0x03600000100d7fae */ /* 0x0007e2000e921844 */
[----:B-1----:R-:W-:Y:S01]  /*95e0*/  IMAD.WIDE R20, R10, 0x4, R4 ;  /* 0x000000040a147825 */ /* 0x002fe200078e0204 */
[----:B------:R-:W-:-:S02]  /*95f0*/  ISETP.GE.U32.AND P5, PT, R0, 0x7fffffdd, PT ;  /* 0x7fffffdd0000780c */ /* 0x000fc40003fa6070 */
[----:B------:R3:W-:Y:S01]  /*9600*/  STL.64 [R1+0x358], R16 ;  /* 0x0003581001007387 */ /* 0x0007e20000100a00 */
[----:B------:R-:W-:Y:S02]  /*9610*/  IMAD R0, R248, 0xe, RZ ;  /* 0x0000000ef8007824 */ /* 0x000fe400078e02ff */
[C---:B--2---:R-:W-:Y:S01]  /*9620*/  IMAD.WIDE R18, R10.reuse, 0x4, R6 ;  /* 0x000000040a127825 */ /* 0x044fe200078e0206 */
[----:B------:R1:W-:Y:S04]  /*9630*/  LDGSTS.E [R13+0x5000], [R240.64], !P6 ;  /* 0x05000000f00d7fae */ /* 0x0003e8000f121844 */
[----:B------:R1:W-:Y:S01]  /*9640*/  STL.64 [R1+0x2f0], R240 ;  /* 0x0002f0f001007387 */ /* 0x0003e20000100a00 */
[----:B---3--:R-:W-:Y:S01]  /*9650*/  IMAD.WIDE R16, R10, 0x4, R8 ;  /* 0x000000040a107825 */ /* 0x008fe200078e0208 */
[----:B------:R-:W-:-:S02]  /*9660*/  IADD3 R10, R249, -0x8, RZ ;  /* 0xfffffff8f90a7810 */ /* 0x000fc40007ffe0ff */
[----:B------:R2:W-:Y:S04]  /*9670*/  LDGSTS.E [R13+0x5200], [R20.64], !P6 ;  /* 0x05200000140d7fae */ /* 0x0005e8000f121844 */
[----:B------:R2:W-:Y:S01]  /*9680*/  STL.64 [R1+0x2e8], R20 ;  /* 0x0002e81401007387 */ /* 0x0005e20000100a00 */
[----:B-1----:R-:W-:-:S03]  /*9690*/  IMAD.WIDE R240, R0, 0x4, R2 ;  /* 0x0000000400f07825 */ /* 0x002fc600078e0202 */
[----:B------:R1:W-:Y:S04]  /*96a0*/  LDGSTS.E [R13+0x5400], [R18.64], !P6 ;  /* 0x05400000120d7fae */ /* 0x0003e8000f121844 */
[----:B------:R1:W-:Y:S04]  /*96b0*/  STL.64 [R1+0x2e0], R18 ;  /* 0x0002e01201007387 */ /* 0x0003e80000100a00 */
[----:B------:R3:W-:Y:S01]  /*96c0*/  LDGSTS.E [R13+0x5600], [R16.64], !P6 ;  /* 0x05600000100d7fae */ /* 0x0007e2000f121844 */
[----:B--2---:R-:W-:Y:S01]  /*96d0*/  IMAD.WIDE R20, R0, 0x4, R4 ;  /* 0x0000000400147825 */ /* 0x004fe200078e0204 */
[----:B------:R-:W-:-:S02]  /*96e0*/  ISETP.GE.U32.AND P6, PT, R10, 0x7fffffd9, PT ;  /* 0x7fffffd90a00780c */ /* 0x000fc40003fc6070 */
[----:B------:R3:W-:Y:S01]  /*96f0*/  STL.64 [R1+0x2d8], R16 ;  /* 0x0002d81001007387 */ /* 0x0007e20000100a00 */
[----:B------:R-:W-:Y:S02]  /*9700*/  IMAD R10, R248, 0x12, RZ ;  /* 0x00000012f80a7824 */ /* 0x000fe400078e02ff */
[C---:B-1----:R-:W-:Y:S01]  /*9710*/  IMAD.WIDE R18, R0.reuse, 0x4, R6 ;  /* 0x0000000400127825 */ /* 0x042fe200078e0206 */
        /* <DEDUP_REMOVED lines=30> */
[----:B------:R1:W-:Y:S04]  /*9900*/  STL.64 [R1+0x170], R240 ;  /* 0x000170f001007387 */ /* 0x0003e80000100a00 */
[----:B------:R1:W-:Y:S01]  /*9910*/  LDGSTS.E [R13+0xb000], [R240.64], !P1 ;  /* 0x0b000000f00d7fae */ /* 0x0003e2000c921844 */
[----:B---3--:R-:W-:-:S03]  /*9920*/  IMAD.WIDE R16, R0, 0x4, R8 ;  /* 0x0000000400107825 */ /* 0x008fc600078e0208 */
[----:B------:R2:W-:Y:S01]  /*9930*/  STL.64 [R1+0x168], R20 ;  /* 0x0001681401007387 */ /* 0x0005e20000100a00 */
[----:B------:R-:W-:-:S03]  /*9940*/  IADD3 R0, R249, -0x14, RZ ;  /* 0xffffffecf9007810 */ /* 0x000fc60007ffe0ff */
[----:B------:R2:W-:Y:S04]  /*9950*/  LDGSTS.E [R13+0xb200], [R20.64], !P1 ;  /* 0x0b200000140d7fae */ /* 0x0005e8000c921844 */
[----:B------:R3:W-:Y:S01]  /*9960*/  STL.64 [R1+0x160], R18 ;  /* 0x0001601201007387 */ /* 0x0007e20000100a00 */
[----:B-1----:R-:W-:-:S03]  /*9970*/  IMAD.WIDE R240, R14, 0x4, R4 ;  /* 0x000000040ef07825 */ /* 0x002fc600078e0204 */
[----:B------:R3:W-:Y:S01]  /*9980*/  LDGSTS.E [R13+0xb400], [R18.64], !P1 ;  /* 0x0b400000120d7fae */ /* 0x0007e2000c921844 */
[----:B--2---:R-:W-:-:S03]  /*9990*/  IMAD.WIDE R20, R10, 0x4, R2 ;  /* 0x000000040a147825 */ /* 0x004fc600078e0202 */
[----:B------:R1:W-:Y:S04]  /*99a0*/  STL.64 [R1+0x158], R16 ;  /* 0x0001581001007387 */ /* 0x0003e80000100a00 */
[----:B------:R1:W-:Y:S01]  /*99b0*/  LDGSTS.E [R13+0xb600], [R16.64], !P1 ;  /* 0x0b600000100d7fae */ /* 0x0003e2000c921844 */
[----:B------:R-:W-:Y:S01]  /*99c0*/  ISETP.GE.U32.AND P1, PT, R0, 0x7fffffcd, PT ;  /* 0x7fffffcd0000780c */ /* 0x000fe20003f26070 */
[C---:B---3--:R-:W-:Y:S01]  /*99d0*/  IMAD.WIDE R18, R10.reuse, 0x4, R4 ;  /* 0x000000040a127825 */ /* 0x048fe200078e0204 */
[----:B------:R-:W-:Y:S01]  /*99e0*/  IADD3 R0, R249, -0x18, RZ ;  /* 0xffffffe8f9007810 */ /* 0x000fe20007ffe0ff */
[----:B------:R2:W-:Y:S04]  /*99f0*/  LDGSTS.E [R13+0xd000], [R20.64], !P3 ;  /* 0x0d000000140d7fae */ /* 0x0005e8000d921844 */
[----:B------:R3:W-:Y:S01]  /*9a00*/  LDGSTS.E [R13+0xd200], [R18.64], !P3 ;  /* 0x0d200000120d7fae */ /* 0x0007e2000d921844 */
[----:B-1----:R-:W-:-:S03]  /*9a10*/  IMAD.WIDE R16, R10, 0x4, R6 ;  /* 0x000000040a107825 */ /* 0x002fc600078e0206 */
[----:B------:R2:W-:Y:S01]  /*9a20*/  STL.64 [R1+0xf0], R20 ;  /* 0x0000f01401007387 */ /* 0x0005e20000100a00 */
[----:B------:R-:W-:-:S03]  /*9a30*/  IMAD.WIDE R10, R10, 0x4, R8 ;  /* 0x000000040a0a7825 */ /* 0x000fc600078e0208 */
[----:B------:R1:W-:Y:S04]  /*9a40*/  LDGSTS.E [R13+0xd400], [R16.64], !P3 ;  /* 0x0d400000100d7fae */ /* 0x0003e8000d921844 */
[----:B------:R4:W-:Y:S01]  /*9a50*/  LDGSTS.E [R13+0xd600], [R10.64], !P3 ;  /* 0x0d6000000a0d7fae */ /* 0x0009e2000d921844 */
[----:B------:R-:W-:Y:S01]  /*9a60*/  ISETP.GE.U32.AND P3, PT, R0, 0x7fffffc9, PT ;  /* 0x7fffffc90000780c */ /* 0x000fe20003f66070 */
[----:B------:R-:W-:Y:S02]  /*9a70*/  IMAD R0, R248, 0x1e, RZ ;  /* 0x0000001ef8007824 */ /* 0x000fe400078e02ff */
[----:B------:R3:W-:Y:S02]  /*9a80*/  STL.64 [R1+0xe8], R18 ;  /* 0x0000e81201007387 */ /* 0x0007e40000100a00 */
[----:B--2---:R-:W-:-:S02]  /*9a90*/  IMAD.WIDE R20, R0, 0x4, R2 ;  /* 0x0000000400147825 */ /* 0x004fc400078e0202 */
[----:B------:R1:W-:Y:S02]  /*9aa0*/  STL.64 [R1+0xe0], R16 ;  /* 0x0000e01001007387 */ /* 0x0003e40000100a00 */
[C---:B------:R-:W-:Y:S02]  /*9ab0*/  IMAD.WIDE R250, R0.reuse, 0x4, R6 ;  /* 0x0000000400fa7825 */ /* 0x040fe400078e0206 */
[----:B------:R4:W-:Y:S02]  /*9ac0*/  STL.64 [R1+0xd8], R10 ;  /* 0x0000d80a01007387 */ /* 0x0009e40000100a00 */
[C---:B------:R-:W-:Y:S02]  /*9ad0*/  IMAD.WIDE R244, R0.reuse, 0x4, R8 ;  /* 0x0000000400f47825 */ /* 0x040fe400078e0208 */
[----:B------:R2:W-:Y:S02]  /*9ae0*/  STL.64 [R1+0x70], R20 ;  /* 0x0000701401007387 */ /* 0x0005e40000100a00 */
[----:B---3--:R-:W-:-:S02]  /*9af0*/  IMAD.WIDE R18, R0, 0x4, R4 ;  /* 0x0000000400127825 */ /* 0x008fc400078e0204 */
[----:B------:R-:W-:Y:S02]  /*9b00*/  STL.64 [R1+0x3d0], R242 ;  /* 0x0003d0f201007387 */ /* 0x000fe40000100a00 */
[----:B-1----:R-:W-:Y:S02]  /*9b10*/  IMAD.WIDE R16, R14, 0x4, R6 ;  /* 0x000000040e107825 */ /* 0x002fe400078e0206 */
[----:B------:R-:W-:Y:S02]  /*9b20*/  STL.64 [R1+0x68], R18 ;  /* 0x0000681201007387 */ /* 0x000fe40000100a00 */
[----:B----4-:R-:W-:Y:S02]  /*9b30*/  IMAD R11, R248, 0x7, RZ ;  /* 0x00000007f80b7824 */ /* 0x010fe400078e02ff */
[----:B------:R2:W-:Y:S01]  /*9b40*/  LDGSTS.E [R13+0xf000], [R20.64], !P4 ;  /* 0x0f000000140d7fae */ /* 0x0005e2000e121844 */
[----:B------:R-:W-:-:S03]  /*9b50*/  IMAD.WIDE R14, R14, 0x4, R8 ;  /* 0x000000040e0e7825 */ /* 0x000fc600078e0208 */
[----:B------:R1:W-:Y:S01]  /*9b60*/  STL.64 [R1+0x60], R250 ;  /* 0x000060fa01007387 */ /* 0x0003e20000100a00 */
[----:B------:R-:W-:-:S03]  /*9b70*/  IMAD R10, R248, 0xb, RZ ;  /* 0x0000000bf80a7824 */ /* 0x000fc600078e02ff */
[----:B------:R3:W-:Y:S04]  /*9b80*/  LDGSTS.E [R13+0xf200], [R18.64], !P4 ;  /* 0x0f200000120d7fae */ /* 0x0007e8000e121844 */
[----:B------:R4:W-:Y:S04]  /*9b90*/  STL.64 [R1+0x58], R244 ;  /* 0x000058f401007387 */ /* 0x0009e80000100a00 */
[----:B------:R1:W-:Y:S04]  /*9ba0*/  LDGSTS.E [R13+0xf400], [R250.64], !P4 ;  /* 0x0f400000fa0d7fae */ /* 0x0003e8000e121844 */
[----:B--2---:R-:W2:Y:S04]  /*9bb0*/  LDL.LU.64 R20, [R1+0x3910] ;  /* 0x0039100001147983 */ /* 0x004ea80000300a00 */
[----:B------:R4:W-:Y:S04]  /*9bc0*/  LDGSTS.E [R13+0xf600], [R244.64], !P4 ;  /* 0x0f600000f40d7fae */ /* 0x0009e8000e121844 */
[----:B------:R4:W-:Y:S04]  /*9bd0*/  STL.64 [R1+0x3c8], R240 ;  /* 0x0003c8f001007387 */ /* 0x0009e80000100a00 */
[----:B------:R4:W-:Y:S01]  /*9be0*/  LDGSTS.E [R247+0x1800], [R242.64], !P5 ;  /* 0x01800000f2f77fae */ /* 0x0009e2000e921844 */
[----:B-1----:R-:W-:-:S03]  /*9bf0*/  IMAD.WIDE R250, R11, 0x4, R4 ;  /* 0x000000040bfa7825 */ /* 0x002fc600078e0204 */
[----:B---3--:R-:W3:Y:S01]  /*9c00*/  LDL.LU.64 R18, [R1+0x3908] ;  /* 0x0039080001127983 */ /* 0x008ee20000300a00 */
[----:B----4-:R-:W-:Y:S01]  /*9c10*/  IMAD.WIDE R244, R11, 0x4, R6 ;  /* 0x000000040bf47825 */ /* 0x010fe200078e0206 */
[----:B------:R-:W-:Y:S02]  /*9c20*/  ISETP.GE.U32.AND P4, PT, R12, 0x7fffffc1, PT ;  /* 0x7fffffc10c00780c */ /* 0x000fe40003f86070 */
[----:B------:R1:W-:Y:S01]  /*9c30*/  LDGSTS.E [R247+0x1a00], [R240.64], !P5 ;  /* 0x01a00000f0f77fae */ /* 0x0003e2000e921844 */
[----:B------:R-:W-:-:S03]  /*9c40*/  IADD3 R0, R249, -0x40, RZ ;  /* 0xffffffc0f9007810 */ /* 0x000fc60007ffe0ff */
[----:B------:R4:W-:Y:S01]  /*9c50*/  STL.64 [R1+0x3c0], R16 ;  /* 0x0003c01001007387 */ /* 0x0009e20000100a00 */
[----:B------:R-:W-:-:S03]  /*9c60*/  IMAD.WIDE R242, R11, 0x4, R8 ;  /* 0x000000040bf27825 */ /* 0x000fc600078e0208 */
[----:B------:R4:W-:Y:S04]  /*9c70*/  LDGSTS.E [R247+0x1c00], [R16.64], !P5 ;  /* 0x01c0000010f77fae */ /* 0x0009e8000e921844 */
[----:B------:R4:W-:Y:S01]  /*9c80*/  STL.64 [R1+0x3b8], R14 ;  /* 0x0003b80e01007387 */ /* 0x0009e20000100a00 */
[----:B-1----:R-:W-:-:S03]  /*9c90*/  IMAD.WIDE R240, R10, 0x4, R2 ;  /* 0x000000040af07825 */ /* 0x002fc600078e0202 */
[----:B------:R1:W-:Y:S01]  /*9ca0*/  LDGSTS.E [R247+0x1e00], [R14.64], !P5 ;  /* 0x01e000000ef77fae */ /* 0x0003e2000e921844 */
[----:B------:R-:W-:Y:S01]  /*9cb0*/  ISETP.GE.AND P5, PT, R252, R12, PT ;  /* 0x0000000cfc00720c */ /* 0x000fe20003fa6270 */
[----:B------:R-:W-:-:S04]  /*9cc0*/  IMAD.WIDE R12, R10, 0x4, R6 ;  /* 0x000000040a0c7825 */ /* 0x000fc800078e0206 */
[----:B----4-:R-:W-:-:S05]  /*9cd0*/  IMAD.WIDE R16, R11, 0x4, R2 ;  /* 0x000000040b107825 */ /* 0x010fca00078e0202 */
[----:B------:R4:W-:Y:S01]  /*9ce0*/  LDGSTS.E [R247+0x3800], [R16.64], !P6 ;  /* 0x0380000010f77fae */ /* 0x0009e2000f121844 */
[----:B-1----:R-:W-:-:S03]  /*9cf0*/  IMAD.WIDE R14, R10, 0x4, R4 ;  /* 0x000000040a0e7825 */ /* 0x002fc600078e0204 */
[----:B------:R1:W-:Y:S01]  /*9d00*/  LDGSTS.E [R247+0x3a00], [R250.64], !P6 ;  /* 0x03a00000faf77fae */ /* 0x0003e2000f121844 */
[----:B------:R-:W-:-:S03]  /*9d10*/  IMAD.WIDE R10, R10, 0x4, R8 ;  /* 0x000000040a0a7825 */ /* 0x000fc600078e0208 */
[----:B------:R1:W-:Y:S04]  /*9d20*/  LDGSTS.E [R247+0x3c00], [R244.64], !P6 ;  /* 0x03c00000f4f77fae */ /* 0x0003e8000f121844 */
[----:B------:R1:W-:Y:S04]  /*9d30*/  LDGSTS.E [R247+0x3e00], [R242.64], !P6 ;  /* 0x03e00000f2f77fae */ /* 0x0003e8000f121844 */
[----:B------:R1:W-:Y:S01]  /*9d40*/  LDGSTS.E [R247+0x5800], [R240.64], !P2 ;  /* 0x05800000f0f77fae */ /* 0x0003e2000d121844 */
[----:B------:R-:W-:-:S03]  /*9d50*/  ISETP.GE.U32.AND P6, PT, R0, 0x7fffffa1, PT ;  /* 0x7fffffa10000780c */ /* 0x000fc60003fc6070 */
[----:B------:R1:W-:Y:S04]  /*9d60*/  LDGSTS.E [R247+0x5a00], [R14.64], !P2 ;  /* 0x05a000000ef77fae */ /* 0x0003e8000d121844 */
[----:B------:R4:W-:Y:S04]  /*9d70*/  STL.64 [R1+0x350], R16 ;  /* 0x0003501001007387 */ /* 0x0009e80000100a00 */
[----:B------:R1:W-:Y:S04]  /*9d80*/  LDGSTS.E [R247+0x5c00], [R12.64], !P2 ;  /* 0x05c000000cf77fae */ /* 0x0003e8000d121844 */
[----:B------:R-:W-:Y:S04]  /*9d90*/  STL.64 [R1+0x2d0], R240 ;  /* 0x0002d0f001007387 */ /* 0x000fe80000100a00 */
[----:B------:R1:W-:Y:S01]  /*9da0*/  LDGSTS.E [R247+0x5e00], [R10.64], !P2 ;  /* 0x05e000000af77fae */ /* 0x0003e2000d121844 */
[----:B------:R-:W-:Y:S01]  /*9db0*/  ISETP.GE.AND P2, PT, R252, R0, PT ;  /* 0x00000000fc00720c */ /* 0x000fe20003f46270 */
[----:B------:R-:W-:-:S02]  /*9dc0*/  IMAD R0, R248, 0xf, RZ ;  /* 0x0000000ff8007824 */ /* 0x000fc400078e02ff */
[----:B------:R1:W-:Y:S04]  /*9dd0*/  STL.64 [R1+0x348], R250 ;  /* 0x000348fa01007387 */ /* 0x0003e80000100a00 */
[----:B------:R1:W-:Y:S04]  /*9de0*/  STL.64 [R1+0x340], R244 ;  /* 0x000340f401007387 */ /* 0x0003e80000100a00 */
[----:B------:R1:W-:Y:S04]  /*9df0*/  STL.64 [R1+0x338], R242 ;  /* 0x000338f201007387 */ /* 0x0003e80000100a00 */
[----:B----4-:R-:W4:Y:S01]  /*9e00*/  LDL.LU.64 R16, [R1+0x3900] ;  /* 0x0039000001107983 */ /* 0x010f220000300a00 */
[----:B-1----:R-:W-:Y:S01]  /*9e10*/  IMAD.WIDE R250, R0, 0x4, R2 ;  /* 0x0000000400fa7825 */ /* 0x002fe200078e0202 */
[----:B------:R-:W-:-:S02]  /*9e20*/  IADD3 R240, R249, -0x1c, RZ ;  /* 0xffffffe4f9f07810 */ /* 0x000fc40007ffe0ff */
[----:B------:R-:W-:Y:S01]  /*9e30*/  STL.64 [R1+0x2c8], R14 ;  /* 0x0002c80e01007387 */ /* 0x000fe20000100a00 */
[----:B------:R-:W-:-:S03]  /*9e40*/  IMAD.WIDE R244, R0, 0x4, R4 ;  /* 0x0000000400f47825 */ /* 0x000fc600078e0204 */
[----:B------:R1:W-:Y:S01]  /*9e50*/  STL.64 [R1+0x2c0], R12 ;  /* 0x0002c00c01007387 */ /* 0x0003e20000100a00 */
[----:B------:R-:W-:-:S03]  /*9e60*/  IMAD.WIDE R242, R0, 0x4, R8 ;  /* 0x0000000400f27825 */ /* 0x000fc600078e0208 */
[----:B------:R1:W-:Y:S04]  /*9e70*/  STL.64 [R1+0x2b8], R10 ;  /* 0x0002b80a01007387 */ /* 0x0003e80000100a00 */
[----:B------:R-:W-:Y:S01]  /*9e80*/  STL.64 [R1+0x250], R250 ;  /* 0x000250fa01007387 */ /* 0x000fe20000100a00 */
[----:B-1----:R-:W-:-:S03]  /*9e90*/  IMAD.WIDE R12, R0, 0x4, R6 ;  /* 0x00000004000c7825 */ /* 0x002fc600078e0206 */
[----:B------:R1:W-:Y:S01]  /*9ea0*/  LDGSTS.E [R247+0x7800], [R250.64], !P0 ;  /* 0x07800000faf77fae */ /* 0x0003e2000c121844 */
[----:B------:R-:W-:-:S03]  /*9eb0*/  IMAD R11, R248, 0x13, RZ ;  /* 0x00000013f80b7824 */ /* 0x000fc600078e02ff */
[----:B------:R-:W-:Y:S01]  /*9ec0*/  STL.64 [R1+0x248], R244 ;  /* 0x000248f401007387 */ /* 0x000fe20000100a00 */
[----:B------:R-:W-:Y:S02]  /*9ed0*/  IMAD.MOV.U32 R10, RZ, RZ, 0x1f ;  /* 0x0000001fff0a7424 */ /* 0x000fe400078e00ff */
[C---:B------:R-:W-:Y:S01]  /*9ee0*/  IMAD.WIDE R14, R11.reuse, 0x4, R2 ;  /* 0x000000040b0e7825 */ /* 0x040fe200078e0202 */
[----:B------:R1:W-:Y:S02]  /*9ef0*/  LDGSTS.E [R247+0x7a00], [R244.64], !P0 ;  /* 0x07a00000f4f77fae */ /* 0x0003e4000c121844 */
[----:B------:R-:W-:Y:S01]  /*9f00*/  IADD3 R10, R10, c[0x0][0x180], RZ ;  /* 0x000060000a0a7a10 */ /* 0x000fe20007ffe0ff */
[----:B------:R-:W-:Y:S01]  /*9f10*/  IMAD R0, R248, 0x17, RZ ;  /* 0x00000017f8007824 */ /* 0x000fe200078e02ff */
[----:B------:R1:W-:Y:S04]  /*9f20*/  STL.64 [R1+0x240], R12 ;  /* 0x0002400c01007387 */ /* 0x0003e80000100a00 */
[----:B------:R1:W-:Y:S04]  /*9f30*/  LDGSTS.E [R247+0x7c00], [R12.64], !P0 ;  /* 0x07c000000cf77fae */ /* 0x0003e8000c121844 */
[----:B------:R1:W-:Y:S04]  /*9f40*/  STL.64 [R1+0x1d0], R14 ;  /* 0x0001d00e01007387 */ /* 0x0003e80000100a00 */
[----:B------:R1:W-:Y:S01]  /*9f50*/  LDGSTS.E [R247+0x7e00], [R242.64], !P0 ;  /* 0x07e00000f2f77fae */ /* 0x0003e2000c121844 */
[----:B------:R-:W-:Y:S01]  /*9f60*/  ISETP.GE.U32.AND P0, PT, R240, 0x7fffffc5, PT ;  /* 0x7fffffc5f000780c */ /* 0x000fe20003f06070 */
[----:B-1----:R-:W-:-:S02]  /*9f70*/  IMAD.WIDE R12, R11, 0x4, R4 ;  /* 0x000000040b0c7825 */ /* 0x002fc400078e0204 */
[----:B------:R-:W-:Y:S04]  /*9f80*/  STL.64 [R1+0x238], R242 ;  /* 0x000238f201007387 */ /* 0x000fe80000100a00 */
[----:B------:R1:W-:Y:S04]  /*9f90*/  LDGSTS.E [R247+0x9800], [R14.64], !P1 ;  /* 0x098000000ef77fae */ /* 0x0003e8000c921844 */
[----:B------:R1:W-:Y:S04]  /*9fa0*/  STL.64 [R1+0x1c8], R12 ;  /* 0x0001c80c01007387 */ /* 0x0003e80000100a00 */
[----:B------:R1:W-:Y:S02]  /*9fb0*/  LDGSTS.E [R247+0x9a00], [R12.64], !P1 ;  /* 0x09a000000cf77fae */ /* 0x0003e4000c921844 */
[----:B-1----:R-:W-:-:S05]  /*9fc0*/  IMAD.WIDE R14, R11, 0x4, R6 ;  /* 0x000000040b0e7825 */ /* 0x002fca00078e0206 */
[----:B------:R-:W-:Y:S01]  /*9fd0*/  STL.64 [R1+0x1c0], R14 ;  /* 0x0001c00e01007387 */ /* 0x000fe20000100a00 */
[----:B------:R-:W-:-:S03]  /*9fe0*/  IMAD.WIDE R12, R11, 0x4, R8 ;  /* 0x000000040b0c7825 */ /* 0x000fc600078e0208 */
[----:B------:R1:W-:Y:S04]  /*9ff0*/  LDGSTS.E [R247+0x9c00], [R14.64], !P1 ;  /* 0x09c000000ef77fae */ /* 0x0003e8000c921844 */
[----:B------:R1:W-:Y:S04]  /*a000*/  STL.64 [R1+0x1b8], R12 ;  /* 0x0001b80c01007387 */ /* 0x0003e80000100a00 */
[----:B------:R1:W-:Y:S01]  /*a010*/  LDGSTS.E [R247+0x9e00], [R12.64], !P1 ;  /* 0x09e000000cf77fae */ /* 0x0003e2000c921844 */
[----:B------:R-:W-:Y:S01]  /*a020*/  ISETP.GT.AND P1, PT, R10, 0x1f, PT ;  /* 0x0000001f0a00780c */ /* 0x000fe20003f24270 */
[----:B------:R-:W-:-:S04]  /*a030*/  IMAD.WIDE R10, R0, 0x4, R4 ;  /* 0x00000004000a7825 */ /* 0x000fc800078e0204 */
[----:B-1----:R-:W-:-:S05]  /*a040*/  IMAD.WIDE R12, R0, 0x4, R2 ;  /* 0x00000004000c7825 */ /* 0x002fca00078e0202 */
[----:B------:R1:W-:Y:S04]  /*a050*/  STL.64 [R1+0x150], R12 ;  /* 0x0001500c01007387 */ /* 0x0003e80000100a00 */
[----:B------:R1:W-:Y:S04]  /*a060*/  LDGSTS.E [R247+0xb800], [R12.64], !P3 ;  /* 0x0b8000000cf77fae */ /* 0x0003e8000d921844 */
[----:B------:R1:W-:Y:S04]  /*a070*/  STL.64 [R1+0x148], R10 ;  /* 0x0001480a01007387 */ /* 0x0003e80000100a00 */
[----:B------:R1:W-:Y:S02]  /*a080*/  LDGSTS.E [R247+0xba00], [R10.64], !P3 ;  /* 0x0ba000000af77fae */ /* 0x0003e4000d921844 */
[----:B-1----:R-:W-:-:S05]  /*a090*/  IMAD.WIDE R12, R0, 0x4, R6 ;  /* 0x00000004000c7825 */ /* 0x002fca00078e0206 */
[----:B------:R-:W-:Y:S01]  /*a0a0*/  STL.64 [R1+0x140], R12 ;  /* 0x0001400c01007387 */ /* 0x000fe20000100a00 */
[----:B------:R-:W-:-:S03]  /*a0b0*/  IMAD.WIDE R10, R0, 0x4, R8 ;  /* 0x00000004000a7825 */ /* 0x000fc600078e0208 */
[----:B------:R1:W-:Y:S01]  /*a0c0*/  LDGSTS.E [R247+0xbc00], [R12.64], !P3 ;  /* 0x0bc000000cf77fae */ /* 0x0003e2000d921844 */
[----:B------:R-:W-:-:S03]  /*a0d0*/  IMAD R0, R248, 0x1b, RZ ;  /* 0x0000001bf8007824 */ /* 0x000fc600078e02ff */
[----:B------:R1:W-:Y:S04]  /*a0e0*/  STL.64 [R1+0x138], R10 ;  /* 0x0001380a01007387 */ /* 0x0003e80000100a00 */
[----:B------:R-:W2:Y:S04]  /*a0f0*/  LDL.64 R250, [R1+0x40] ;  /* 0x0000400001fa7983 */ /* 0x000ea80000100a00 */
[----:B------:R1:W-:Y:S04]  /*a100*/  LDGSTS.E [R247+0xbe00], [R10.64], !P3 ;  /* 0x0be000000af77fae */ /* 0x0003e8000d921844 */
[----:B------:R-:W3:Y:S04]  /*a110*/  LDL.64 R242, [R1+0x30] ;  /* 0x0000300001f27983 */ /* 0x000ee80000100a00 */
[----:B-1----:R-:W4:Y:S01]  /*a120*/  LDL.64 R10, [R1+0x20] ;  /* 0x00002000010a7983 */ /* 0x002f220000100a00 */
[----:B------:R-:W-:-:S05]  /*a130*/  IMAD.WIDE R244, R0, 0x4, R2 ;  /* 0x0000000400f47825 */ /* 0x000fca00078e0202 */
[----:B------:R1:W-:Y:S04]  /*a140*/  STL.64 [R1+0xd0], R244 ;  /* 0x0000d0f401007387 */ /* 0x0003e80000100a00 */
[----:B------:R1:W-:Y:S01]  /*a150*/  LDGSTS.E [R247+0xd800], [R244.64], !P0 ;  /* 0x0d800000f4f77fae */ /* 0x0003e2000c121844 */
[----:B------:R-:W-:-:S04]  /*a160*/  IMAD.WIDE R240, R0, 0x4, R4 ;  /* 0x0000000400f07825 */ /* 0x000fc800078e0204 */
[----:B-1----:R-:W-:Y:S02]  /*a170*/  IMAD R244, R248, 0x1f, RZ ;  /* 0x0000001ff8f47824 */ /* 0x002fe400078e02ff */
[----:B------:R-:W-:Y:S01]  /*a180*/  IMAD.WIDE R14, R0, 0x4, R6 ;  /* 0x00000004000e7825 */ /* 0x000fe200078e0206 */
[----:B------:R-:W1:Y:S01]  /*a190*/  S2R R248, SR_TID.X ;  /* 0x0000000000f87919 */ /* 0x000e620000002100 */
[----:B------:R-:W-:Y:S02]  /*a1a0*/  ISETP.GE.AND P3, PT, R252, c[0x0][0x180], PT ;  /* 0x00006000fc007a0c */ /* 0x000fe40003f66270 */
[----:B------:R-:W-:Y:S01]  /*a1b0*/  IMAD.WIDE R12, R0, 0x4, R8 ;  /* 0x00000004000c7825 */ /* 0x000fe200078e0208 */
[----:B------:R-:W-:Y:S01]  /*a1c0*/  SEL R0, RZ, 0x4, !P1 ;  /* 0x00000004ff007807 */ /* 0x000fe20004800000 */
[----:B------:R1:W-:Y:S01]  /*a1d0*/  STL.64 [R1+0xc8], R240 ;  /* 0x0000c8f001007387 */ /* 0x0003e20000100a00 */
[----:B------:R-:W-:-:S03]  /*a1e0*/  IADD3 R249, R249, -0x60, RZ ;  /* 0xffffffa0f9f97810 */ /* 0x000fc60007ffe0ff */
[----:B------:R1:W-:Y:S01]  /*a1f0*/  LDGSTS.E [R247+0xda00], [R240.64], !P0 ;  /* 0x0da00000f0f77fae */ /* 0x0003e2000c121844 */
[----:B------:R-:W-:-:S03]  /*a200*/  SEL R0, R0, RZ, !P3 ;  /* 0x000000ff00007207 */ /* 0x000fc60005800000 */
[----:B------:R1:W-:Y:S01]  /*a210*/  STL.64 [R1+0xc0], R14 ;  /* 0x0000c00e01007387 */ /* 0x0003e20000100a00 */
[----:B------:R-:W-:-:S03]  /*a220*/  ISETP.GE.AND P3, PT, R252, R249, PT ;  /* 0x000000f9fc00720c */ /* 0x000fc60003f66270 */
[----:B------:R1:W-:Y:S04]  /*a230*/  LDGSTS.E [R247+0xdc00], [R14.64], !P0 ;  /* 0x0dc000000ef77fae */ /* 0x0003e8000c121844 */
[----:B------:R1:W-:Y:S02]  /*a240*/  STL.64 [R1+0xb8], R12 ;  /* 0x0000b80c01007387 */ /* 0x0003e40000100a00 */
[----:B-1----:R-:W-:Y:S02]  /*a250*/  IMAD.WIDE R240, R244, 0x4, R6 ;  /* 0x00000004f4f07825 */ /* 0x002fe400078e0206 */
[----:B------:R1:W-:Y:S01]  /*a260*/  LDGSTS.E [R247+0xde00], [R12.64], !P0 ;  /* 0x0de000000cf77fae */ /* 0x0003e2000c121844 */
[----:B------:R-:W-:Y:S01]  /*a270*/  ISETP.GE.U32.AND P0, PT, R249, 0x7fffff81, PT ;  /* 0x7fffff81f900780c */ /* 0x000fe20003f06070 */
[----:B------:R-:W-:-:S02]  /*a280*/  IMAD.MOV.U32 R249, RZ, RZ, c[0x0][0x180] ;  /* 0x00006000fff97624 */ /* 0x000fc400078e00ff */
[----:B------:R-:W-:-:S04]  /*a290*/  IMAD.WIDE R14, R244, 0x4, R2 ;  /* 0x00000004f40e7825 */ /* 0x000fc800078e0202 */
[C---:B-1----:R-:W-:Y:S01]  /*a2a0*/  IMAD.WIDE R12, R244.reuse, 0x4, R4 ;  /* 0x00000004f40c7825 */ /* 0x042fe200078e0204 */
[----:B------:R1:W-:Y:S03]  /*a2b0*/  LDGSTS.E [R247+0xf800], [R14.64], !P4 ;  /* 0x0f8000000ef77fae */ /* 0x0003e6000e121844 */
[----:B------:R-:W-:Y:S01]  /*a2c0*/  IMAD.WIDE R244, R244, 0x4, R8 ;  /* 0x00000004f4f47825 */ /* 0x000fe200078e0208 */
[----:B------:R1:W-:Y:S01]  /*a2d0*/  LDGSTS.E [R247+0xfa00], [R12.64], !P4 ;  /* 0x0fa000000cf77fae */ /* 0x0003e2000e121844 */
[----:B------:R-:W-:Y:S02]  /*a2e0*/  IADD3 R252, R249, -0x21, RZ ;  /* 0xffffffdff9fc7810 */ /* 0x000fe40007ffe0ff */
[----:B------:R-:W-:Y:S01]  /*a2f0*/  LOP3.LUT R249, R248, 0x7f, RZ, 0xc0, !PT ;  /* 0x0000007ff8f97812 */ /* 0x000fe200078ec0ff */
[----:B------:R1:W-:Y:S04]  /*a300*/  LDGSTS.E [R247+0xfc00], [R240.64], !P4 ;  /* 0x0fc00000f0f77fae */ /* 0x0003e8000e121844 */
[----:B------:R1:W-:Y:S01]  /*a310*/  LDGSTS.E [R247+0xfe00], [R244.64], !P4 ;  /* 0x0fe00000f4f77fae */ /* 0x0003e2000e121844 */
[----:B------:R-:W-:-:S02]  /*a320*/  ISETP.NE.U32.AND P4, PT, R0, RZ, PT ;  /* 0x000000ff0000720c */ /* 0x000fc40003f85070 */
[----:B------:R-:W-:Y:S01]  /*a330*/  LOP3.LUT R0, R248, 0x60, RZ, 0xc0, !PT ;  /* 0x00000060f8007812 */ /* 0x000fe200078ec0ff */
[----:B------:R-:W-:Y:S01]  /*a340*/  IMAD.SHL.U32 R249, R249, 0x4, RZ ;  /* 0x00000004f9f97824 */ /* 0x000fe200078e00ff */
[----:B------:R1:W-:Y:S02]  /*a350*/  STL.64 [R1+0x50], R14 ;  /* 0x0000500e01007387 */ /* 0x0003e40000100a00 */
[----:B------:R-:W-:Y:S02]  /*a360*/  SHF.R.U32.HI R248, RZ, 0x1, R0 ;  /* 0x00000001fff87819 */ /* 0x000fe40000011600 */
[----:B------:R-:W0:Y:S02]  /*a370*/  LDGDEPBAR ;  /* 0x00000000000079af */ /* 0x000e240000000000 */
[----:B------:R-:W-:Y:S02]  /*a380*/  LOP3.LUT R249, R249, R248, RZ, 0x3c, !PT ;  /* 0x000000f8f9f97212 */ /* 0x000fe400078e3cff */
[----:B-1----:R-:W4:Y:S04]  /*a390*/  LDL.LU.64 R14, [R1+0x38f8] ;  /* 0x0038f800010e7983 */ /* 0x002f280000300a00 */
[----:B------:R1:W-:Y:S01]  /*a3a0*/  STL.64 [R1+0x48], R12 ;  /* 0x0000480c01007387 */ /* 0x0003e20000100a00 */
[----:B------:R-:W-:-:S02]  /*a3b0*/  SEL R0, RZ, 0x4, P5 ;  /* 0x00000004ff007807 */ /* 0x000fc40002800000 */
[----:B------:R-:W-:Y:S01]  /*a3c0*/  ISETP.GE.U32.AND P5, PT, R252, 0x7fffffc0, PT ;  /* 0x7fffffc0fc00780c */ /* 0x000fe20003fa6070 */
[----:B-1----:R-:W4:Y:S04]  /*a3d0*/  LDL.LU.64 R12, [R1+0x38f0] ;  /* 0x0038f000010c7983 */ /* 0x002f280000300a00 */
[----:B------:R1:W-:Y:S04]  /*a3e0*/  STL.64 [R1+0x420], R240 ;  /* 0x000420f001007387 */ /* 0x0003e80000100a00 */
[----:B-1----:R-:W4:Y:S04]  /*a3f0*/  LDL.LU.64 R240, [R1+0x38e8] ;  /* 0x0038e80001f07983 */ /* 0x002f280000300a00 */
[----:B------:R1:W-:Y:S04]  /*a400*/  STL.64 [R1+0x418], R244 ;  /* 0x000418f401007387 */ /* 0x0003e80000100a00 */
[----:B-1----:R-:W4:Y:S04]  /*a410*/  LDL.LU.64 R244, [R1+0x38e0] ;  /* 0x0038e00001f47983 */ /* 0x002f280000300a00 */
[----:B------:R-:W4:Y:S04]  /*a420*/  LDL.LU R247, [R1+0x38dc] ;  /* 0x0038dc0001f77983 */ /* 0x000f280000300800 */
[----:B------:R1:W5:Y:S04]  /*a430*/  LDL.LU R252, [R1+0x38d8] ;  /* 0x0038d80001fc7983 */ /* 0x0003680000300800 */
[----:B--2---:R2:W-:Y:S04]  /*a440*/  LDGSTS.E [R249+0x40000], [R250.64], P4 ;  /* 0x40000000faf97fae */ /* 0x0045e8000a121844 */
[----:B---3--:R3:W-:Y:S04]  /*a450*/  LDGSTS.E [R249+0x40400], [R242.64], P4 ;  /* 0x40400000f2f97fae */ /* 0x0087e8000a121844 */
[----:B--2---:R-:W2:Y:S04]  /*a460*/  LDL.LU.64 R250, [R1+0x38d0] ;  /* 0x0038d00001fa7983 */ /* 0x004ea80000300a00 */
[----:B----4-:R4:W-:Y:S04]  /*a470*/  LDGSTS.E [R249+0x40800], [R10.64], P4 ;  /* 0x408000000af97fae */ /* 0x0109e8000a121844 */
[----:B---3--:R-:W3:Y:S04]  /*a480*/  LDL.LU.64 R242, [R1+0x38c8] ;  /* 0x0038c80001f27983 */ /* 0x008ee80000300a00 */
[----:B----4-:R-:W4:Y:S04]  /*a490*/  LDL.LU.64 R10, [R1+0x38c0] ;  /* 0x0038c000010a7983 */ /* 0x010f280000300a00 */
[----:B----4-:R4:W-:Y:S04]  /*a4a0*/  LDGSTS.E [R249+0x40c00], [R10.64], P4 ;  /* 0x40c000000af97fae */ /* 0x0109e8000a121844 */
[----:B---3--:R3:W-:Y:S04]  /*a4b0*/  LDGSTS.E [R249+0x41000], [R242.64], P4 ;  /* 0x41000000f2f97fae */ /* 0x0087e8000a121844 */
[----:B------:R1:W-:Y:S04]  /*a4c0*/  LDGSTS.E [R249+0x41400], [R246.64], P4 ;  /* 0x41400000f6f97fae */ /* 0x0003e8000a121844 */
[----:B----4-:R-:W4:Y:S04]  /*a4d0*/  LDL.LU.64 R10, [R1+0x38b8] ;  /* 0x0038b800010a7983 */ /* 0x010f280000300a00 */
[----:B------:R3:W-:Y:S04]  /*a4e0*/  STL.64 [R1+0x3848], R242 ;  /* 0x003848f201007387 */ /* 0x0007e80000100a00 */
[----:B------:R1:W-:Y:S04]  /*a4f0*/  LDGSTS.E [R249+0x41800], [R240.64], P4 ;  /* 0x41800000f0f97fae */ /* 0x0003e8000a121844 */
[----:B------:R1:W-:Y:S04]  /*a500*/  LDGSTS.E [R249+0x41c00], [R14.64], P4 ;  /* 0x41c000000ef97fae */ /* 0x0003e8000a121844 */
[----:B---3--:R-:W3:Y:S04]  /*a510*/  LDL.LU.64 R242, [R1+0x28] ;  /* 0x0000280001f27983 */ /* 0x008ee80000300a00 */
[----:B------:R1:W-:Y:S04]  /*a520*/  STL.64 [R1+0x3850], R246 ;  /* 0x003850f601007387 */ /* 0x0003e80000100a00 */
[----:B------:R2:W-:Y:S04]  /*a530*/  LDGSTS.E [R249+0x42000], [R18.64], P4 ;  /* 0x4200000012f97fae */ /* 0x0005e8000a121844 */
[----:B-1----:R-:W3:Y:S04]  /*a540*/  LDL.LU.64 R246, [R1+0x38] ;  /* 0x0000380001f67983 */ /* 0x002ee80000300a00 */
[----:B------:R1:W-:Y:S04]  /*a550*/  STL.64 [R1+0x3840], R240 ;  /* 0x003840f001007387 */ /* 0x0003e80000100a00 */
[----:B-1----:R-:W3:Y:S04]  /*a560*/  LDL.LU.64 R240, [R1+0x18] ;  /* 0x0000180001f07983 */ /* 0x002ee80000300a00 */
[----:B------:R1:W-:Y:S04]  /*a570*/  STL.64 [R1+0x3838], R14 ;  /* 0x0038380e01007387 */ /* 0x0003e80000100a00 */
[----:B-1----:R-:W3:Y:S04]  /*a580*/  LDL.LU.64 R14, [R1+0x8] ;  /* 0x00000800010e7983 */ /* 0x002ee80000300a00 */
[----:B------:R2:W-:Y:S04]  /*a590*/  STL.64 [R1+0x3858], R18 ;  /* 0x0038581201007387 */ /* 0x0005e80000100a00 */
[----:B--2---:R-:W1:Y:S04]  /*a5a0*/  S2R R18, SR_TID.X ;  /* 0x0000000000127919 */ /* 0x004e680000002100 */
[----:B------:R-:W-:Y:S04]  /*a5b0*/  STL.64 [R1+0x3860], R22 ;  /* 0x0038601601007387 */ /* 0x000fe80000100a00 */
[----:B------:R-:W-:Y:S04]  /*a5c0*/  STL.64 [R1+0x3868], R26 ;  /* 0x0038681a01007387 */ /* 0x000fe80000100a00 */
[----:B------:R-:W-:Y:S01]  /*a5d0*/  STL.64 [R1+0x3870], R30 ;  /* 0x0038701e01007387 */ /* 0x000fe20000100a00 */
[----:B-1----:R-:W-:-:S02]  /*a5e0*/  LOP3.LUT R19, R18, 0x7f, RZ, 0xc0, !PT ;  /* 0x0000007f12137812 */ /* 0x002fc400078ec0ff */
[----:B------:R-:W-:-:S03]  /*a5f0*/  LOP3.LUT R18, R18, 0x60, RZ, 0xc0, !PT ;  /* 0x0000006012127812 */ /* 0x000fc600078ec0ff */
[----:B------:R-:W-:Y:S01]  /*a600*/  IMAD.SHL.U32 R19, R19, 0x4, RZ ;  /* 0x0000000413137824 */ /* 0x000fe200078e00ff */
[----:B------:R-:W-:Y:S01]  /*a610*/  SHF.R.U32.HI R18, RZ, 0x1, R18 ;  /* 0x00000001ff127819 */ /* 0x000fe20000011612 */
[----:B------:R1:W-:Y:S03]  /*a620*/  STL.64 [R1+0x3878], R34 ;  /* 0x0038782201007387 */ /* 0x0003e60000100a00 */
[----:B------:R-:W-:Y:S01]  /*a630*/  LOP3.LUT R18, R19, R18, RZ, 0x3c, !PT ;  /* 0x0000001213127212 */ /* 0x000fe200078e3cff */
[----:B------:R-:W-:Y:S04]  /*a640*/  STL.64 [R1+0x3880], R38 ;  /* 0x0038802601007387 */ /* 0x000fe80000100a00 */
[----:B------:R2:W-:Y:S04]  /*a650*/  STL.64 [R1+0x3888], R42 ;  /* 0x0038882a01007387 */ /* 0x0005e80000100a00 */
[----:B------:R1:W-:Y:S04]  /*a660*/  STL.64 [R1+0x3890], R46 ;  /* 0x0038902e01007387 */ /* 0x0003e80000100a00 */
[----:B------:R1:W-:Y:S04]  /*a670*/  LDGSTS.E [R18+0x42400], [R22.64], P4 ;  /* 0x4240000016127fae */ /* 0x0003e8000a121844 */
[----:B------:R-:W-:Y:S04]  /*a680*/  STL.64 [R1+0x3898], R50 ;  /* 0x0038983201007387 */ /* 0x000fe80000100a00 */
[----:B------:R1:W-:Y:S04]  /*a690*/  LDGSTS.E [R18+0x42800], [R26.64], P4 ;  /* 0x428000001a127fae */ /* 0x0003e8000a121844 */
[----:B------:R-:W-:Y:S04]  /*a6a0*/  STL.64 [R1+0x38a0], R54 ;  /* 0x0038a03601007387 */ /* 0x000fe80000100a00 */
[----:B------:R1:W-:Y:S04]  /*a6b0*/  LDGSTS.E [R18+0x42c00], [R30.64], P4 ;  /* 0x42c000001e127fae */ /* 0x0003e8000a121844 */
[----:B------:R-:W-:Y:S04]  /*a6c0*/  STL.64 [R1+0x38a8], R58 ;  /* 0x0038a83a01007387 */ /* 0x000fe80000100a00 */
[----:B------:R1:W-:Y:S04]  /*a6d0*/  LDGSTS.E [R18+0x43000], [R34.64], P4 ;  /* 0x4300000022127fae */ /* 0x0003e8000a121844 */
[----:B------:R2:W-:Y:S04]  /*a6e0*/  STL.64 [R1+0x38b0], R62 ;  /* 0x0038b03e01007387 */ /* 0x0005e80000100a00 */
[----:B------:R2:W-:Y:S04]  /*a6f0*/  LDGSTS.E [R18+0x43400], [R38.64], P4 ;  /* 0x4340000026127fae */ /* 0x0005e8000a121844 */
[----:B-1----:R-:W4:Y:S04]  /*a700*/  LDL.LU.64 R34, [R1+0x3b0] ;  /* 0x0003b00001227983 */ /* 0x002f280000300a00 */
[----:B------:R2:W-:Y:S04]  /*a710*/  LDGSTS.E [R18+0x43800], [R42.64], P4 ;  /* 0x438000002a127fae */ /* 0x0005e8000a121844 */
[----:B------:R1:W-:Y:S04]  /*a720*/  LDGSTS.E [R18+0x43c00], [R46.64], P4 ;  /* 0x43c000002e127fae */ /* 0x0003e8000a121844 */
[----:B------:R1:W-:Y:S04]  /*a730*/  LDGSTS.E [R18+0x44000], [R50.64], P4 ;  /* 0x4400000032127fae */ /* 0x0003e8000a121844 */
[----:B--2---:R-:W2:Y:S04]  /*a740*/  LDL.LU.64 R42, [R1+0x3a8] ;  /* 0x0003a800012a7983 */ /* 0x004ea80000300a00 */
[----:B------:R1:W-:Y:S04]  /*a750*/  LDGSTS.E [R18+0x44400], [R54.64], P4 ;  /* 0x4440000036127fae */ /* 0x0003e8000a121844 */
        /* <DEDUP_REMOVED lines=37> */
[----:B------:R1:W-:Y:S01]  /*a9b0*/  LDGSTS.E [R18+0x4dc00], [R206.64], P4 ;  /* 0x4dc00000ce127fae */ /* 0x0003e2000a121844 */
[----:B------:R-:W-:-:S03]  /*a9c0*/  LOP3.LUT R19, R18, 0x40, RZ, 0x3c, !PT ;  /* 0x0000004012137812 */ /* 0x000fc600078e3cff */
        /* <DEDUP_REMOVED lines=8> */
[----:B---3--:R2:W-:Y:S04]  /*aa50*/  LDGSTS.E [R19+0x40200], [R246.64], P4 ;  /* 0x40200000f6137fae */ /* 0x0085e8000a121844 */
        /* <DEDUP_REMOVED lines=56> */
[----:B------:R-:W2:Y:S04]  /*ade0*/  S2R R26, SR_TID.X ;  /* 0x00000000001a7919 */ /* 0x000ea80000002100 */
[----:B------:R2:W-:Y:S04]  /*adf0*/  LDGSTS.E [R19+0x4e600], [R216.64], P4 ;  /* 0x4e600000d8137fae */ /* 0x0005e8000a121844 */
[----:B------:R2:W-:Y:S04]  /*ae00*/  LDGSTS.E [R19+0x4ea00], [R220.64], P4 ;  /* 0x4ea00000dc137fae */ /* 0x0005e8000a121844 */
[----:B------:R2:W-:Y:S04]  /*ae10*/  LDGSTS.E [R19+0x4ee00], [R224.64], P4 ;  /* 0x4ee00000e0137fae */ /* 0x0005e8000a121844 */
[----:B-1----:R-:W3:Y:S04]  /*ae20*/  LDL.LU.64 R46, [R1+0x3a0] ;  /* 0x0003a000012e7983 */ /* 0x002ee80000300a00 */
[----:B------:R1:W-:Y:S04]  /*ae30*/  LDGSTS.E [R19+0x4f200], [R228.64], P4 ;  /* 0x4f200000e4137fae */ /* 0x0003e8000a121844 */
[----:B------:R-:W3:Y:S04]  /*ae40*/  LDL.LU.64 R38, [R1+0x398] ;  /* 0x0003980001267983 */ /* 0x000ee80000300a00 */
[----:B------:R1:W-:Y:S04]  /*ae50*/  LDGSTS.E [R19+0x4f600], [R232.64], P4 ;  /* 0x4f600000e8137fae */ /* 0x0003e8000a121844 */
[----:B------:R1:W-:Y:S04]  /*ae60*/  LDGSTS.E [R19+0x4fa00], [R236.64], P4 ;  /* 0x4fa00000ec137fae */ /* 0x0003e8000a121844 */
[----:B----4-:R1:W-:Y:S04]  /*ae70*/  LDGSTS.E [R19+0x4fe00], [R10.64], P4 ;  /* 0x4fe000000a137fae */ /* 0x0103e8000a121844 */
[----:B------:R-:W0:Y:S01]  /*ae80*/  LDGDEPBAR ;  /* 0x00000000000079af */ /* 0x000e220000000000 */
[----:B------:R-:W-:-:S03]  /*ae90*/  IMAD.MOV.U32 R18, RZ, RZ, 0x1f ;  /* 0x0000001fff127424 */ /* 0x000fc600078e00ff */
[----:B------:R-:W4:Y:S01]  /*aea0*/  LDL.LU.64 R30, [R1+0x330] ;  /* 0x00033000011e7983 */ /* 0x000f220000300a00 */
[----:B------:R-:W-:Y:S01]  /*aeb0*/  IMAD.MOV.U32 R249, RZ, RZ, c[0x0][0x180] ;  /* 0x00006000fff97624 */ /* 0x000fe200078e00ff */
[----:B------:R-:W-:Y:S01]  /*aec0*/  IADD3 R23, R18, c[0x0][0x180], RZ ;  /* 0x0000600012177a10 */ /* 0x000fe20007ffe0ff */
[----:B------:R-:W-:Y:S01]  /*aed0*/  IMAD.MOV.U32 R248, RZ, RZ, c[0x0][0x188] ;  /* 0x00006200fff87624 */ /* 0x000fe200078e00ff */
[----:B--2---:R-:W-:Y:S01]  /*aee0*/  LOP3.LUT R27, R26, 0x7f, RZ, 0xc0, !PT ;  /* 0x0000007f1a1b7812 */ /* 0x004fe200078ec0ff */
[----:B------:R-:W2:Y:S04]  /*aef0*/  LDL.LU.64 R62, [R1+0x320] ;  /* 0x00032000013e7983 */ /* 0x000ea80000300a00 */
[----:B------:R-:W-:Y:S01]  /*af00*/  BAR.SYNC.DEFER_BLOCKING 0x0 ;  /* 0x0000000000007b1d */ /* 0x000fe20000010000 */
[----:B------:R-:W-:Y:S01]  /*af10*/  ISETP.GT.AND P4, PT, R23, 0x3f, PT ;  /* 0x0000003f1700780c */ /* 0x000fe20003f84270 */
[----:B------:R-:W-:Y:S01]  /*af20*/  IMAD.SHL.U32 R248, R248, 0x20, RZ ;  /* 0x00000020f8f87824 */ /* 0x000fe200078e00ff */
[----:B------:R-:W-:-:S02]  /*af30*/  IADD3 R18, R249, -0x25, RZ ;  /* 0xffffffdbf9127810 */ /* 0x000fc40007ffe0ff */
[----:B------:R-:W-:Y:S01]  /*af40*/  SEL R0, R0, RZ, P4 ;  /* 0x000000ff00007207 */ /* 0x000fe20002000000 */
[----:B------:R-:W-:Y:S01]  /*af50*/  IMAD.WIDE R2, R248, 0x4, R2 ;  /* 0x00000004f8027825 */ /* 0x000fe200078e0202 */
[----:B------:R-:W-:Y:S01]  /*af60*/  ISETP.GE.U32.AND P4, PT, R18, 0x7fffffbc, PT ;  /* 0x7fffffbc1200780c */ /* 0x000fe20003f86070 */
[----:B------:R-:W2:Y:S01]  /*af70*/  LDL.LU.64 R58, [R1+0x318] ;  /* 0x00031800013a7983 */ /* 0x000ea20000300a00 */
[----:B------:R-:W-:Y:S01]  /*af80*/  SHF.L.U32 R22, R27, 0x2, RZ ;  /* 0x000000021b167819 */ /* 0x000fe200000006ff */
[C---:B-1----:R-:W-:Y:S02]  /*af90*/  IMAD.WIDE R18, R248.reuse, 0x4, R4 ;  /* 0x00000004f8127825 */ /* 0x042fe400078e0204 */
[----:B------:R-:W2:Y:S02]  /*afa0*/  LDL.LU.64 R4, [R1+0x328] ;  /* 0x0003280001047983 */ /* 0x000ea40000300a00 */
[C---:B------:R-:W-:Y:S02]  /*afb0*/  IMAD.WIDE R6, R248.reuse, 0x4, R6 ;  /* 0x00000004f8067825 */ /* 0x040fe400078e0206 */
[----:B------:R1:W-:Y:S02]  /*afc0*/  STL.64 [R1+0x698], R2 ;  /* 0x0006980201007387 */ /* 0x0003e40000100a00 */
[----:B------:R-:W-:-:S02]  /*afd0*/  IMAD.WIDE R8, R248, 0x4, R8 ;  /* 0x00000004f8087825 */ /* 0x000fc400078e0208 */
[----:B------:R1:W-:Y:S04]  /*afe0*/  STL.64 [R1+0x690], R18 ;  /* 0x0006901201007387 */ /* 0x0003e80000100a00 */
[----:B------:R-:W-:Y:S01]  /*aff0*/  STL.64 [R1+0x688], R6 ;  /* 0x0006880601007387 */ /* 0x000fe20000100a00 */
[----:B------:R-:W-:-:S03]  /*b000*/  IMAD.WIDE R34, R248, 0x4, R34 ;  /* 0x00000004f8227825 */ /* 0x000fc600078e0222 */
[----:B------:R-:W-:Y:S01]  /*b010*/  @!PT LDS RZ, [RZ] ;  /* 0x00000000fffff984 */ /* 0x000fe20000000800 */
[----:B------:R-:W-:Y:S01]  /*b020*/  @!PT LDS RZ, [RZ] ;  /* 0x00000000fffff984 */ /* 0x000fe20000000800 */
[----:B------:R-:W-:Y:S01]  /*b030*/  @!PT LDS RZ, [RZ] ;  /* 0x00000000fffff984 */ /* 0x000fe20000000800 */
[----:B------:R1:W-:Y:S04]  /*b040*/  LDGSTS.E [R22+0x10000], [R2.64], !P5 ;  /* 0x1000000002167fae */ /* 0x0003e8000e921844 */
[----:B------:R-:W-:Y:S04]  /*b050*/  STL.64 [R1+0x680], R8 ;  /* 0x0006800801007387 */ /* 0x000fe80000100a00 */
[----:B------:R1:W-:Y:S02]  /*b060*/  LDGSTS.E [R22+0x10200], [R18.64], !P5 ;  /* 0x1020000012167fae */ /* 0x0003e4000e921844 */
[----:B-1----:R-:W-:-:S02]  /*b070*/  IADD3 R2, R249, -0x29, RZ ;  /* 0xffffffd7f9027810 */ /* 0x002fc40007ffe0ff */
[----:B------:R1:W-:Y:S04]  /*b080*/  LDGSTS.E [R22+0x10400], [R6.64], !P5 ;  /* 0x1040000006167fae */ /* 0x0003e8000e921844 */
[----:B------:R3:W-:Y:S01]  /*b090*/  LDGSTS.E [R22+0x10600], [R8.64], !P5 ;  /* 0x1060000008167fae */ /* 0x0007e2000e921844 */
[----:B------:R-:W-:-:S03]  /*b0a0*/  ISETP.GE.U32.AND P5, PT, R2, 0x7fffffb8, PT ;  /* 0x7fffffb80200780c */ /* 0x000fc60003fa6070 */
[----:B------:R-:W2:Y:S01]  /*b0b0*/  LDL.LU.64 R18, [R1+0x2b0] ;  /* 0x0002b00001127983 */ /* 0x000ea20000300a00 */
[----:B------:R-:W-:-:S03]  /*b0c0*/  IMAD.WIDE R2, R248, 0x4, R42 ;  /* 0x00000004f8027825 */ /* 0x000fc600078e022a */
[----:B------:R-:W2:Y:S04]  /*b0d0*/  LDL.LU.64 R54, [R1+0x2a8] ;  /* 0x0002a80001367983 */ /* 0x000ea80000300a00 */
[----:B------:R-:W2:Y:S04]  /*b0e0*/  LDL.LU.64 R42, [R1+0x2a0] ;  /* 0x0002a000012a7983 */ /* 0x000ea80000300a00 */
[----:B------:R-:W-:Y:S04]  /*b0f0*/  STL.64 [R1+0x628], R34 ;  /* 0x0006282201007387 */ /* 0x000fe80000100a00 */
[----:B------:R-:W2:Y:S04]  /*b100*/  LDL.LU.64 R50, [R1+0x298] ;  /* 0x0002980001327983 */ /* 0x000ea80000300a00 */
[----:B------:R1:W-:Y:S04]  /*b110*/  LDGSTS.E [R22+0x12000], [R34.64], !P4 ;  /* 0x1200000022167fae */ /* 0x0003e8000e121844 */
[----:B------:R1:W-:Y:S04]  /*b120*/  STL.64 [R1+0x620], R2 ;  /* 0x0006200201007387 */ /* 0x0003e80000100a00 */
[----:B------:R1:W-:Y:S02]  /*b130*/  LDGSTS.E [R22+0x12200], [R2.64], !P4 ;  /* 0x1220000002167fae */ /* 0x0003e4000e121844 */
[----:B-1----:R-:W-:Y:S01]  /*b140*/  IADD3 R2, R249, -0x2d, RZ ;  /* 0xffffffd3f9027810 */ /* 0x002fe20007ffe0ff */
[----:B---3--:R-:W-:-:S04]  /*b150*/  IMAD.WIDE R8, R248, 0x4, R46 ;  /* 0x00000004f8087825 */ /* 0x008fc800078e022e */
[C---:B------:R-:W-:Y:S01]  /*b160*/  IMAD.WIDE R6, R248.reuse, 0x4, R38 ;  /* 0x00000004f8067825 */ /* 0x040fe200078e0226 */
[----:B------:R4:W-:Y:S04]  /*b170*/  STL.64 [R1+0x618], R8 ;  /* 0x0006180801007387 */ /* 0x0009e80000100a00 */
[----:B------:R4:W-:Y:S04]  /*b180*/  LDGSTS.E [R22+0x12400], [R8.64], !P4 ;  /* 0x1240000008167fae */ /* 0x0009e8000e121844 */
[----:B------:R2:W-:Y:S04]  /*b190*/  STL.64 [R1+0x610], R6 ;  /* 0x0006100601007387 */ /* 0x0005e80000100a00 */
[----:B------:R2:W-:Y:S01]  /*b1a0*/  LDGSTS.E [R22+0x12600], [R6.64], !P4 ;  /* 0x1260000006167fae */ /* 0x0005e2000e121844 */
[----:B----4-:R-:W-:-:S03]  /*b1b0*/  IMAD.WIDE R8, R248, 0x4, R30 ;  /* 0x00000004f8087825 */ /* 0x010fc600078e021e */
[----:B------:R-:W3:Y:S04]  /*b1c0*/  LDL.LU.64 R30, [R1+0x230] ;  /* 0x00023000011e7983 */ /* 0x000ee80000300a00 */
[----:B------:R-:W4:Y:S04]  /*b1d0*/  LDL.LU.64 R46, [R1+0x228] ;  /* 0x00022800012e7983 */ /* 0x000f280000300a00 */
[----:B------:R-:W4:Y:S04]  /*b1e0*/  LDL.LU.64 R34, [R1+0x220] ;  /* 0x0002200001227983 */ /* 0x000f280000300a00 */
[----:B------:R-:W-:Y:S04]  /*b1f0*/  STL.64 [R1+0x5a8], R8 ;  /* 0x0005a80801007387 */ /* 0x000fe80000100a00 */
[----:B------:R-:W4:Y:S01]  /*b200*/  LDL.LU.64 R38, [R1+0x218] ;  /* 0x0002180001267983 */ /* 0x000f220000300a00 */
[----:B------:R-:W-:Y:S01]  /*b210*/  ISETP.GE.U32.AND P4, PT, R2, 0x7fffffb4, PT ;  /* 0x7fffffb40200780c */ /* 0x000fe20003f86070 */
[----:B--2---:R-:W-:-:S02]  /*b220*/  IMAD.WIDE R6, R248, 0x4, R62 ;  /* 0x00000004f8067825 */ /* 0x004fc400078e023e */
[----:B------:R1:W-:Y:S02]  /*b230*/  LDGSTS.E [R22+0x14000], [R8.64], !P5 ;  /* 0x1400000008167fae */ /* 0x0003e4000e921844 */
[----:B------:R-:W-:-:S04]  /*b240*/  IMAD.WIDE R2, R248, 0x4, R4 ;  /* 0x00000004f8027825 */ /* 0x000fc800078e0204 */
[----:B------:R-:W-:Y:S01]  /*b250*/  IMAD.WIDE R4, R248, 0x4, R58 ;  /* 0x00000004f8047825 */ /* 0x000fe200078e023a */
[----:B------:R2:W-:Y:S04]  /*b260*/  STL.64 [R1+0x5a0], R2 ;  /* 0x0005a00201007387 */ /* 0x0005e80000100a00 */
[----:B------:R2:W-:Y:S04]  /*b270*/  LDGSTS.E [R22+0x14200], [R2.64], !P5 ;  /* 0x1420000002167fae */ /* 0x0005e8000e921844 */
[----:B------:R1:W-:Y:S04]  /*b280*/  STL.64 [R1+0x598], R6 ;  /* 0x0005980601007387 */ /* 0x0003e80000100a00 */
[----:B------:R1:W-:Y:S01]  /*b290*/  STL.64 [R1+0x590], R4 ;  /* 0x0005900401007387 */ /* 0x0003e20000100a00 */
[----:B--2---:R-:W-:-:S03]  /*b2a0*/  IADD3 R2, R249, -0x31, RZ ;  /* 0xffffffcff9027810 */ /* 0x004fc60007ffe0ff */
[----:B------:R1:W-:Y:S04]  /*b2b0*/  LDGSTS.E [R22+0x14400], [R6.64], !P5 ;  /* 0x1440000006167fae */ /* 0x0003e8000e921844 */
[----:B------:R2:W-:Y:S01]  /*b2c0*/  LDGSTS.E [R22+0x14600], [R4.64], !P5 ;  /* 0x1460000004167fae */ /* 0x0005e2000e921844 */
[----:B------:R-:W-:Y:S01]  /*b2d0*/  ISETP.GE.U32.AND P5, PT, R2, 0x7fffffb0, PT ;  /* 0x7fffffb00200780c */ /* 0x000fe20003fa6070 */
[C---:B------:R-:W-:Y:S02]  /*b2e0*/  IMAD.WIDE R18, R248.reuse, 0x4, R18 ;  /* 0x00000004f8127825 */ /* 0x040fe400078e0212 */
[----:B-1----:R-:W4:Y:S04]  /*b2f0*/  LDL.LU.64 R6, [R1+0x1b0] ;  /* 0x0001b00001067983 */ /* 0x002f280000300a00 */
[----:B--2---:R-:W4:Y:S01]  /*b300*/  LDL.LU.64 R4, [R1+0x1a8] ;  /* 0x0001a80001047983 */ /* 0x004f220000300a00 */
[----:B------:R-:W-:-:S03]  /*b310*/  IMAD.WIDE R2, R248, 0x4, R54 ;  /* 0x00000004f8027825 */ /* 0x000fc600078e0236 */
[----:B------:R-:W4:Y:S01]  /*b320*/  LDL.LU.64 R62, [R1+0x1a0] ;  /* 0x0001a000013e7983 */ /* 0x000f220000300a00 */
[----:B------:R-:W-:-:S03]  /*b330*/  IMAD.WIDE R42, R248, 0x4, R42 ;  /* 0x00000004f82a7825 */ /* 0x000fc600078e022a */
[----:B------:R1:W-:Y:S01]  /*b340*/  STL.64 [R1+0x528], R18 ;  /* 0x0005281201007387 */ /* 0x0003e20000100a00 */
[----:B------:R-:W-:-:S03]  /*b350*/  IMAD.WIDE R8, R248, 0x4, R50 ;  /* 0x00000004f8087825 */ /* 0x000fc600078e0232 */
[----:B------:R-:W4:Y:S04]  /*b360*/  LDL.LU.64 R58, [R1+0x198] ;  /* 0x00019800013a7983 */ /* 0x000f280000300a00 */
[----:B------:R1:W-:Y:S04]  /*b370*/  STL.64 [R1+0x520], R2 ;  /* 0x0005200201007387 */ /* 0x0003e80000100a00 */
[----:B------:R1:W-:Y:S04]  /*b380*/  LDGSTS.E [R22+0x16000], [R18.64], !P4 ;  /* 0x1600000012167fae */ /* 0x0003e8000e121844 */
[----:B------:R1:W-:Y:S04]  /*b390*/  STL.64 [R1+0x518], R42 ;  /* 0x0005182a01007387 */ /* 0x0003e80000100a00 */
[----:B------:R1:W-:Y:S04]  /*b3a0*/  LDGSTS.E [R22+0x16200], [R2.64], !P4 ;  /* 0x1620000002167fae */ /* 0x0003e8000e121844 */
[----:B-1----:R-:W4:Y:S04]  /*b3b0*/  LDL.LU.64 R18, [R1+0x130] ;  /* 0x0001300001127983 */ /* 0x002f280000300a00 */
[----:B------:R1:W-:Y:S04]  /*b3c0*/  STL.64 [R1+0x510], R8 ;  /* 0x0005100801007387 */ /* 0x0003e80000100a00 */
[----:B------:R-:W4:Y:S01]  /*b3d0*/  LDL.LU.64 R54, [R1+0x128] ;  /* 0x0001280001367983 */ /* 0x000f220000300a00 */
[----:B------:R-:W-:-:S03]  /*b3e0*/  IADD3 R2, R249, -0x35, RZ ;  /* 0xffffffcbf9027810 */ /* 0x000fc60007ffe0ff */
[----:B------:R1:W-:Y:S04]  /*b3f0*/  LDGSTS.E [R22+0x16400], [R42.64], !P4 ;  /* 0x164000002a167fae */ /* 0x0003e8000e121844 */
[----:B------:R3:W-:Y:S01]  /*b400*/  LDGSTS.E [R22+0x16600], [R8.64], !P4 ;  /* 0x1660000008167fae */ /* 0x0007e2000e121844 */
[----:B------:R-:W-:-:S03]  /*b410*/  ISETP.GE.U32.AND P4, PT, R2, 0x7fffffac, PT ;  /* 0x7fffffac0200780c */ /* 0x000fc60003f86070 */
[----:B------:R-:W4:Y:S04]  /*b420*/  LDL.LU.64 R50, [R1+0x120] ;  /* 0x0001200001327983 */ /* 0x000f280000300a00 */
[----:B-1----:R-:W4:Y:S01]  /*b430*/  LDL.LU.64 R42, [R1+0x118] ;  /* 0x00011800012a7983 */ /* 0x002f220000300a00 */
[----:B---3--:R-:W-:-:S04]  /*b440*/  IMAD.WIDE R30, R248, 0x4, R30 ;  /* 0x00000004f81e7825 */ /* 0x008fc800078e021e */
[C---:B----4-:R-:W-:Y:S01]  /*b450*/  IMAD.WIDE R2, R248.reuse, 0x4, R46 ;  /* 0x00000004f8027825 */ /* 0x050fe200078e022e */
[----:B------:R1:W-:Y:S03]  /*b460*/  STL.64 [R1+0x4b8], R30 ;  /* 0x0004b81e01007387 */ /* 0x0003e60000100a00 */
[C---:B------:R-:W-:Y:S01]  /*b470*/  IMAD.WIDE R34, R248.reuse, 0x4, R34 ;  /* 0x00000004f8227825 */ /* 0x040fe200078e0222 */
[----:B------:R3:W-:Y:S04]  /*b480*/  STL.64 [R1+0x4b0], R2 ;  /* 0x0004b00201007387 */ /* 0x0007e80000100a00 */
[----:B------:R1:W-:Y:S01]  /*b490*/  LDGSTS.E [R22+0x18000], [R30.64], !P5 ;  /* 0x180000001e167fae */ /* 0x0003e2000e921844 */
[----:B------:R-:W-:-:S03]  /*b4a0*/  IMAD.WIDE R8, R248, 0x4, R38 ;  /* 0x00000004f8087825 */ /* 0x000fc600078e0226 */
[----:B------:R4:W-:Y:S04]  /*b4b0*/  STL.64 [R1+0x4a8], R34 ;  /* 0x0004a82201007387 */ /* 0x0009e80000100a00 */
[----:B------:R3:W-:Y:S04]  /*b4c0*/  LDGSTS.E [R22+0x18200], [R2.64], !P5 ;  /* 0x1820000002167fae */ /* 0x0007e8000e921844 */
[----:B-1----:R-:W2:Y:S04]  /*b4d0*/  LDL.LU.64 R30, [R1+0xb0] ;  /* 0x0000b000011e7983 */ /* 0x002ea80000300a00 */
[----:B------:R1:W-:Y:S04]  /*b4e0*/  STL.64 [R1+0x4a0], R8 ;  /* 0x0004a00801007387 */ /* 0x0003e80000100a00 */
[----:B------:R-:W2:Y:S04]  /*b4f0*/  LDL.LU.64 R46, [R1+0xa8] ;  /* 0x0000a800012e7983 */ /* 0x000ea80000300a00 */
[----:B------:R-:W2:Y:S04]  /*b500*/  LDL.LU.64 R38, [R1+0xa0] ;  /* 0x0000a00001267983 */ /* 0x000ea80000300a00 */
[----:B------:R4:W-:Y:S01]  /*b510*/  LDGSTS.E [R22+0x18400], [R34.64], !P5 ;  /* 0x1840000022167fae */ /* 0x0009e2000e921844 */
[----:B---3--:R-:W-:-:S03]  /*b520*/  IADD3 R2, R249, -0x39, RZ ;  /* 0xffffffc7f9027810 */ /* 0x008fc60007ffe0ff */
[----:B------:R1:W-:Y:S04]  /*b530*/  LDGSTS.E [R22+0x18600], [R8.64], !P5 ;  /* 0x1860000008167fae */ /* 0x0003e8000e921844 */
[----:B----4-:R-:W3:Y:S01]  /*b540*/  LDL.LU.64 R34, [R1+0x98] ;  /* 0x0000980001227983 */ /* 0x010ee20000300a00 */
[----:B------:R-:W-:Y:S01]  /*b550*/  ISETP.GE.U32.AND P5, PT, R2, 0x7fffffa8, PT ;  /* 0x7fffffa80200780c */ /* 0x000fe20003fa6070 */
[----:B-1----:R-:W-:-:S04]  /*b560*/  IMAD.WIDE R8, R248, 0x4, R6 ;  /* 0x00000004f8087825 */ /* 0x002fc800078e0206 */
[C---:B------:R-:W-:Y:S01]  /*b570*/  IMAD.WIDE R2, R248.reuse, 0x4, R4 ;  /* 0x00000004f8027825 */ /* 0x040fe200078e0204 */
[----:B------:R-:W-:Y:S03]  /*b580*/  STL.64 [R1+0x458], R8 ;  /* 0x0004580801007387 */ /* 0x000fe60000100a00 */
[C---:B------:R-:W-:Y:S01]  /*b590*/  IMAD.WIDE R6, R248.reuse, 0x4, R62 ;  /* 0x00000004f8067825 */ /* 0x040fe200078e023e */
[----:B------:R1:W-:Y:S04]  /*b5a0*/  LDGSTS.E [R22+0x1a000], [R8.64], !P4 ;  /* 0x1a00000008167fae */ /* 0x0003e8000e121844 */
[----:B------:R4:W-:Y:S01]  /*b5b0*/  STL.64 [R1+0x450], R2 ;  /* 0x0004500201007387 */ /* 0x0009e20000100a00 */
[----:B------:R-:W-:-:S03]  /*b5c0*/  IMAD.WIDE R4, R248, 0x4, R58 ;  /* 0x00000004f8047825 */ /* 0x000fc600078e023a */
[----:B------:R4:W-:Y:S04]  /*b5d0*/  LDGSTS.E [R22+0x1a200], [R2.64], !P4 ;  /* 0x1a20000002167fae */ /* 0x0009e8000e121844 */
[----:B------:R1:W-:Y:S04]  /*b5e0*/  LDGSTS.E [R22+0x1a400], [R6.64], !P4 ;  /* 0x1a40000006167fae */ /* 0x0003e8000e121844 */
[----:B------:R4:W-:Y:S02]  /*b5f0*/  STL.64 [R1+0x448], R6 ;  /* 0x0004480601007387 */ /* 0x0009e40000100a00 */
[----:B----4-:R-:W-:-:S02]  /*b600*/  IADD3 R2, R249, -0x3d, RZ ;  /* 0xffffffc3f9027810 */ /* 0x010fc40007ffe0ff */
[----:B------:R4:W-:Y:S02]  /*b610*/  LDGSTS.E [R22+0x1a600], [R4.64], !P4 ;  /* 0x1a60000004167fae */ /* 0x0009e4000e121844 */
[----:B------:R-:W-:Y:S02]  /*b620*/  ISETP.GE.U32.AND P4, PT, R2, 0x7fffffa4, PT ;  /* 0x7fffffa40200780c */ /* 0x000fe40003f86070 */
[----:B------:R4:W-:Y:S01]  /*b630*/  STL.64 [R1+0x440], R4 ;  /* 0x0004400401007387 */ /* 0x0009e20000100a00 */
[----:B-1----:R-:W-:-:S03]  /*b640*/  IMAD.WIDE R8, R248, 0x4, R18 ;  /* 0x00000004f8087825 */ /* 0x002fc600078e0212 */
[----:B------:R-:W3:Y:S01]  /*b650*/  LDL.LU.64 R18, [R1+0x410] ;  /* 0x0004100001127983 */ /* 0x000ee20000300a00 */
[----:B------:R-:W-:-:S03]  /*b660*/  IMAD.WIDE R2, R248, 0x4, R54 ;  /* 0x00000004f8027825 */ /* 0x000fc600078e0236 */
[----:B------:R-:W-:Y:S04]  /*b670*/  STL.64 [R1+0x438], R8 ;  /* 0x0004380801007387 */ /* 0x000fe80000100a00 */
[----:B------:R1:W-:Y:S04]  /*b680*/  STL.64 [R1+0x430], R2 ;  /* 0x0004300201007387 */ /* 0x0003e80000100a00 */
[----:B------:R-:W3:Y:S01]  /*b690*/  LDL.LU.64 R54, [R1+0x408] ;  /* 0x0004080001367983 */ /* 0x000ee20000300a00 */
[----:B------:R-:W-:-:S03]  /*b6a0*/  IMAD.WIDE R6, R248, 0x4, R50 ;  /* 0x00000004f8067825 */ /* 0x000fc600078e0232 */
[----:B------:R1:W-:Y:S01]  /*b6b0*/  LDGSTS.E [R22+0x1c000], [R8.64], !P5 ;  /* 0x1c00000008167fae */ /* 0x0003e2000e921844 */
[----:B----4-:R-:W-:-:S03]  /*b6c0*/  IMAD.WIDE R4, R248, 0x4, R42 ;  /* 0x00000004f8047825 */ /* 0x010fc600078e022a */
[----:B------:R-:W-:Y:S04]  /*b6d0*/  STL.64 [R1+0x428], R6 ;  /* 0x0004280601007387 */ /* 0x000fe80000100a00 */
[----:B------:R3:W-:Y:S04]  /*b6e0*/  STL.64 [R1+0x1a0], R4 ;  /* 0x0001a00401007387 */ /* 0x0007e80000100a00 */
[----:B------:R-:W4:Y:S04]  /*b6f0*/  LDL.LU.64 R42, [R1+0x3f8] ;  /* 0x0003f800012a7983 */ /* 0x000f280000300a00 */
[----:B------:R1:W-:Y:S04]  /*b700*/  LDGSTS.E [R22+0x1c200], [R2.64], !P5 ;  /* 0x1c20000002167fae */ /* 0x0003e8000e921844 */
[----:B------:R-:W4:Y:S04]  /*b710*/  LDL.LU.64 R58, [R1+0x390] ;  /* 0x00039000013a7983 */ /* 0x000f280000300a00 */
[----:B------:R2:W-:Y:S04]  /*b720*/  LDGSTS.E [R22+0x1c400], [R6.64], !P5 ;  /* 0x1c40000006167fae */ /* 0x0005e8000e921844 */
[----:B------:R3:W-:Y:S01]  /*b730*/  LDGSTS.E [R22+0x1c600], [R4.64], !P5 ;  /* 0x1c60000004167fae */ /* 0x0007e2000e921844 */
[----:B-1----:R-:W-:-:S04]  /*b740*/  IADD3 R2, R249, -0x22, RZ ;  /* 0xffffffdef9027810 */ /* 0x002fc80007ffe0ff */
[----:B------:R-:W-:Y:S02]  /*b750*/  ISETP.GE.U32.AND P5, PT, R2, 0x7fffffbf, PT ;  /* 0x7fffffbf0200780c */ /* 0x000fe40003fa6070 */
[----:B------:R-:W-:Y:S01]  /*b760*/  IADD3 R2, R249, -0x26, RZ ;  /* 0xffffffdaf9027810 */ /* 0x000fe20007ffe0ff */
[----:B--2---:R-:W-:-:S05]  /*b770*/  IMAD.WIDE R30, R248, 0x4, R30 ;  /* 0x00000004f81e7825 */ /* 0x004fca00078e021e */
[----:B------:R-:W-:Y:S01]  /*b780*/  STL.64 [R1+0xb0], R30 ;  /* 0x0000b01e01007387 */ /* 0x000fe20000100a00 */
[----:B------:R-:W-:-:S03]  /*b790*/  IMAD.WIDE R8, R248, 0x4, R46 ;  /* 0x00000004f8087825 */ /* 0x000fc600078e022e */
[----:B------:R-:W2:Y:S04]  /*b7a0*/  LDL.LU.64 R50, [R1+0x388] ;  /* 0x0003880001327983 */ /* 0x000ea80000300a00 */
[----:B------:R-:W2:Y:S04]  /*b7b0*/  LDL.LU.64 R46, [R1+0x380] ;  /* 0x00038000012e7983 */ /* 0x000ea80000300a00 */
[----:B------:R1:W-:Y:S04]  /*b7c0*/  LDGSTS.E [R22+0x1e000], [R30.64], !P4 ;  /* 0x1e0000001e167fae */ /* 0x0003e8000e121844 */
[----:B------:R1:W-:Y:S01]  /*b7d0*/  LDGSTS.E [R22+0x1e200], [R8.64], !P4 ;  /* 0x1e20000008167fae */ /* 0x0003e2000e121844 */
[----:B---3--:R-:W-:-:S03]  /*b7e0*/  IMAD.WIDE R4, R248, 0x4, R34 ;  /* 0x00000004f8047825 */ /* 0x008fc600078e0222 */
[----:B------:R-:W3:Y:S04]  /*b7f0*/  LDL.LU.64 R34, [R1+0x378] ;  /* 0x0003780001227983 */ /* 0x000ee80000300a00 */
[----:B------:R1:W-:Y:S04]  /*b800*/  STL.64 [R1+0x3808], R8 ;  /* 0x0038080801007387 */ /* 0x0003e80000100a00 */
[----:B-1----:R-:W2:Y:S01]  /*b810*/  LDL.LU.64 R8, [R1+0x400] ;  /* 0x0004000001087983 */ /* 0x002ea20000300a00 */
[----:B------:R-:W-:-:S05]  /*b820*/  IMAD.WIDE R6, R248, 0x4, R38 ;  /* 0x00000004f8067825 */ /* 0x000fca00078e0226 */
[----:B------:R-:W-:Y:S04]  /*b830*/  STL.64 [R1+0x3810], R6 ;  /* 0x0038100601007387 */ /* 0x000fe80000100a00 */
[----:B------:R4:W-:Y:S04]  /*b840*/  STL.64 [R1+0x3818], R4 ;  /* 0x0038180401007387 */ /* 0x0009e80000100a00 */
[----:B------:R2:W-:Y:S04]  /*b850*/  LDGSTS.E [R22+0x1e400], [R6.64], !P4 ;  /* 0x1e40000006167fae */ /* 0x0005e8000e121844 */
[----:B------:R-:W3:Y:S04]  /*b860*/  LDL.LU.64 R38, [R1+0x310] ;  /* 0x0003100001267983 */ /* 0x000ee80000300a00 */
[----:B------:R4:W-:Y:S01]  /*b870*/  LDGSTS.E [R22+0x1e600], [R4.64], !P4 ;  /* 0x1e60000004167fae */ /* 0x0009e2000e121844 */
[----:B------:R-:W-:Y:S01]  /*b880*/  IMAD.WIDE R18, R248, 0x4, R18 ;  /* 0x00000004f8127825 */ /* 0x000fe200078e0212 */
[----:B------:R-:W-:-:S02]  /*b890*/  ISETP.GE.U32.AND P4, PT, R2, 0x7fffffbb, PT ;  /* 0x7fffffbb0200780c */ /* 0x000fc40003f86070 */
[----:B------:R-:W3:Y:S04]  /*b8a0*/  LDL.LU.64 R30, [R1+0x308] ;  /* 0x00030800011e7983 */ /* 0x000ee80000300a00 */
[----:B------:R-:W-:Y:S04]  /*b8b0*/  STL.64 [R1+0x678], R18 ;  /* 0x0006781201007387 */ /* 0x000fe80000100a00 */
[----:B------:R-:W3:Y:S01]  /*b8c0*/  LDL.LU.64 R62, [R1+0x300] ;  /* 0x00030000013e7983 */ /* 0x000ee20000300a00 */
[----:B------:R-:W-:-:S03]  /*b8d0*/  IMAD.WIDE R2, R248, 0x4, R54 ;  /* 0x00000004f8027825 */ /* 0x000fc600078e0236 */
[----:B------:R-:W3:Y:S01]  /*b8e0*/  LDL.LU.64 R54, [R1+0x2f8] ;  /* 0x0002f80001367983 */ /* 0x000ee20000300a00 */
[----:B------:R-:W-:-:S05]  /*b8f0*/  LOP3.LUT R26, R26, 0x7f, RZ, 0xc0, !PT ;  /* 0x0000007f1a1a7812 */ /* 0x000fca00078ec0ff */
[----:B------:R-:W-:-:S05]  /*b900*/  IMAD.SHL.U32 R26, R26, 0x4, RZ ;  /* 0x000000041a1a7824 */ /* 0x000fca00078e00ff */
[----:B------:R-:W-:Y:S01]  /*b910*/  LOP3.LUT R26, R26, 0x20, RZ, 0x3c, !PT ;  /* 0x000000201a1a7812 */ /* 0x000fe200078e3cff */
[----:B------:R1:W-:Y:S01]  /*b920*/  STL.64 [R1+0x670], R2 ;  /* 0x0006700201007387 */ /* 0x0003e20000100a00 */
[----:B----4-:R-:W-:-:S03]  /*b930*/  IMAD.WIDE R4, R248, 0x4, R42 ;  /* 0x00000004f8047825 */ /* 0x010fc600078e022a */
[----:B------:R4:W-:Y:S04]  /*b940*/  LDGSTS.E [R26+0x10800], [R18.64], !P5 ;  /* 0x10800000121a7fae */ /* 0x0009e8000e921844 */
[----:B------:R1:W-:Y:S02]  /*b950*/  LDGSTS.E [R26+0x10a00], [R2.64], !P5 ;  /* 0x10a00000021a7fae */ /* 0x0003e4000e921844 */
[----:B-1----:R-:W-:Y:S01]  /*b960*/  IADD3 R2, R249, -0x2a, RZ ;  /* 0xffffffd6f9027810 */ /* 0x002fe20007ffe0ff */
[----:B--2---:R-:W-:-:S04]  /*b970*/  IMAD.WIDE R6, R248, 0x4, R8 ;  /* 0x00000004f8067825 */ /* 0x004fc800078e0208 */
[----:B------:R-:W-:Y:S01]  /*b980*/  IMAD.WIDE R8, R248, 0x4, R58 ;  /* 0x00000004f8087825 */ /* 0x000fe200078e023a */
[----:B------:R1:W-:Y:S04]  /*b990*/  STL.64 [R1+0x668], R6 ;  /* 0x0006680601007387 */ /* 0x0003e80000100a00 */
[----:B------:R1:W-:Y:S04]  /*b9a0*/  LDGSTS.E [R26+0x10c00], [R6.64], !P5 ;  /* 0x10c00000061a7fae */ /* 0x0003e8000e921844 */
[----:B------:R3:W-:Y:S04]  /*b9b0*/  STL.64 [R1+0x660], R4 ;  /* 0x0006600401007387 */ /* 0x0007e80000100a00 */
[----:B------:R3:W-:Y:S01]  /*b9c0*/  LDGSTS.E [R26+0x10e00], [R4.64], !P5 ;  /* 0x10e00000041a7fae */ /* 0x0007e2000e921844 */
[----:B------:R-:W-:Y:S01]  /*b9d0*/  ISETP.GE.U32.AND P5, PT, R2, 0x7fffffb7, PT ;  /* 0x7fffffb70200780c */ /* 0x000fe20003fa6070 */
[----:B------:R-:W-:-:S02]  /*b9e0*/  IMAD.WIDE R2, R248, 0x4, R50 ;  /* 0x00000004f8027825 */ /* 0x000fc400078e0232 */
[----:B----4-:R-:W2:Y:S02]  /*b9f0*/  LDL.LU.64 R18, [R1+0x290] ;  /* 0x0002900001127983 */ /* 0x010ea40000300a00 */
[C---:B-1----:R-:W-:Y:S02]  /*ba00*/  IMAD.WIDE R6, R248.reuse, 0x4, R46 ;  /* 0x00000004f8067825 */ /* 0x042fe400078e022e */
[----:B------:R-:W4:Y:S04]  /*ba10*/  LDL.LU.64 R42, [R1+0x288] ;  /* 0x00028800012a7983 */ /* 0x000f280000300a00 */
[----:B------:R-:W4:Y:S04]  /*ba20*/  LDL.LU.64 R50, [R1+0x280] ;  /* 0x0002800001327983 */ /* 0x000f280000300a00 */
[----:B------:R1:W-:Y:S04]  /*ba30*/  STL.64 [R1+0x608], R8 ;  /* 0x0006080801007387 */ /* 0x0003e80000100a00 */
[----:B------:R-:W4:Y:S01]  /*ba40*/  LDL.LU.64 R46, [R1+0x278] ;  /* 0x00027800012e7983 */ /* 0x000f220000300a00 */
[----:B---3--:R-:W-:-:S03]  /*ba50*/  IMAD.WIDE R4, R248, 0x4, R34 ;  /* 0x00000004f8047825 */ /* 0x008fc600078e0222 */
[----:B------:R3:W-:Y:S04]  /*ba60*/  STL.64 [R1+0x600], R2 ;  /* 0x0006000201007387 */ /* 0x0007e80000100a00 */
[----:B------:R1:W-:Y:S04]  /*ba70*/  LDGSTS.E [R26+0x12800], [R8.64], !P4 ;  /* 0x12800000081a7fae */ /* 0x0003e8000e121844 */
[----:B------:R1:W-:Y:S04]  /*ba80*/  STL.64 [R1+0x5f8], R6 ;  /* 0x0005f80601007387 */ /* 0x0003e80000100a00 */
[----:B------:R3:W-:Y:S04]  /*ba90*/  LDGSTS.E [R26+0x12a00], [R2.64], !P4 ;  /* 0x12a00000021a7fae */ /* 0x0007e8000e121844 */
[----:B------:R3:W-:Y:S01]  /*baa0*/  STL.64 [R1+0x5f0], R4 ;  /* 0x0005f00401007387 */ /* 0x0007e20000100a00 */
[----:B------:R-:W-:-:S03]  /*bab0*/  IMAD.WIDE R38, R248, 0x4, R38 ;  /* 0x00000004f8267825 */ /* 0x000fc600078e0226 */
[----:B-1----:R-:W4:Y:S01]  /*bac0*/  LDL.LU.64 R8, [R1+0x210] ;  /* 0x0002100001087983 */ /* 0x002f220000300a00 */
[----:B---3--:R-:W-:-:S03]  /*bad0*/  IADD3 R2, R249, -0x2e, RZ ;  /* 0xffffffd2f9027810 */ /* 0x008fc60007ffe0ff */
[----:B------:R1:W-:Y:S04]  /*bae0*/  LDGSTS.E [R26+0x12c00], [R6.64], !P4 ;  /* 0x12c00000061a7fae */ /* 0x0003e8000e121844 */
[----:B------:R-:W3:Y:S04]  /*baf0*/  LDL.LU.64 R58, [R1+0x208] ;  /* 0x00020800013a7983 */ /* 0x000ee80000300a00 */
[----:B------:R1:W-:Y:S01]  /*bb00*/  LDGSTS.E [R26+0x12e00], [R4.64], !P4 ;  /* 0x12e00000041a7fae */ /* 0x0003e2000e121844 */
[----:B------:R-:W-:Y:S01]  /*bb10*/  ISETP.GE.U32.AND P4, PT, R2, 0x7fffffb3, PT ;  /* 0x7fffffb30200780c */ /* 0x000fe20003f86070 */
[----:B------:R-:W-:-:S02]  /*bb20*/  IMAD.WIDE R2, R248, 0x4, R30 ;  /* 0x00000004f8027825 */ /* 0x000fc400078e021e */
[----:B------:R-:W3:Y:S02]  /*bb30*/  LDL.LU.64 R34, [R1+0x200] ;  /* 0x0002000001227983 */ /* 0x000ee40000300a00 */
[C---:B-1----:R-:W-:Y:S02]  /*bb40*/  IMAD.WIDE R6, R248.reuse, 0x4, R62 ;  /* 0x00000004f8067825 */ /* 0x042fe400078e023e */
[----:B------:R-:W3:Y:S02]  /*bb50*/  LDL.LU.64 R30, [R1+0x1f8] ;  /* 0x0001f800011e7983 */ /* 0x000ee40000300a00 */
[----:B------:R-:W-:Y:S02]  /*bb60*/  IMAD.WIDE R4, R248, 0x4, R54 ;  /* 0x00000004f8047825 */ /* 0x000fe400078e0236 */
[----:B------:R1:W-:Y:S04]  /*bb70*/  STL.64 [R1+0x588], R38 ;  /* 0x0005882601007387 */ /* 0x0003e80000100a00 */
[----:B------:R1:W-:Y:S04]  /*bb80*/  STL.64 [R1+0x580], R2 ;  /* 0x0005800201007387 */ /* 0x0003e80000100a00 */
[----:B------:R1:W-:Y:S04]  /*bb90*/  STL.64 [R1+0x578], R6 ;  /* 0x0005780601007387 */ /* 0x0003e80000100a00 */
[----:B------:R1:W-:Y:S04]  /*bba0*/  LDGSTS.E [R26+0x14800], [R38.64], !P5 ;  /* 0x14800000261a7fae */ /* 0x0003e8000e921844 */
[----:B------:R2:W-:Y:S04]  /*bbb0*/  STL.64 [R1+0x570], R4 ;  /* 0x0005700401007387 */ /* 0x0005e80000100a00 */
[----:B------:R1:W-:Y:S04]  /*bbc0*/  LDGSTS.E [R26+0x14a00], [R2.64], !P5 ;  /* 0x14a00000021a7fae */ /* 0x0003e8000e921844 */
[----:B-1----:R-:W3:Y:S04]  /*bbd0*/  LDL.LU.64 R38, [R1+0x190] ;  /* 0x0001900001267983 */ /* 0x002ee80000300a00 */
[----:B------:R-:W3:Y:S01]  /*bbe0*/  LDL.LU.64 R54, [R1+0x188] ;  /* 0x0001880001367983 */ /* 0x000ee20000300a00 */
[----:B------:R-:W-:-:S03]  /*bbf0*/  IADD3 R2, R249, -0x32, RZ ;  /* 0xffffffcef9027810 */ /* 0x000fc60007ffe0ff */
[----:B------:R1:W-:Y:S04]  /*bc00*/  LDGSTS.E [R26+0x14c00], [R6.64], !P5 ;  /* 0x14c00000061a7fae */ /* 0x0003e8000e921844 */
[----:B------:R1:W-:Y:S01]  /*bc10*/  LDGSTS.E [R26+0x14e00], [R4.64], !P5 ;  /* 0x14e00000041a7fae */ /* 0x0003e2000e921844 */
[----:B------:R-:W-:-:S03]  /*bc20*/  ISETP.GE.U32.AND P5, PT, R2, 0x7fffffaf, PT ;  /* 0x7fffffaf0200780c */ /* 0x000fc60003fa6070 */
[----:B------:R-:W3:Y:S01]  /*bc30*/  LDL.LU.64 R62, [R1+0x180] ;  /* 0x00018000013e7983 */ /* 0x000ee20000300a00 */
[----:B--2---:R-:W-:-:S04]  /*bc40*/  IMAD.WIDE R18, R248, 0x4, R18 ;  /* 0x00000004f8127825 */ /* 0x004fc800078e0212 */
[C---:B----4-:R-:W-:Y:S01]  /*bc50*/  IMAD.WIDE R2, R248.reuse, 0x4, R42 ;  /* 0x00000004f8027825 */ /* 0x050fe200078e022a */
[----:B------:R2:W-:Y:S03]  /*bc60*/  LDGSTS.E [R26+0x16800], [R18.64], !P4 ;  /* 0x16800000121a7fae */ /* 0x0005e6000e121844 */
[C---:B-1----:R-:W-:Y:S01]  /*bc70*/  IMAD.WIDE R6, R248.reuse, 0x4, R50 ;  /* 0x00000004f8067825 */ /* 0x042fe200078e0232 */
[----:B------:R-:W4:Y:S04]  /*bc80*/  LDL.LU.64 R42, [R1+0x178] ;  /* 0x00017800012a7983 */ /* 0x000f280000300a00 */
[----:B------:R-:W-:Y:S01]  /*bc90*/  STL.64 [R1+0x508], R18 ;  /* 0x0005081201007387 */ /* 0x000fe20000100a00 */
[----:B------:R-:W-:-:S03]  /*bca0*/  IMAD.WIDE R4, R248, 0x4, R46 ;  /* 0x00000004f8047825 */ /* 0x000fc600078e022e */
[----:B------:R1:W-:Y:S04]  /*bcb0*/  STL.64 [R1+0x500], R2 ;  /* 0x0005000201007387 */ /* 0x0003e80000100a00 */
[----:B------:R1:W-:Y:S04]  /*bcc0*/  STL.64 [R1+0x4f8], R6 ;  /* 0x0004f80601007387 */ /* 0x0003e80000100a00 */
[----:B------:R1:W-:Y:S04]  /*bcd0*/  LDGSTS.E [R26+0x16a00], [R2.64], !P4 ;  /* 0x16a00000021a7fae */ /* 0x0003e8000e121844 */
[----:B------:R2:W-:Y:S04]  /*bce0*/  STL.64 [R1+0x4f0], R4 ;  /* 0x0004f00401007387 */ /* 0x0005e80000100a00 */
[----:B------:R-:W4:Y:S01]  /*bcf0*/  LDL.LU.64 R50, [R1+0x110] ;  /* 0x0001100001327983 */ /* 0x000f220000300a00 */
[----:B-1----:R-:W-:-:S03]  /*bd00*/  IADD3 R2, R249, -0x36, RZ ;  /* 0xffffffcaf9027810 */ /* 0x002fc60007ffe0ff */
[----:B------:R1:W-:Y:S01]  /*bd10*/  LDGSTS.E [R26+0x16c00], [R6.64], !P4 ;  /* 0x16c00000061a7fae */ /* 0x0003e2000e121844 */
[----:B------:R-:W-:-:S03]  /*bd20*/  IMAD.WIDE R8, R248, 0x4, R8 ;  /* 0x00000004f8087825 */ /* 0x000fc600078e0208 */
[----:B--2---:R-:W2:Y:S04]  /*bd30*/  LDL.LU.64 R18, [R1+0x108] ;  /* 0x0001080001127983 */ /* 0x004ea80000300a00 */
[----:B------:R3:W-:Y:S01]  /*bd40*/  LDGSTS.E [R26+0x16e00], [R4.64], !P4 ;  /* 0x16e00000041a7fae */ /* 0x0007e2000e121844 */
[----:B------:R-:W-:Y:S01]  /*bd50*/  ISETP.GE.U32.AND P4, PT, R2, 0x7fffffab, PT ;  /* 0x7fffffab0200780c */ /* 0x000fe20003f86070 */
[C---:B---3--:R-:W-:Y:S02]  /*bd60*/  IMAD.WIDE R2, R248.reuse, 0x4, R58 ;  /* 0x00000004f8027825 */ /* 0x048fe400078e023a */
[----:B------:R-:W3:Y:S04]  /*bd70*/  LDL.LU.64 R46, [R1+0x100] ;  /* 0x00010000012e7983 */ /* 0x000ee80000300a00 */
[----:B------:R1:W-:Y:S02]  /*bd80*/  LDGSTS.E [R26+0x18800], [R8.64], !P5 ;  /* 0x18800000081a7fae */ /* 0x0003e4000e921844 */
[----:B-1----:R-:W-:-:S02]  /*bd90*/  IMAD.WIDE R6, R248, 0x4, R34 ;  /* 0x00000004f8067825 */ /* 0x002fc400078e0222 */
[----:B------:R1:W-:Y:S04]  /*bda0*/  LDGSTS.E [R26+0x18a00], [R2.64], !P5 ;  /* 0x18a00000021a7fae */ /* 0x0003e8000e921844 */
[----:B------:R-:W3:Y:S01]  /*bdb0*/  LDL.LU.64 R34, [R1+0xf8] ;  /* 0x0000f80001227983 */ /* 0x000ee20000300a00 */
[----:B------:R-:W-:-:S03]  /*bdc0*/  IMAD.WIDE R4, R248, 0x4, R30 ;  /* 0x00000004f8047825 */ /* 0x000fc600078e021e */
[----:B------:R-:W-:Y:S04]  /*bdd0*/  STL.64 [R1+0x498], R8 ;  /* 0x0004980801007387 */ /* 0x000fe80000100a00 */
[----:B------:R1:W-:Y:S04]  /*bde0*/  STL.64 [R1+0x490], R2 ;  /* 0x0004900201007387 */ /* 0x0003e80000100a00 */
[----:B------:R1:W-:Y:S04]  /*bdf0*/  STL.64 [R1+0x488], R6 ;  /* 0x0004880601007387 */ /* 0x0003e80000100a00 */
[----:B------:R-:W3:Y:S04]  /*be00*/  LDL.LU.64 R30, [R1+0x90] ;  /* 0x00009000011e7983 */ /* 0x000ee80000300a00 */
[----:B------:R-:W-:Y:S01]  /*be10*/  STL.64 [R1+0x480], R4 ;  /* 0x0004800401007387 */ /* 0x000fe20000100a00 */
[----:B-1----:R-:W-:-:S03]  /*be20*/  IADD3 R2, R249, -0x3a, RZ ;  /* 0xffffffc6f9027810 */ /* 0x002fc60007ffe0ff */
[----:B------:R-:W3:Y:S01]  /*be30*/  LDL.LU.64 R58, [R1+0x88] ;  /* 0x00008800013a7983 */ /* 0x000ee20000300a00 */
[----:B------:R-:W-:-:S03]  /*be40*/  IMAD.WIDE R8, R248, 0x4, R38 ;  /* 0x00000004f8087825 */ /* 0x000fc600078e0226 */
[----:B------:R1:W-:Y:S04]  /*be50*/  LDGSTS.E [R26+0x18c00], [R6.64], !P5 ;  /* 0x18c00000061a7fae */ /* 0x0003e8000e921844 */
[----:B------:R-:W3:Y:S04]  /*be60*/  LDL.LU.64 R38, [R1+0x80] ;  /* 0x0000800001267983 */ /* 0x000ee80000300a00 */
[----:B------:R4:W-:Y:S01]  /*be70*/  LDGSTS.E [R26+0x18e00], [R4.64], !P5 ;  /* 0x18e00000041a7fae */ /* 0x0009e2000e921844 */
[----:B------:R-:W-:Y:S01]  /*be80*/  ISETP.GE.U32.AND P5, PT, R2, 0x7fffffa7, PT ;  /* 0x7fffffa70200780c */ /* 0x000fe20003fa6070 */
[----:B------:R-:W-:-:S02]  /*be90*/  IMAD.WIDE R2, R248, 0x4, R54 ;  /* 0x00000004f8027825 */ /* 0x000fc400078e0236 */
[----:B------:R-:W-:Y:S04]  /*bea0*/  STL.64 [R1+0x410], R8 ;  /* 0x0004100801007387 */ /* 0x000fe80000100a00 */
[----:B------:R-:W3:Y:S01]  /*beb0*/  LDL.LU.64 R54, [R1+0x78] ;  /* 0x0000780001367983 */ /* 0x000ee20000300a00 */
[----:B-1----:R-:W-:-:S03]  /*bec0*/  IMAD.WIDE R6, R248, 0x4, R62 ;  /* 0x00000004f8067825 */ /* 0x002fc600078e023e */
[----:B------:R1:W-:Y:S04]  /*bed0*/  LDGSTS.E [R26+0x1a800], [R8.64], !P4 ;  /* 0x1a800000081a7fae */ /* 0x0003e8000e121844 */
[----:B------:R1:W-:Y:S04]  /*bee0*/  STL.64 [R1+0x408], R2 ;  /* 0x0004080201007387 */ /* 0x0003e80000100a00 */
[----:B------:R1:W-:Y:S04]  /*bef0*/  LDGSTS.E [R26+0x1aa00], [R2.64], !P4 ;  /* 0x1aa00000021a7fae */ /* 0x0003e8000e121844 */
[----:B------:R3:W-:Y:S04]  /*bf00*/  LDGSTS.E [R26+0x1ac00], [R6.64], !P4 ;  /* 0x1ac00000061a7fae */ /* 0x0007e8000e121844 */
[----:B------:R3:W-:Y:S01]  /*bf10*/  STL.64 [R1+0x400], R6 ;  /* 0x0004000601007387 */ /* 0x0007e20000100a00 */
[----:B-1----:R-:W-:Y:S01]  /*bf20*/  IADD3 R2, R249, -0x3e, RZ ;  /* 0xffffffc2f9027810 */ /* 0x002fe20007ffe0ff */
[----:B----4-:R-:W-:-:S02]  /*bf30*/  IMAD.WIDE R4, R248, 0x4, R42 ;  /* 0x00000004f8047825 */ /* 0x010fc400078e022a */
[----:B------:R-:W4:Y:S04]  /*bf40*/  LDL.LU.64 R42, [R1+0x3f0] ;  /* 0x0003f000012a7983 */ /* 0x000f280000300a00 */
[----:B------:R1:W-:Y:S01]  /*bf50*/  LDGSTS.E [R26+0x1ae00], [R4.64], !P4 ;  /* 0x1ae00000041a7fae */ /* 0x0003e2000e121844 */
[----:B------:R-:W-:-:S03]  /*bf60*/  ISETP.GE.U32.AND P4, PT, R2, 0x7fffffa3, PT ;  /* 0x7fffffa30200780c */ /* 0x000fc60003f86070 */
[----:B------:R1:W-:Y:S01]  /*bf70*/  STL.64 [R1+0x3f8], R4 ;  /* 0x0003f80401007387 */ /* 0x0003e20000100a00 */
[----:B------:R-:W-:-:S05]  /*bf80*/  IMAD.WIDE R8, R248, 0x4, R50 ;  /* 0x00000004f8087825 */ /* 0x000fca00078e0232 */
[----:B------:R1:W-:Y:S01]  /*bf90*/  LDGSTS.E [R26+0x1c800], [R8.64], !P5 ;  /* 0x1c800000081a7fae */ /* 0x0003e2000e921844 */
[----:B--2---:R-:W-:-:S03]  /*bfa0*/  IMAD.WIDE R2, R248, 0x4, R18 ;  /* 0x00000004f8027825 */ /* 0x004fc600078e0212 */
[----:B------:R-:W2:Y:S04]  /*bfb0*/  LDL.LU.64 R18, [R1+0x3e8] ;  /* 0x0003e80001127983 */ /* 0x000ea80000300a00 */
[----:B------:R1:W-:Y:S01]  /*bfc0*/  STL.64 [R1+0x130], R8 ;  /* 0x0001300801007387 */ /* 0x0003e20000100a00 */
[----:B---3--:R-:W-:-:S03]  /*bfd0*/  IMAD.WIDE R6, R248, 0x4, R46 ;  /* 0x00000004f8067825 */ /* 0x008fc600078e022e */
[----:B------:R-:W3:Y:S04]  /*bfe0*/  LDL.LU.64 R50, [R1+0x3e0] ;  /* 0x0003e00001327983 */ /* 0x000ee80000300a00 */
[----:B------:R1:W-:Y:S04]  /*bff0*/  STL.64 [R1+0x120], R2 ;  /* 0x0001200201007387 */ /* 0x0003e80000100a00 */
[----:B------:R-:W3:Y:S01]  /*c000*/  LDL.LU.64 R46, [R1+0x3d8] ;  /* 0x0003d800012e7983 */ /* 0x000ee20000300a00 */
[----:B-1----:R-:W-:-:S03]  /*c010*/  IMAD.WIDE R4, R248, 0x4, R34 ;  /* 0x00000004f8047825 */ /* 0x002fc600078e0222 */
[----:B------:R1:W-:Y:S04]  /*c020*/  STL.64 [R1+0x110], R6 ;  /* 0x0001100601007387 */ /* 0x0003e80000100a00 */
[----:B------:R1:W-:Y:S04]  /*c030*/  STL.64 [R1+0x100], R4 ;  /* 0x0001000401007387 */ /* 0x0003e80000100a00 */
[----:B------:R-:W3:Y:S04]  /*c040*/  LDL.LU.64 R34, [R1+0x370] ;  /* 0x0003700001227983 */ /* 0x000ee80000300a00 */
[----:B------:R1:W-:Y:S01]  /*c050*/  LDGSTS.E [R26+0x1ca00], [R2.64], !P5 ;  /* 0x1ca00000021a7fae */ /* 0x0003e2000e921844 */
[----:B------:R-:W-:-:S03]  /*c060*/  IMAD.WIDE R8, R248, 0x4, R30 ;  /* 0x00000004f8087825 */ /* 0x000fc600078e021e */
[----:B------:R-:W3:Y:S04]  /*c070*/  LDL.LU.64 R62, [R1+0x368] ;  /* 0x00036800013e7983 */ /* 0x000ee80000300a00 */
[----:B------:R1:W-:Y:S04]  /*c080*/  LDGSTS.E [R26+0x1cc00], [R6.64], !P5 ;  /* 0x1cc00000061a7fae */ /* 0x0003e8000e921844 */
[----:B------:R-:W3:Y:S01]  /*c090*/  LDL.LU.64 R30, [R1+0x360] ;  /* 0x00036000011e7983 */ /* 0x000ee20000300a00 */
[----:B-1----:R-:W-:-:S03]  /*c0a0*/  IADD3 R2, R249, -0x23, RZ ;  /* 0xffffffddf9027810 */ /* 0x002fc60007ffe0ff */
[----:B------:R1:W-:Y:S01]  /*c0b0*/  STL.64 [R1+0xa0], R8 ;  /* 0x0000a00801007387 */ /* 0x0003e20000100a00 */
[----:B------:R-:W-:-:S03]  /*c0c0*/  IMAD.WIDE R6, R248, 0x4, R38 ;  /* 0x00000004f8067825 */ /* 0x000fc600078e0226 */
[----:B------:R1:W-:Y:S01]  /*c0d0*/  LDGSTS.E [R26+0x1ce00], [R4.64], !P5 ;  /* 0x1ce00000041a7fae */ /* 0x0003e2000e921844 */
[----:B------:R-:W-:-:S03]  /*c0e0*/  ISETP.GE.U32.AND P5, PT, R2, 0x7fffffbe, PT ;  /* 0x7fffffbe0200780c */ /* 0x000fc60003fa6070 */
[----:B------:R-:W3:Y:S01]  /*c0f0*/  LDL.LU.64 R38, [R1+0x358] ;  /* 0x0003580001267983 */ /* 0x000ee20000300a00 */
[----:B------:R-:W-:-:S03]  /*c100*/  IMAD.WIDE R2, R248, 0x4, R58 ;  /* 0x00000004f8027825 */ /* 0x000fc600078e023a */
[----:B------:R1:W-:Y:S02]  /*c110*/  LDGSTS.E [R26+0x1e800], [R8.64], !P4 ;  /* 0x1e800000081a7fae */ /* 0x0003e4000e121844 */
[----:B-1----:R-:W-:Y:S02]  /*c120*/  IMAD.WIDE R4, R248, 0x4, R54 ;  /* 0x00000004f8047825 */ /* 0x002fe400078e0236 */
[----:B------:R1:W-:Y:S04]  /*c130*/  STL.64 [R1+0x90], R2 ;  /* 0x0000900201007387 */ /* 0x0003e80000100a00 */
[----:B------:R3:W-:Y:S01]  /*c140*/  STL.64 [R1+0x80], R6 ;  /* 0x0000800601007387 */ /* 0x0007e20000100a00 */
[----:B------:R-:W-:-:S03]  /*c150*/  IMAD.SHL.U32 R55, R27, 0x4, RZ ;  /* 0x000000041b377824 */ /* 0x000fc600078e00ff */
[----:B------:R1:W-:Y:S04]  /*c160*/  LDGSTS.E [R26+0x1ea00], [R2.64], !P4 ;  /* 0x1ea00000021a7fae */ /* 0x0003e8000e121844 */
[----:B------:R1:W-:Y:S04]  /*c170*/  STL.64 [R1+0x78], R4 ;  /* 0x0000780401007387 */ /* 0x0003e80000100a00 */
[----:B------:R1:W-:Y:S04]  /*c180*/  LDGSTS.E [R26+0x1ec00], [R6.64], !P4 ;  /* 0x1ec00000061a7fae */ /* 0x0003e8000e121844 */
[----:B------:R-:W3:Y:S04]  /*c190*/  LDL.LU.64 R8, [R1+0x2f0] ;  /* 0x0002f00001087983 */ /* 0x000ee80000300a00 */
[----:B------:R1:W-:Y:S04]  /*c1a0*/  LDGSTS.E [R26+0x1ee00], [R4.64], !P4 ;  /* 0x1ee00000041a7fae */ /* 0x0003e8000e121844 */
[----:B------:R-:W3:Y:S04]  /*c1b0*/  LDL.LU.64 R58, [R1+0x2e8] ;  /* 0x0002e800013a7983 */ /* 0x000ee80000300a00 */
[----:B-1----:R-:W3:Y:S01]  /*c1c0*/  LDL.LU.64 R26, [R1+0x2e0] ;  /* 0x0002e000011a7983 */ /* 0x002ee20000300a00 */
[----:B------:R-:W-:-:S02]  /*c1d0*/  IADD3 R2, R249, -0x27, RZ ;  /* 0xffffffd9f9027810 */ /* 0x000fc40007ffe0ff */
[----:B------:R-:W-:Y:S02]  /*c1e0*/  LOP3.LUT R55, R55, 0x40, RZ, 0x3c, !PT ;  /* 0x0000004037377812 */ /* 0x000fe400078e3cff */
[----:B------:R-:W-:Y:S01]  /*c1f0*/  ISETP.GE.U32.AND P4, PT, R2, 0x7fffffba, PT ;  /* 0x7fffffba0200780c */ /* 0x000fe20003f86070 */
[----:B----4-:R-:W-:-:S05]  /*c200*/  IMAD.WIDE R42, R248, 0x4, R42 ;  /* 0x00000004f82a7825 */ /* 0x010fca00078e022a */
[----:B------:R-:W-:Y:S04]  /*c210*/  STL.64 [R1+0x658], R42 ;  /* 0x0006582a01007387 */ /* 0x000fe80000100a00 */
[----:B------:R1:W-:Y:S01]  /*c220*/  LDGSTS.E [R55+0x11000], [R42.64], !P5 ;  /* 0x110000002a377fae */ /* 0x0003e2000e921844 */
[----:B--2---:R-:W-:-:S03]  /*c230*/  IMAD.WIDE R2, R248, 0x4, R18 ;  /* 0x00000004f8027825 */ /* 0x004fc600078e0212 */
[----:B------:R-:W2:Y:S01]  /*c240*/  LDL.LU.64 R18, [R1+0x2d8] ;  /* 0x0002d80001127983 */ /* 0x000ea20000300a00 */
[----:B---3--:R-:W-:-:S03]  /*c250*/  IMAD.WIDE R6, R248, 0x4, R50 ;  /* 0x00000004f8067825 */ /* 0x008fc600078e0232 */
[----:B------:R3:W-:Y:S04]  /*c260*/  STL.64 [R1+0x650], R2 ;  /* 0x0006500201007387 */ /* 0x0007e80000100a00 */
[----:B------:R3:W-:Y:S01]  /*c270*/  LDGSTS.E [R55+0x11200], [R2.64], !P5 ;  /* 0x1120000002377fae */ /* 0x0007e2000e921844 */
[----:B------:R-:W-:-:S03]  /*c280*/  IMAD.WIDE R4, R248, 0x4, R46 ;  /* 0x00000004f8047825 */ /* 0x000fc600078e022e */
[----:B------:R4:W-:Y:S04]  /*c290*/  STL.64 [R1+0x648], R6 ;  /* 0x0006480601007387 */ /* 0x0009e80000100a00 */
[----:B------:R1:W-:Y:S01]  /*c2a0*/  STL.64 [R1+0x640], R4 ;  /* 0x0006400401007387 */ /* 0x0003e20000100a00 */
[----:B---3--:R-:W-:-:S03]  /*c2b0*/  IADD3 R2, R249, -0x2b, RZ ;  /* 0xffffffd5f9027810 */ /* 0x008fc60007ffe0ff */
[----:B------:R4:W-:Y:S01]  /*c2c0*/  LDGSTS.E [R55+0x11400], [R6.64], !P5 ;  /* 0x1140000006377fae */ /* 0x0009e2000e921844 */
[----:B------:R-:W-:-:S03]  /*c2d0*/  IMAD.WIDE R34, R248, 0x4, R34 ;  /* 0x00000004f8227825 */ /* 0x000fc600078e0222 */
[----:B------:R3:W-:Y:S01]  /*c2e0*/  LDGSTS.E [R55+0x11600], [R4.64], !P5 ;  /* 0x1160000004377fae */ /* 0x0007e2000e921844 */
[----:B------:R-:W-:-:S03]  /*c2f0*/  ISETP.GE.U32.AND P5, PT, R2, 0x7fffffb6, PT ;  /* 0x7fffffb60200780c */ /* 0x000fc60003fa6070 */
[----:B------:R-:W2:Y:S01]  /*c300*/  LDL.LU.64 R50, [R1+0x270] ;  /* 0x0002700001327983 */ /* 0x000ea20000300a00 */
[----:B------:R-:W-:-:S03]  /*c310*/  IMAD.WIDE R2, R248, 0x4, R62 ;  /* 0x00000004f8027825 */ /* 0x000fc600078e023e */
[----:B------:R-:W2:Y:S04]  /*c320*/  LDL.LU.64 R46, [R1+0x268] ;  /* 0x00026800012e7983 */ /* 0x000ea80000300a00 */
[----:B-1----:R-:W2:Y:S01]  /*c330*/  LDL.LU.64 R42, [R1+0x260] ;  /* 0x00026000012a7983 */ /* 0x002ea20000300a00 */
[----:B----4-:R-:W-:-:S03]  /*c340*/  IMAD.WIDE R6, R248, 0x4, R30 ;  /* 0x00000004f8067825 */ /* 0x010fc600078e021e */
[----:B------:R-:W4:Y:S04]  /*c350*/  LDL.LU.64 R30, [R1+0x258] ;  /* 0x00025800011e7983 */ /* 0x000f280000300a00 */
[----:B------:R1:W-:Y:S04]  /*c360*/  STL.64 [R1+0x5e8], R34 ;  /* 0x0005e82201007387 */ /* 0x0003e80000100a00 */
[----:B------:R1:W-:Y:S01]  /*c370*/  STL.64 [R1+0x5e0], R2 ;  /* 0x0005e00201007387 */ /* 0x0003e20000100a00 */
[----:B---3--:R-:W-:-:S03]  /*c380*/  IMAD.WIDE R4, R248, 0x4, R38 ;  /* 0x00000004f8047825 */ /* 0x008fc600078e0226 */
[----:B------:R3:W-:Y:S04]  /*c390*/  STL.64 [R1+0x5d8], R6 ;  /* 0x0005d80601007387 */ /* 0x0007e80000100a00 */
[----:B------:R-:W-:Y:S04]  /*c3a0*/  STL.64 [R1+0x5d0], R4 ;  /* 0x0005d00401007387 */ /* 0x000fe80000100a00 */
[----:B------:R-:W4:Y:S04]  /*c3b0*/  LDL.LU.64 R62, [R1+0x1f0] ;  /* 0x0001f000013e7983 */ /* 0x000f280000300a00 */
[----:B------:R1:W-:Y:S04]  /*c3c0*/  LDGSTS.E [R55+0x13000], [R34.64], !P4 ;  /* 0x1300000022377fae */ /* 0x0003e8000e121844 */
[----:B------:R-:W4:Y:S04]  /*c3d0*/  LDL.LU.64 R38, [R1+0x1e8] ;  /* 0x0001e80001267983 */ /* 0x000f280000300a00 */
[----:B------:R1:W-:Y:S04]  /*c3e0*/  LDGSTS.E [R55+0x13200], [R2.64], !P4 ;  /* 0x1320000002377fae */ /* 0x0003e8000e121844 */
[----:B-1----:R-:W4:Y:S04]  /*c3f0*/  LDL.LU.64 R34, [R1+0x1e0] ;  /* 0x0001e00001227983 */ /* 0x002f280000300a00 */
[----:B------:R3:W-:Y:S01]  /*c400*/  LDGSTS.E [R55+0x13400], [R6.64], !P4 ;  /* 0x1340000006377fae */ /* 0x0007e2000e121844 */
[----:B------:R-:W-:-:S03]  /*c410*/  IADD3 R2, R249, -0x2f, RZ ;  /* 0xffffffd1f9027810 */ /* 0x000fc60007ffe0ff */
[----:B------:R2:W-:Y:S01]  /*c420*/  LDGSTS.E [R55+0x13600], [R4.64], !P4 ;  /* 0x1360000004377fae */ /* 0x0005e2000e121844 */
[----:B---3--:R-:W-:-:S03]  /*c430*/  IMAD.WIDE R6, R248, 0x4, R26 ;  /* 0x00000004f8067825 */ /* 0x008fc600078e021a */
[----:B------:R-:W3:Y:S01]  /*c440*/  LDL.LU.64 R26, [R1+0x1d8] ;  /* 0x0001d800011a7983 */ /* 0x000ee20000300a00 */
[----:B------:R-:W-:Y:S01]  /*c450*/  ISETP.GE.U32.AND P4, PT, R2, 0x7fffffb2, PT ;  /* 0x7fffffb20200780c */ /* 0x000fe20003f86070 */
[----:B------:R-:W-:-:S04]  /*c460*/  IMAD.WIDE R8, R248, 0x4, R8 ;  /* 0x00000004f8087825 */ /* 0x000fc800078e0208 */
[C---:B------:R-:W-:Y:S01]  /*c470*/  IMAD.WIDE R2, R248.reuse, 0x4, R58 ;  /* 0x00000004f8027825 */ /* 0x040fe200078e023a */
[----:B------:R-:W-:Y:S04]  /*c480*/  STL.64 [R1+0x568], R8 ;  /* 0x0005680801007387 */ /* 0x000fe80000100a00 */
[----:B------:R1:W-:Y:S04]  /*c490*/  LDGSTS.E [R55+0x15000], [R8.64], !P5 ;  /* 0x1500000008377fae */ /* 0x0003e8000e921844 */
[----:B------:R1:W-:Y:S04]  /*c4a0*/  STL.64 [R1+0x560], R2 ;  /* 0x0005600201007387 */ /* 0x0003e80000100a00 */
[----:B------:R1:W-:Y:S04]  /*c4b0*/  LDGSTS.E [R55+0x15200], [R2.64], !P5 ;  /* 0x1520000002377fae */ /* 0x0003e8000e921844 */
[----:B------:R2:W-:Y:S04]  /*c4c0*/  STL.64 [R1+0x558], R6 ;  /* 0x0005580601007387 */ /* 0x0005e80000100a00 */
[----:B------:R2:W-:Y:S01]  /*c4d0*/  LDGSTS.E [R55+0x15400], [R6.64], !P5 ;  /* 0x1540000006377fae */ /* 0x0005e2000e921844 */
[----:B-1----:R-:W-:Y:S01]  /*c4e0*/  IADD3 R2, R249, -0x33, RZ ;  /* 0xffffffcdf9027810 */ /* 0x002fe20007ffe0ff */
[----:B--2---:R-:W-:-:S05]  /*c4f0*/  IMAD.WIDE R4, R248, 0x4, R18 ;  /* 0x00000004f8047825 */ /* 0x004fca00078e0212 */
[----:B------:R4:W-:Y:S04]  /*c500*/  STL.64 [R1+0x550], R4 ;  /* 0x0005500401007387 */ /* 0x0009e80000100a00 */
[----:B------:R-:W2:Y:S04]  /*c510*/  LDL.LU.64 R18, [R1+0x170] ;  /* 0x0001700001127983 */ /* 0x000ea80000300a00 */
[----:B------:R4:W-:Y:S01]  /*c520*/  LDGSTS.E [R55+0x15600], [R4.64], !P5 ;  /* 0x1560000004377fae */ /* 0x0009e2000e921844 */
[----:B------:R-:W-:-:S03]  /*c530*/  ISETP.GE.U32.AND P5, PT, R2, 0x7fffffae, PT ;  /* 0x7fffffae0200780c */ /* 0x000fc60003fa6070 */
[----:B------:R-:W2:Y:S01]  /*c540*/  LDL.LU.64 R58, [R1+0x168] ;  /* 0x00016800013a7983 */ /* 0x000ea20000300a00 */
[----:B------:R-:W-:-:S03]  /*c550*/  IMAD.WIDE R8, R248, 0x4, R50 ;  /* 0x00000004f8087825 */ /* 0x000fc600078e0232 */
[----:B------:R-:W2:Y:S01]  /*c560*/  LDL.LU.64 R50, [R1+0x160] ;  /* 0x0001600001327983 */ /* 0x000ea20000300a00 */
[----:B------:R-:W-:-:S03]  /*c570*/  IMAD.WIDE R2, R248, 0x4, R46 ;  /* 0x00000004f8027825 */ /* 0x000fc600078e022e */
[----:B------:R1:W-:Y:S01]  /*c580*/  STL.64 [R1+0x4e8], R8 ;  /* 0x0004e80801007387 */ /* 0x0003e20000100a00 */
[----:B------:R-:W-:-:S03]  /*c590*/  IMAD.WIDE R6, R248, 0x4, R42 ;  /* 0x00000004f8067825 */ /* 0x000fc600078e022a */
[----:B------:R-:W2:Y:S01]  /*c5a0*/  LDL.LU.64 R46, [R1+0x158] ;  /* 0x00015800012e7983 */ /* 0x000ea20000300a00 */
[----:B----4-:R-:W-:-:S03]  /*c5b0*/  IMAD.WIDE R4, R248, 0x4, R30 ;  /* 0x00000004f8047825 */ /* 0x010fc600078e021e */
[----:B------:R1:W-:Y:S04]  /*c5c0*/  LDGSTS.E [R55+0x17000], [R8.64], !P4 ;  /* 0x1700000008377fae */ /* 0x0003e8000e121844 */
[----:B------:R4:W-:Y:S04]  /*c5d0*/  STL.64 [R1+0x4e0], R2 ;  /* 0x0004e00201007387 */ /* 0x0009e80000100a00 */
[----:B------:R4:W-:Y:S04]  /*c5e0*/  LDGSTS.E [R55+0x17200], [R2.64], !P4 ;  /* 0x1720000002377fae */ /* 0x0009e8000e121844 */
[----:B------:R4:W-:Y:S04]  /*c5f0*/  STL.64 [R1+0x4d8], R6 ;  /* 0x0004d80601007387 */ /* 0x0009e80000100a00 */
[----:B------:R3:W-:Y:S01]  /*c600*/  STL.64 [R1+0x4d0], R4 ;  /* 0x0004d00401007387 */ /* 0x0007e20000100a00 */
[----:B-1----:R-:W-:Y:S01]  /*c610*/  IMAD.WIDE R8, R248, 0x4, R62 ;  /* 0x00000004f8087825 */ /* 0x002fe200078e023e */
[----:B----4-:R-:W-:-:S02]  /*c620*/  IADD3 R2, R249, -0x37, RZ ;  /* 0xffffffc9f9027810 */ /* 0x010fc40007ffe0ff */
[----:B------:R1:W-:Y:S04]  /*c630*/  LDGSTS.E [R55+0x17400], [R6.64], !P4 ;  /* 0x1740000006377fae */ /* 0x0003e8000e121844 */
[----:B------:R-:W4:Y:S04]  /*c640*/  LDL.LU.64 R30, [R1+0xf0] ;  /* 0x0000f000011e7983 */ /* 0x000f280000300a00 */
[----:B------:R3:W-:Y:S01]  /*c650*/  LDGSTS.E [R55+0x17600], [R4.64], !P4 ;  /* 0x1760000004377fae */ /* 0x0007e2000e121844 */
[----:B------:R-:W-:Y:S01]  /*c660*/  ISETP.GE.U32.AND P4, PT, R2, 0x7fffffaa, PT ;  /* 0x7fffffaa0200780c */ /* 0x000fe20003f86070 */
[----:B------:R-:W-:-:S02]  /*c670*/  IMAD.WIDE R2, R248, 0x4, R38 ;  /* 0x00000004f8027825 */ /* 0x000fc400078e0226 */
[----:B------:R-:W4:Y:S02]  /*c680*/  LDL.LU.64 R42, [R1+0xe8] ;  /* 0x0000e800012a7983 */ /* 0x000f240000300a00 */
[C---:B-1----:R-:W-:Y:S02]  /*c690*/  IMAD.WIDE R6, R248.reuse, 0x4, R34 ;  /* 0x00000004f8067825 */ /* 0x042fe400078e0222 */
[----:B------:R-:W4:Y:S04]  /*c6a0*/  LDL.LU.64 R38, [R1+0xe0] ;  /* 0x0000e00001267983 */ /* 0x000f280000300a00 */
[----:B------:R-:W-:Y:S04]  /*c6b0*/  STL.64 [R1+0x478], R8 ;  /* 0x0004780801007387 */ /* 0x000fe80000100a00 */
[----:B------:R-:W4:Y:S04]  /*c6c0*/  LDL.LU.64 R34, [R1+0xd8] ;  /* 0x0000d80001227983 */ /* 0x000f280000300a00 */
[----:B------:R1:W-:Y:S04]  /*c6d0*/  STL.64 [R1+0x470], R2 ;  /* 0x0004700201007387 */ /* 0x0003e80000100a00 */
[----:B------:R1:W-:Y:S01]  /*c6e0*/  STL.64 [R1+0x468], R6 ;  /* 0x0004680601007387 */ /* 0x0003e20000100a00 */
[----:B---3--:R-:W-:-:S03]  /*c6f0*/  IMAD.WIDE R4, R248, 0x4, R26 ;  /* 0x00000004f8047825 */ /* 0x008fc600078e021a */
[----:B------:R3:W-:Y:S04]  /*c700*/  LDGSTS.E [R55+0x19000], [R8.64], !P5 ;  /* 0x1900000008377fae */ /* 0x0007e8000e921844 */
[----:B------:R-:W4:Y:S04]  /*c710*/  LDL.LU.64 R26, [R1+0x70] ;  /* 0x00007000011a7983 */ /* 0x000f280000300a00 */
[----:B------:R1:W-:Y:S04]  /*c720*/  LDGSTS.E [R55+0x19200], [R2.64], !P5 ;  /* 0x1920000002377fae */ /* 0x0003e8000e921844 */
[----:B------:R3:W-:Y:S04]  /*c730*/  LDGSTS.E [R55+0x19400], [R6.64], !P5 ;  /* 0x1940000006377fae */ /* 0x0007e8000e921844 */
[----:B------:R2:W-:Y:S01]  /*c740*/  STL.64 [R1+0x460], R4 ;  /* 0x0004600401007387 */ /* 0x0005e20000100a00 */
[----:B-1----:R-:W-:-:S03]  /*c750*/  IADD3 R2, R249, -0x3b, RZ ;  /* 0xffffffc5f9027810 */ /* 0x002fc60007ffe0ff */
[----:B------:R1:W-:Y:S01]  /*c760*/  LDGSTS.E [R55+0x19600], [R4.64], !P5 ;  /* 0x1960000004377fae */ /* 0x0003e2000e921844 */
[----:B------:R-:W-:-:S03]  /*c770*/  ISETP.GE.U32.AND P5, PT, R2, 0x7fffffa6, PT ;  /* 0x7fffffa60200780c */ /* 0x000fc60003fa6070 */
[----:B---3--:R-:W4:Y:S04]  /*c780*/  LDL.LU.64 R6, [R1+0x68] ;  /* 0x0000680001067983 */ /* 0x008f280000300a00 */
[----:B------:R-:W4:Y:S01]  /*c790*/  LDL.LU.64 R62, [R1+0x60] ;  /* 0x00006000013e7983 */ /* 0x000f220000300a00 */
[----:B--2---:R-:W-:-:S05]  /*c7a0*/  IMAD.WIDE R18, R248, 0x4, R18 ;  /* 0x00000004f8127825 */ /* 0x004fca00078e0212 */
[----:B------:R-:W-:Y:S01]  /*c7b0*/  STL.64 [R1+0x170], R18 ;  /* 0x0001701201007387 */ /* 0x000fe20000100a00 */
[----:B------:R-:W-:-:S03]  /*c7c0*/  IMAD.WIDE R2, R248, 0x4, R58 ;  /* 0x00000004f8027825 */ /* 0x000fc600078e023a */
[----:B------:R2:W-:Y:S04]  /*c7d0*/  LDGSTS.E [R55+0x1b000], [R18.64], !P4 ;  /* 0x1b00000012377fae */ /* 0x0005e8000e121844 */
[----:B------:R-:W3:Y:S04]  /*c7e0*/  LDL.LU.64 R58, [R1+0x58] ;  /* 0x00005800013a7983 */ /* 0x000ee80000300a00 */
[----:B------:R1:W-:Y:S04]  /*c7f0*/  STL.64 [R1+0x180], R2 ;  /* 0x0001800201007387 */ /* 0x0003e80000100a00 */
[----:B------:R1:W-:Y:S01]  /*c800*/  LDGSTS.E [R55+0x1b200], [R2.64], !P4 ;  /* 0x1b20000002377fae */ /* 0x0003e2000e121844 */
[----:B------:R-:W-:-:S05]  /*c810*/  IMAD.WIDE R8, R248, 0x4, R50 ;  /* 0x00000004f8087825 */ /* 0x000fca00078e0232 */
[----:B------:R4:W-:Y:S01]  /*c820*/  STL.64 [R1+0x190], R8 ;  /* 0x0001900801007387 */ /* 0x0009e20000100a00 */
[----:B-1----:R-:W-:Y:S01]  /*c830*/  IMAD.WIDE R4, R248, 0x4, R46 ;  /* 0x00000004f8047825 */ /* 0x002fe200078e022e */
[----:B------:R-:W-:Y:S02]  /*c840*/  IADD3 R2, R249, -0x3f, RZ ;  /* 0xffffffc1f9027810 */ /* 0x000fe40007ffe0ff */
[----:B--2---:R-:W2:Y:S04]  /*c850*/  LDL.LU.64 R18, [R1+0x3d0] ;  /* 0x0003d00001127983 */ /* 0x004ea80000300a00 */
[----:B------:R1:W-:Y:S04]  /*c860*/  LDGSTS.E [R55+0x1b400], [R8.64], !P4 ;  /* 0x1b40000008377fae */ /* 0x0003e8000e121844 */
[----:B------:R1:W-:Y:S04]  /*c870*/  STL.64 [R1+0x3f0], R4 ;  /* 0x0003f00401007387 */ /* 0x0003e80000100a00 */
[----:B------:R1:W-:Y:S01]  /*c880*/  LDGSTS.E [R55+0x1b600], [R4.64], !P4 ;  /* 0x1b60000004377fae */ /* 0x0003e2000e121844 */
[----:B------:R-:W-:-:S03]  /*c890*/  ISETP.GE.U32.AND P4, PT, R2, 0x7fffffa2, PT ;  /* 0x7fffffa20200780c */ /* 0x000fc60003f86070 */
[----:B------:R-:W2:Y:S04]  /*c8a0*/  LDL.LU.64 R50, [R1+0x3c8] ;  /* 0x0003c80001327983 */ /* 0x000ea80000300a00 */
[----:B------:R-:W2:Y:S01]  /*c8b0*/  LDL.LU.64 R46, [R1+0x3c0] ;  /* 0x0003c000012e7983 */ /* 0x000ea20000300a00 */
[----:B----4-:R-:W-:-:S05]  /*c8c0*/  IMAD.WIDE R30, R248, 0x4, R30 ;  /* 0x00000004f81e7825 */ /* 0x010fca00078e021e */
[----:B------:R-:W-:Y:S01]  /*c8d0*/  STL.64 [R1+0x1b0], R30 ;  /* 0x0001b01e01007387 */ /* 0x000fe20000100a00 */
[----:B------:R-:W-:-:S03]  /*c8e0*/  IMAD.WIDE R2, R248, 0x4, R42 ;  /* 0x00000004f8027825 */ /* 0x000fc600078e022a */
[----:B------:R4:W-:Y:S01]  /*c8f0*/  LDGSTS.E [R55+0x1d000], [R30.64], !P5 ;  /* 0x1d0000001e377fae */ /* 0x0009e2000e921844 */
[----:B-1----:R-:W-:-:S03]  /*c900*/  IMAD.WIDE R8, R248, 0x4, R38 ;  /* 0x00000004f8087825 */ /* 0x002fc600078e0226 */
[----:B------:R-:W2:Y:S04]  /*c910*/  LDL.LU.64 R42, [R1+0x3b8] ;  /* 0x0003b800012a7983 */ /* 0x000ea80000300a00 */
[----:B------:R1:W-:Y:S01]  /*c920*/  STL.64 [R1+0x3e8], R2 ;  /* 0x0003e80201007387 */ /* 0x0003e20000100a00 */
[----:B------:R-:W-:-:S03]  /*c930*/  IMAD.WIDE R4, R248, 0x4, R34 ;  /* 0x00000004f8047825 */ /* 0x000fc600078e0222 */
[----:B------:R1:W-:Y:S04]  /*c940*/  LDGSTS.E [R55+0x1d200], [R2.64], !P5 ;  /* 0x1d20000002377fae */ /* 0x0003e8000e921844 */
[----:B------:R1:W-:Y:S04]  /*c950*/  STL.64 [R1+0x3e0], R8 ;  /* 0x0003e00801007387 */ /* 0x0003e80000100a00 */
[----:B------:R1:W-:Y:S04]  /*c960*/  LDGSTS.E [R55+0x1d400], [R8.64], !P5 ;  /* 0x1d40000008377fae */ /* 0x0003e8000e921844 */
[----:B------:R-:W-:Y:S01]  /*c970*/  STL.64 [R1+0x1e0], R4 ;  /* 0x0001e00401007387 */ /* 0x000fe20000100a00 */
[----:B-1----:R-:W-:-:S03]  /*c980*/  IADD3 R2, R249, -0x24, RZ ;  /* 0xffffffdcf9027810 */ /* 0x002fc60007ffe0ff */
[----:B------:R3:W-:Y:S01]  /*c990*/  LDGSTS.E [R55+0x1d600], [R4.64], !P5 ;  /* 0x1d60000004377fae */ /* 0x0007e2000e921844 */
[----:B------:R-:W-:-:S03]  /*c9a0*/  IMAD.WIDE R8, R248, 0x4, R26 ;  /* 0x00000004f8087825 */ /* 0x000fc600078e021a */
[----:B------:R-:W2:Y:S04]  /*c9b0*/  LDL.LU.64 R26, [R1+0x350] ;  /* 0x00035000011a7983 */ /* 0x000ea80000300a00 */
[----:B------:R-:W2:Y:S04]  /*c9c0*/  LDL.LU.64 R38, [R1+0x348] ;  /* 0x0003480001267983 */ /* 0x000ea80000300a00 */
[----:B------:R-:W2:Y:S04]  /*c9d0*/  LDL.LU.64 R34, [R1+0x340] ;  /* 0x0003400001227983 */ /* 0x000ea80000300a00 */
[----:B------:R1:W-:Y:S04]  /*c9e0*/  STL.64 [R1+0x1f0], R8 ;  /* 0x0001f00801007387 */ /* 0x0003e80000100a00 */
[----:B----4-:R-:W4:Y:S01]  /*c9f0*/  LDL.LU.64 R30, [R1+0x338] ;  /* 0x00033800011e7983 */ /* 0x010f220000300a00 */
[----:B------:R-:W-:Y:S01]  /*ca00*/  ISETP.GE.U32.AND P5, PT, R2, 0x7fffffbd, PT ;  /* 0x7fffffbd0200780c */ /* 0x000fe20003fa6070 */
[----:B------:R-:W-:-:S02]  /*ca10*/  IMAD.WIDE R2, R248, 0x4, R6 ;  /* 0x00000004f8027825 */ /* 0x000fc400078e0206 */
[----:B------:R1:W-:Y:S02]  /*ca20*/  LDGSTS.E [R55+0x1f000], [R8.64], !P4 ;  /* 0x1f00000008377fae */ /* 0x0003e4000e121844 */
[----:B------:R-:W-:Y:S02]  /*ca30*/  IMAD.WIDE R6, R248, 0x4, R62 ;  /* 0x00000004f8067825 */ /* 0x000fe400078e023e */
[----:B------:R1:W-:Y:S04]  /*ca40*/  STL.64 [R1+0x200], R2 ;  /* 0x0002000201007387 */ /* 0x0003e80000100a00 */
[----:B------:R1:W-:Y:S04]  /*ca50*/  LDGSTS.E [R55+0x1f200], [R2.64], !P4 ;  /* 0x1f20000002377fae */ /* 0x0003e8000e121844 */
[----:B------:R3:W-:Y:S01]  /*ca60*/  LDGSTS.E [R55+0x1f400], [R6.64], !P4 ;  /* 0x1f40000006377fae */ /* 0x0007e2000e121844 */
[----:B-1----:R-:W-:-:S03]  /*ca70*/  LOP3.LUT R9, R22, 0x60, RZ, 0x3c, !PT ;  /* 0x0000006016097812 */ /* 0x002fc600078e3cff */
[----:B------:R1:W-:Y:S01]  /*ca80*/  STL.64 [R1+0x210], R6 ;  /* 0x0002100601007387 */ /* 0x0003e20000100a00 */
[----:B------:R-:W-:Y:S01]  /*ca90*/  IADD3 R2, R249, -0x28, RZ ;  /* 0xffffffd8f9027810 */ /* 0x000fe20007ffe0ff */
[----:B---3--:R-:W-:-:S05]  /*caa0*/  IMAD.WIDE R4, R248, 0x4, R58 ;  /* 0x00000004f8047825 */ /* 0x008fca00078e023a */
[----:B------:R3:W-:Y:S01]  /*cab0*/  LDGSTS.E [R55+0x1f600], [R4.64], !P4 ;  /* 0x1f60000004377fae */ /* 0x0007e2000e121844 */
[----:B------:R-:W-:-:S03]  /*cac0*/  ISETP.GE.U32.AND P4, PT, R2, 0x7fffffb9, PT ;  /* 0x7fffffb90200780c */ /* 0x000fc60003f86070 */
[----:B------:R1:W-:Y:S04]  /*cad0*/  STL.64 [R1+0x3d8], R4 ;  /* 0x0003d80401007387 */ /* 0x0003e80000100a00 */
[----:B---3--:R-:W3:Y:S04]  /*cae0*/  LDL.LU.64 R54, [R1+0x2d0] ;  /* 0x0002d00001367983 */ /* 0x008ee80000300a00 */
[----:B-1----:R-:W3:Y:S01]  /*caf0*/  LDL.LU.64 R6, [R1+0x2c0] ;  /* 0x0002c00001067983 */ /* 0x002ee20000300a00 */
[----:B--2---:R-:W-:-:S05]  /*cb00*/  IMAD.WIDE R18, R248, 0x4, R18 ;  /* 0x00000004f8127825 */ /* 0x004fca00078e0212 */
[----:B------:R-:W-:Y:S04]  /*cb10*/  STL.64 [R1+0x638], R18 ;  /* 0x0006381201007387 */ /* 0x000fe80000100a00 */
[----:B------:R-:W2:Y:S04]  /*cb20*/  LDL.LU.64 R4, [R1+0x2b8] ;  /* 0x0002b80001047983 */ /* 0x000ea80000300a00 */
[----:B------:R1:W-:Y:S01]  /*cb30*/  LDGSTS.E [R9+0x11800], [R18.64], !P5 ;  /* 0x1180000012097fae */ /* 0x0003e2000e921844 */
[----:B------:R-:W-:-:S04]  /*cb40*/  IMAD.WIDE R2, R248, 0x4, R50 ;  /* 0x00000004f8027825 */ /* 0x000fc800078e0232 */
[----:B------:R-:W-:Y:S01]  /*cb50*/  IMAD.WIDE R62, R248, 0x4, R46 ;  /* 0x00000004f83e7825 */ /* 0x000fe200078e022e */
[----:B------:R1:W-:Y:S04]  /*cb60*/  STL.64 [R1+0x3c8], R2 ;  /* 0x0003c80201007387 */ /* 0x0003e80000100a00 */
[----:B------:R1:W-:Y:S04]  /*cb70*/  LDGSTS.E [R9+0x11a00], [R2.64], !P5 ;  /* 0x11a0000002097fae */ /* 0x0003e8000e921844 */
[----:B------:R1:W-:Y:S04]  /*cb80*/  LDGSTS.E [R9+0x11c00], [R62.64], !P5 ;  /* 0x11c000003e097fae */ /* 0x0003e8000e921844 */
[----:B------:R1:W-:Y:S02]  /*cb90*/  STL.64 [R1+0x3d0], R62 ;  /* 0x0003d03e01007387 */ /* 0x0003e40000100a00 */
[----:B-1----:R-:W-:-:S02]  /*cba0*/  IADD3 R2, R249, -0x2c, RZ ;  /* 0xffffffd4f9027810 */ /* 0x002fc40007ffe0ff */
[----:B------:R-:W2:Y:S01]  /*cbb0*/  LDL.LU.64 R18, [R1+0x250] ;  /* 0x0002500001127983 */ /* 0x000ea20000300a00 */
[----:B------:R-:W-:-:S05]  /*cbc0*/  IMAD.WIDE R58, R248, 0x4, R42 ;  /* 0x00000004f83a7825 */ /* 0x000fca00078e022a */
[----:B------:R4:W-:Y:S01]  /*cbd0*/  LDGSTS.E [R9+0x11e00], [R58.64], !P5 ;  /* 0x11e000003a097fae */ /* 0x0009e2000e921844 */
[----:B------:R-:W-:-:S03]  /*cbe0*/  ISETP.GE.U32.AND P5, PT, R2, 0x7fffffb5, PT ;  /* 0x7fffffb50200780c */ /* 0x000fc60003fa6070 */
[----:B------:R4:W-:Y:S04]  /*cbf0*/  STL.64 [R1+0x630], R58 ;  /* 0x0006303a01007387 */ /* 0x0009e80000100a00 */
[----:B------:R-:W2:Y:S04]  /*cc00*/  LDL.LU.64 R50, [R1+0x248] ;  /* 0x0002480001327983 */ /* 0x000ea80000300a00 */
[----:B------:R-:W2:Y:S04]  /*cc10*/  LDL.LU.64 R46, [R1+0x240] ;  /* 0x00024000012e7983 */ /* 0x000ea80000300a00 */
[----:B------:R-:W2:Y:S01]  /*cc20*/  LDL.LU.64 R42, [R1+0x238] ;  /* 0x00023800012a7983 */ /* 0x000ea20000300a00 */
[----:B------:R-:W-:-:S04]  /*cc30*/  IMAD.WIDE R26, R248, 0x4, R26 ;  /* 0x00000004f81a7825 */ /* 0x000fc800078e021a */
[C---:B------:R-:W-:Y:S01]  /*cc40*/  IMAD.WIDE R2, R248.reuse, 0x4, R38 ;  /* 0x00000004f8027825 */ /* 0x040fe200078e0226 */
[----:B------:R-:W-:Y:S03]  /*cc50*/  STL.64 [R1+0x5c8], R26 ;  /* 0x0005c81a01007387 */ /* 0x000fe60000100a00 */
[C---:B------:R-:W-:Y:S01]  /*cc60*/  IMAD.WIDE R62, R248.reuse, 0x4, R34 ;  /* 0x00000004f83e7825 */ /* 0x040fe200078e0222 */
[----:B------:R1:W-:Y:S04]  /*cc70*/  STL.64 [R1+0x5c0], R2 ;  /* 0x0005c00201007387 */ /* 0x0003e80000100a00 */
[----:B------:R1:W-:Y:S01]  /*cc80*/  LDGSTS.E [R9+0x13800], [R26.64], !P4 ;  /* 0x138000001a097fae */ /* 0x0003e2000e121844 */
[----:B----4-:R-:W-:-:S03]  /*cc90*/  IMAD.WIDE R58, R248, 0x4, R30 ;  /* 0x00000004f83a7825 */ /* 0x010fc600078e021e */
[----:B------:R4:W-:Y:S04]  /*cca0*/  STL.64 [R1+0x5b8], R62 ;  /* 0x0005b83e01007387 */ /* 0x0009e80000100a00 */
[----:B------:R1:W-:Y:S04]  /*ccb0*/  LDGSTS.E [R9+0x13a00], [R2.64], !P4 ;  /* 0x13a0000002097fae */ /* 0x0003e8000e121844 */
[----:B------:R-:W2:Y:S04]  /*ccc0*/  LDL.LU.64 R34, [R1+0x1d0] ;  /* 0x0001d00001227983 */ /* 0x000ea80000300a00 */
[----:B------:R4:W-:Y:S01]  /*ccd0*/  STL.64 [R1+0x5b0], R58 ;  /* 0x0005b03a01007387 */ /* 0x0009e20000100a00 */
[----:B-1----:R-:W-:-:S03]  /*cce0*/  IADD3 R2, R249, -0x30, RZ ;  /* 0xffffffd0f9027810 */ /* 0x002fc60007ffe0ff */
[----:B------:R-:W2:Y:S04]  /*ccf0*/  LDL.LU.64 R30, [R1+0x1c8] ;  /* 0x0001c800011e7983 */ /* 0x000ea80000300a00 */
[----:B------:R-:W2:Y:S04]  /*cd00*/  LDL.LU.64 R26, [R1+0x1c0] ;  /* 0x0001c000011a7983 */ /* 0x000ea80000300a00 */
[----:B------:R-:W2:Y:S04]  /*cd10*/  LDL.LU.64 R38, [R1+0x1b8] ;  /* 0x0001b80001267983 */ /* 0x000ea80000300a00 */
[----:B------:R4:W-:Y:S04]  /*cd20*/  LDGSTS.E [R9+0x13c00], [R62.64], !P4 ;  /* 0x13c000003e097fae */ /* 0x0009e8000e121844 */
[----:B------:R1:W-:Y:S01]  /*cd30*/  LDGSTS.E [R9+0x13e00], [R58.64], !P4 ;  /* 0x13e000003a097fae */ /* 0x0003e2000e121844 */
[----:B------:R-:W-:-:S03]  /*cd40*/  ISETP.GE.U32.AND P4, PT, R2, 0x7fffffb1, PT ;  /* 0x7fffffb10200780c */ /* 0x000fc60003f86070 */
[----:B----4-:R-:W4:Y:S04]  /*cd50*/  LDL.LU.64 R62, [R1+0x38b0] ;  /* 0x0038b000013e7983 */ /* 0x010f280000300a00 */
[----:B-1----:R-:W4:Y:S04]  /*cd60*/  LDL.LU.64 R58, [R1+0x38a8] ;  /* 0x0038a800013a7983 */ /* 0x002f280000300a00 */
[----:B------:R-:W4:Y:S01]  /*cd70*/  LDL.LU.64 R2, [R1+0x2c8] ;  /* 0x0002c80001027983 */ /* 0x000f220000300a00 */
[----:B---3--:R-:W-:-:S04]  /*cd80*/  IMAD.WIDE R54, R248, 0x4, R54 ;  /* 0x00000004f8367825 */ /* 0x008fc800078e0236 */
[C---:B------:R-:W-:Y:S01]  /*cd90*/  IMAD.WIDE R6, R248.reuse, 0x4, R6 ;  /* 0x00000004f8067825 */ /* 0x040fe200078e0206 */
[----:B------:R-:W-:Y:S04]  /*cda0*/  STL.64 [R1+0x548], R54 ;  /* 0x0005483601007387 */ /* 0x000fe80000100a00 */
[----:B------:R3:W-:Y:S01]  /*cdb0*/  LDGSTS.E [R9+0x15800], [R54.64], !P5 ;  /* 0x1580000036097fae */ /* 0x0007e2000e921844 */
[----:B--2---:R-:W-:-:S04]  /*cdc0*/  IMAD.WIDE R4, R248, 0x4, R4 ;  /* 0x00000004f8047825 */ /* 0x004fc800078e0204 */
[----:B------:R-:W-:-:S04]  /*cdd0*/  IMAD.WIDE R18, R248, 0x4, R18 ;  /* 0x00000004f8127825 */ /* 0x000fc800078e0212 */
[----:B----4-:R-:W-:-:S05]  /*cde0*/  IMAD.WIDE R2, R248, 0x4, R2 ;  /* 0x00000004f8027825 */ /* 0x010fca00078e0202 */
[----:B------:R-:W-:Y:S04]  /*cdf0*/  STL.64 [R1+0x540], R2 ;  /* 0x0005400201007387 */ /* 0x000fe80000100a00 */
[----:B------:R2:W-:Y:S04]  /*ce00*/  LDGSTS.E [R9+0x15a00], [R2.64], !P5 ;  /* 0x15a0000002097fae */ /* 0x0005e8000e921844 */
[----:B------:R3:W-:Y:S04]  /*ce10*/  STL.64 [R1+0x538], R6 ;  /* 0x0005380601007387 */ /* 0x0007e80000100a00 */
[----:B------:R3:W-:Y:S04]  /*ce20*/  LDGSTS.E [R9+0x15c00], [R6.64], !P5 ;  /* 0x15c0000006097fae */ /* 0x0007e8000e921844 */
[----:B------:R4:W-:Y:S04]  /*ce30*/  STL.64 [R1+0x530], R4 ;  /* 0x0005300401007387 */ /* 0x0009e80000100a00 */
[----:B------:R4:W-:Y:S01]  /*ce40*/  LDGSTS.E [R9+0x15e00], [R4.64], !P5 ;  /* 0x15e0000004097fae */ /* 0x0009e2000e921844 */
[----:B---3--:R-:W-:-:S03]  /*ce50*/  IMAD.WIDE R6, R248, 0x4, R50 ;  /* 0x00000004f8067825 */ /* 0x008fc600078e0232 */
[----:B------:R3:W-:Y:S01]  /*ce60*/  STL.64 [R1+0x4c8], R18 ;  /* 0x0004c81201007387 */ /* 0x0007e20000100a00 */
[----:B----4-:R-:W-:-:S03]  /*ce70*/  IMAD.WIDE R4, R248, 0x4, R46 ;  /* 0x00000004f8047825 */ /* 0x010fc600078e022e */
[----:B------:R-:W-:Y:S04]  /*ce80*/  STL.64 [R1+0x4c0], R6 ;  /* 0x0004c00601007387 */ /* 0x000fe80000100a00 */
[----:B------:R3:W-:Y:S04]  /*ce90*/  LDGSTS.E [R9+0x17800], [R18.64], !P4 ;  /* 0x1780000012097fae */ /* 0x0007e8000e121844 */
[----:B------:R4:W-:Y:S01]  /*cea0*/  STL.64 [R1+0x3b0], R4 ;  /* 0x0003b00401007387 */ /* 0x0009e20000100a00 */
[----:B--2---:R-:W-:Y:S01]  /*ceb0*/  IADD3 R2, R249, -0x34, RZ ;  /* 0xffffffccf9027810 */ /* 0x004fe20007ffe0ff */
[----:B------:R-:W-:-:S02]  /*cec0*/  IMAD.WIDE R34, R248, 0x4, R34 ;  /* 0x00000004f8227825 */ /* 0x000fc400078e0222 */
[----:B------:R2:W-:Y:S04]  /*ced0*/  LDGSTS.E [R9+0x17a00], [R6.64], !P4 ;  /* 0x17a0000006097fae */ /* 0x0005e8000e121844 */
[----:B---3--:R-:W3:Y:S01]  /*cee0*/  LDL.LU.64 R18, [R1+0x150] ;  /* 0x0001500001127983 */ /* 0x008ee20000300a00 */
[----:B------:R-:W-:Y:S01]  /*cef0*/  ISETP.GE.U32.AND P5, PT, R2, 0x7fffffad, PT ;  /* 0x7fffffad0200780c */ /* 0x000fe20003fa6070 */
[C---:B------:R-:W-:Y:S02]  /*cf00*/  IMAD.WIDE R2, R248.reuse, 0x4, R42 ;  /* 0x00000004f8027825 */ /* 0x040fe400078e022a */
[----:B------:R4:W-:Y:S02]  /*cf10*/  LDGSTS.E [R9+0x17c00], [R4.64], !P4 ;  /* 0x17c0000004097fae */ /* 0x0009e4000e121844 */
[----:B------:R-:W-:-:S02]  /*cf20*/  IMAD.WIDE R30, R248, 0x4, R30 ;  /* 0x00000004f81e7825 */ /* 0x000fc400078e021e */
[----:B------:R2:W-:Y:S02]  /*cf30*/  STL.64 [R1+0x3a8], R2 ;  /* 0x0003a80201007387 */ /* 0x0005e40000100a00 */
[----:B------:R-:W-:Y:S02]  /*cf40*/  IMAD.WIDE R26, R248, 0x4, R26 ;  /* 0x00000004f81a7825 */ /* 0x000fe400078e021a */
[----:B------:R-:W3:Y:S04]  /*cf50*/  LDL.LU.64 R50, [R1+0x148] ;  /* 0x0001480001327983 */ /* 0x000ee80000300a00 */
[----:B----4-:R-:W4:Y:S04]  /*cf60*/  LDL.LU.64 R4, [R1+0x140] ;  /* 0x0001400001047983 */ /* 0x010f280000300a00 */
[----:B------:R2:W-:Y:S04]  /*cf70*/  LDGSTS.E [R9+0x17e00], [R2.64], !P4 ;  /* 0x17e0000002097fae */ /* 0x0005e8000e121844 */
[----:B--2---:R-:W2:Y:S01]  /*cf80*/  LDL.LU.64 R6, [R1+0x138] ;  /* 0x0001380001067983 */ /* 0x004ea20000300a00 */
[----:B------:R-:W-:-:S03]  /*cf90*/  ISETP.NE.U32.AND P4, PT, R0, RZ, PT ;  /* 0x000000ff0000720c */ /* 0x000fc60003f85070 */
[----:B------:R1:W-:Y:S01]  /*cfa0*/  STL.64 [R1+0x3a0], R34 ;  /* 0x0003a02201007387 */ /* 0x0003e20000100a00 */
[----:B------:R-:W-:-:S03]  /*cfb0*/  IMAD.WIDE R2, R248, 0x4, R38 ;  /* 0x00000004f8027825 */ /* 0x000fc600078e0226 */
[----:B------:R-:W-:Y:S01]  /*cfc0*/  STL.64 [R1+0x398], R30 ;  /* 0x0003981e01007387 */ /* 0x000fe20000100a00 */
[----:B------:R-:W-:-:S03]  /*cfd0*/  IADD3 R0, R249, -0x38, RZ ;  /* 0xffffffc8f9007810 */ /* 0x000fc60007ffe0ff */
[----:B------:R-:W-:Y:S04]  /*cfe0*/  STL.64 [R1+0x390], R26 ;  /* 0x0003901a01007387 */ /* 0x000fe80000100a00 */
[----:B------:R1:W-:Y:S04]  /*cff0*/  LDGSTS.E [R9+0x19800], [R34.64], !P5 ;  /* 0x1980000022097fae */ /* 0x0003e8000e921844 */
[----:B------:R1:W-:Y:S04]  /*d000*/  STL.64 [R1+0x388], R2 ;  /* 0x0003880201007387 */ /* 0x0003e80000100a00 */
[----:B------:R1:W-:Y:S04]  /*d010*/  LDGSTS.E [R9+0x19a00], [R30.64], !P5 ;  /* 0x19a000001e097fae */ /* 0x0003e8000e921844 */
[----:B------:R-:W2:Y:S04]  /*d020*/  LDL.LU.64 R46, [R1+0xd0] ;  /* 0x0000d000012e7983 */ /* 0x000ea80000300a00 */
[----:B------:R1:W-:Y:S04]  /*d030*/  LDGSTS.E [R9+0x19c00], [R26.64], !P5 ;  /* 0x19c000001a097fae */ /* 0x0003e8000e921844 */
[----:B------:R1:W-:Y:S01]  /*d040*/  LDGSTS.E [R9+0x19e00], [R2.64], !P5 ;  /* 0x19e0000002097fae */ /* 0x0003e2000e921844 */
[----:B------:R-:W-:-:S03]  /*d050*/  ISETP.GE.U32.AND P5, PT, R0, 0x7fffffa9, PT ;  /* 0x7fffffa90000780c */ /* 0x000fc60003fa6070 */
[----:B------:R-:W2:Y:S01]  /*d060*/  LDL.LU.64 R42, [R1+0xc8] ;  /* 0x0000c800012a7983 */ /* 0x000ea20000300a00 */
[----:B------:R-:W-:Y:S02]  /*d070*/  SEL R0, RZ, 0x4, P2 ;  /* 0x00000004ff007807 */ /* 0x000fe40001000000 */
[----:B------:R-:W-:Y:S01]  /*d080*/  ISETP.GT.AND P2, PT, R23, 0x5f, PT ;  /* 0x0000005f1700780c */ /* 0x000fe20003f44270 */
[----:B------:R-:W2:Y:S04]  /*d090*/  LDL.LU.64 R38, [R1+0xc0] ;  /* 0x0000c00001267983 */ /* 0x000ea80000300a00 */
[----:B-1----:R-:W2:Y:S01]  /*d0a0*/  LDL.LU.64 R34, [R1+0xb8] ;  /* 0x0000b80001227983 */ /* 0x002ea20000300a00 */
[----:B------:R-:W-:-:S03]  /*d0b0*/  SEL R2, R0, RZ, P2 ;  /* 0x000000ff00027207 */ /* 0x000fc60001000000 */
[----:B------:R-:W2:Y:S01]  /*d0c0*/  LDL.LU.64 R30, [R1+0x50] ;  /* 0x00005000011e7983 */ /* 0x000ea20000300a00 */
[----:B------:R-:W-:-:S03]  /*d0d0*/  SEL R0, RZ, 0x4, P3 ;  /* 0x00000004ff007807 */ /* 0x000fc60001800000 */
[----:B------:R-:W2:Y:S01]  /*d0e0*/  LDL.LU.64 R26, [R1+0x48] ;  /* 0x00004800011a7983 */ /* 0x000ea20000300a00 */
[----:B------:R-:W-:-:S03]  /*d0f0*/  ISETP.GT.AND P3, PT, R23, 0x7f, PT ;  /* 0x0000007f1700780c */ /* 0x000fc60003f64270 */
[----:B------:R-:W2:Y:S01]  /*d100*/  LDL.LU.64 R22, [R1+0x420] ;  /* 0x0004200001167983 */ /* 0x000ea20000300a00 */
[----:B---3--:R-:W-:-:S03]  /*d110*/  IMAD.WIDE R54, R248, 0x4, R18 ;  /* 0x00000004f8367825 */ /* 0x008fc600078e0212 */
[----:B------:R-:W3:Y:S04]  /*d120*/  LDL.LU.64 R18, [R1+0x418] ;  /* 0x0004180001127983 */ /* 0x000ee80000300a00 */
[----:B------:R-:W1:Y:S01]  /*d130*/  S2R R8, SR_TID.X ;  /* 0x0000000000087919 */ /* 0x000e620000002100 */
[----:B------:R-:W-:-:S03]  /*d140*/  IADD3 R3, R249, -0x3c, RZ ;  /* 0xffffffc4f9037810 */ /* 0x000fc60007ffe0ff */
[----:B------:R1:W-:Y:S01]  /*d150*/  LDGSTS.E [R9+0x1b800], [R54.64], !P5 ;  /* 0x1b80000036097fae */ /* 0x0003e2000e921844 */
[----:B------:R-:W-:Y:S01]  /*d160*/  ISETP.GE.U32.AND P2, PT, R3, 0x7fffffa5, PT ;  /* 0x7fffffa50300780c */ /* 0x000fe20003f46070 */
[----:B------:R-:W-:-:S04]  /*d170*/  IMAD.WIDE R50, R248, 0x4, R50 ;  /* 0x00000004f8327825 */ /* 0x000fc800078e0232 */
[C---:B----4-:R-:W-:Y:S01]  /*d180*/  IMAD.WIDE R4, R248.reuse, 0x4, R4 ;  /* 0x00000004f8047825 */ /* 0x050fe200078e0204 */
[----:B------:R4:W-:Y:S04]  /*d190*/  STL.64 [R1+0x380], R54 ;  /* 0x0003803601007387 */ /* 0x0009e80000100a00 */
[----:B------:R2:W-:Y:S02]  /*d1a0*/  LDGSTS.E [R9+0x1ba00], [R50.64], !P5 ;  /* 0x1ba0000032097fae */ /* 0x0005e4000e921844 */
[----:B--2---:R-:W-:Y:S01]  /*d1b0*/  IMAD.WIDE R6, R248, 0x4, R6 ;  /* 0x00000004f8067825 */ /* 0x004fe200078e0206 */
[----:B-1----:R-:W-:Y:S01]  /*d1c0*/  LOP3.LUT R3, R8, 0x7f, RZ, 0xc0, !PT ;  /* 0x0000007f08037812 */ /* 0x002fe200078ec0ff */
[----:B------:R1:W-:Y:S04]  /*d1d0*/  STL.64 [R1+0x378], R50 ;  /* 0x0003783201007387 */ /* 0x0003e80000100a00 */
[----:B------:R-:W-:Y:S01]  /*d1e0*/  IMAD.SHL.U32 R3, R3, 0x4, RZ ;  /* 0x0000000403037824 */ /* 0x000fe200078e00ff */
[----:B------:R2:W-:Y:S04]  /*d1f0*/  LDGSTS.E [R9+0x1bc00], [R4.64], !P5 ;  /* 0x1bc0000004097fae */ /* 0x0005e8000e921844 */
[----:B----4-:R-:W4:Y:S04]  /*d200*/  LDL.LU.64 R54, [R1+0x38a0] ;  /* 0x0038a00001367983 */ /* 0x010f280000300a00 */
[----:B------:R2:W-:Y:S01]  /*d210*/  LDGSTS.E [R9+0x1be00], [R6.64], !P5 ;  /* 0x1be0000006097fae */ /* 0x0005e2000e921844 */
[----:B------:R-:W-:-:S02]  /*d220*/  ISETP.NE.U32.AND P5, PT, R2, RZ, PT ;  /* 0x000000ff0200720c */ /* 0x000fc40003fa5070 */
[----:B------:R-:W-:Y:S01]  /*d230*/  LOP3.LUT R2, R3, 0x60, RZ, 0x3c, !PT ;  /* 0x0000006003027812 */ /* 0x000fe200078e3cff */
[----:B------:R2:W-:Y:S04]  /*d240*/  STL.64 [R1+0x370], R4 ;  /* 0x0003700401007387 */ /* 0x0005e80000100a00 */
[----:B-1----:R-:W4:Y:S01]  /*d250*/  LDL.LU.64 R50, [R1+0x3898] ;  /* 0x0038980001327983 */ /* 0x002f220000300a00 */
[----:B------:R-:W-:-:S03]  /*d260*/  IMAD.WIDE R46, R248, 0x4, R46 ;  /* 0x00000004f82e7825 */ /* 0x000fc600078e022e */
[----:B------:R1:W-:Y:S04]  /*d270*/  STL.64 [R1+0x368], R6 ;  /* 0x0003680601007387 */ /* 0x0003e80000100a00 */
[----:B--2---:R-:W2:Y:S04]  /*d280*/  LDL.LU.64 R4, [R1+0x30] ;  /* 0x0000300001047983 */ /* 0x004ea80000300a00 */
[----:B------:R1:W-:Y:S01]  /*d290*/  LDGSTS.E [R2+0x1d800], [R46.64], !P2 ;  /* 0x1d8000002e027fae */ /* 0x0003e2000d121844 */
[----:B------:R-:W-:-:S03]  /*d2a0*/  IMAD.WIDE R42, R248, 0x4, R42 ;  /* 0x00000004f82a7825 */ /* 0x000fc600078e022a */
[----:B-1----:R-:W4:Y:S01]  /*d2b0*/  LDL.LU.64 R6, [R1+0x20] ;  /* 0x0000200001067983 */ /* 0x002f220000300a00 */
[----:B------:R-:W-:-:S03]  /*d2c0*/  IMAD.WIDE R38, R248, 0x4, R38 ;  /* 0x00000004f8267825 */ /* 0x000fc600078e0226 */
[----:B------:R-:W4:Y:S01]  /*d2d0*/  LDL.LU.64 R8, [R1+0x10] ;  /* 0x0000100001087983 */ /* 0x000f220000300a00 */
[----:B------:R-:W-:-:S03]  /*d2e0*/  IMAD.WIDE R34, R248, 0x4, R34 ;  /* 0x00000004f8227825 */ /* 0x000fc600078e0222 */
[----:B------:R1:W-:Y:S01]  /*d2f0*/  STL.64 [R1+0x360], R46 ;  /* 0x0003602e01007387 */ /* 0x0003e20000100a00 */
[----:B------:R-:W-:Y:S01]  /*d300*/  IMAD.WIDE R30, R248, 0x4, R30 ;  /* 0x00000004f81e7825 */ /* 0x000fe200078e021e */
[----:B------:R-:W-:Y:S02]  /*d310*/  SEL R0, R0, RZ, P3 ;  /* 0x000000ff00007207 */ /* 0x000fe40001800000 */
[----:B------:R1:W-:Y:S01]  /*d320*/  LDGSTS.E [R2+0x1da00], [R42.64], !P2 ;  /* 0x1da000002a027fae */ /* 0x0003e2000d121844 */
[----:B------:R-:W-:-:S03]  /*d330*/  IMAD.WIDE R26, R248, 0x4, R26 ;  /* 0x00000004f81a7825 */ /* 0x000fc600078e021a */
[----:B------:R1:W-:Y:S04]  /*d340*/  LDGSTS.E [R2+0x1dc00], [R38.64], !P2 ;  /* 0x1dc0000026027fae */ /* 0x0003e8000d121844 */
[----:B-1----:R-:W4:Y:S04]  /*d350*/  LDL.LU.64 R46, [R1+0x3890] ;  /* 0x00389000012e7983 */ /* 0x002f280000300a00 */
[----:B------:R1:W-:Y:S01]  /*d360*/  STL.64 [R1+0x358], R42 ;  /* 0x0003582a01007387 */ /* 0x0003e20000100a00 */
[----:B------:R-:W-:Y:S01]  /*d370*/  IMAD.WIDE R22, R248, 0x4, R22 ;  /* 0x00000004f8167825 */ /* 0x000fe200078e0216 */
[----:B------:R-:W-:-:S02]  /*d380*/  ISETP.NE.U32.AND P3, PT, R0, RZ, PT ;  /* 0x000000ff0000720c */ /* 0x000fc40003f65070 */
[----:B------:R1:W-:Y:S01]  /*d390*/  LDGSTS.E [R2+0x1de00], [R34.64], !P2 ;  /* 0x1de0000022027fae */ /* 0x0003e2000d121844 */
[----:B------:R-:W-:-:S03]  /*d3a0*/  IADD3 R0, R249, -0x41, RZ ;  /* 0xffffffbff9007810 */ /* 0x000fc60007ffe0ff */
[----:B------:R3:W-:Y:S04]  /*d3b0*/  LDGSTS.E [R2+0x1f800], [R30.64], !P6 ;  /* 0x1f8000001e027fae */ /* 0x0007e8000f121844 */
[----:B-1----:R-:W4:Y:S04]  /*d3c0*/  LDL.LU.64 R42, [R1+0x3888] ;  /* 0x00388800012a7983 */ /* 0x002f280000300a00 */
[----:B------:R1:W-:Y:S04]  /*d3d0*/  STL.64 [R1+0x350], R38 ;  /* 0x0003502601007387 */ /* 0x0003e80000100a00 */
[----:B------:R1:W-:Y:S01]  /*d3e0*/  STL.64 [R1+0x348], R34 ;  /* 0x0003482201007387 */ /* 0x0003e20000100a00 */
[----:B------:R-:W-:-:S03]  /*d3f0*/  ISETP.GE.U32.AND P2, PT, R0, 0x7fffffa0, PT ;  /* 0x7fffffa00000780c */ /* 0x000fc60003f46070 */
[----:B------:R3:W-:Y:S04]  /*d400*/  LDGSTS.E [R2+0x1fa00], [R26.64], !P6 ;  /* 0x1fa000001a027fae */ /* 0x0007e8000f121844 */
[----:B-1----:R-:W4:Y:S04]  /*d410*/  LDL.LU.64 R38, [R1+0x3880] ;  /* 0x0038800001267983 */ /* 0x002f280000300a00 */
[----:B------:R-:W4:Y:S04]  /*d420*/  LDL.LU.64 R34, [R1+0x3878] ;  /* 0x0038780001227983 */ /* 0x000f280000300a00 */
[----:B------:R1:W-:Y:S04]  /*d430*/  STL.64 [R1+0x340], R30 ;  /* 0x0003401e01007387 */ /* 0x0003e80000100a00 */
[----:B------:R1:W-:Y:S01]  /*d440*/  STL.64 [R1+0x338], R26 ;  /* 0x0003381a01007387 */ /* 0x0003e20000100a00 */
[----:B------:R-:W-:Y:S01]  /*d450*/  IADD3 R0, R249, -0x45, RZ ;  /* 0xffffffbbf9007810 */ /* 0x000fe20007ffe0ff */
[----:B---3--:R-:W-:-:S02]  /*d460*/  IMAD.WIDE R18, R248, 0x4, R18 ;  /* 0x00000004f8127825 */ /* 0x008fc400078e0212 */
[----:B-1----:R-:W3:Y:S04]  /*d470*/  LDL.LU.64 R30, [R1+0x3870] ;  /* 0x00387000011e7983 */ /* 0x002ee80000300a00 */
[----:B------:R-:W3:Y:S04]  /*d480*/  LDL.LU.64 R26, [R1+0x3868] ;  /* 0x00386800011a7983 */ /* 0x000ee80000300a00 */
[----:B------:R-:W-:Y:S04]  /*d490*/  STL.64 [R1+0x330], R22 ;  /* 0x0003301601007387 */ /* 0x000fe80000100a00 */
[----:B------:R-:W-:Y:S04]  /*d4a0*/  STL.64 [R1+0x328], R18 ;  /* 0x0003281201007387 */ /* 0x000fe80000100a00 */
[----:B------:R1:W-:Y:S01]  /*d4b0*/  STL.64 [R1+0x3820], R248 ;  /* 0x003820f801007387 */ /* 0x0003e20000100a00 */
[----:B------:R-:W-:-:S03]  /*d4c0*/  IMAD.MOV.U32 R3, RZ, RZ, c[0x0][0x18c] ;  /* 0x00006300ff037624 */ /* 0x000fc600078e00ff */
[----:B------:R1:W-:Y:S04]  /*d4d0*/  LDGSTS.E [R2+0x1fc00], [R22.64], !P6 ;  /* 0x1fc0000016027fae */ /* 0x0003e8000f121844 */
[----:B-1----:R-:W3:Y:S01]  /*d4e0*/  LDL.LU.64 R248, [R1+0x40] ;  /* 0x0000400001f87983 */ /* 0x002ee20000300a00 */
[----:B------:R-:W-:-:S03]  /*d4f0*/  IMAD.SHL.U32 R3, R3, 0x20, RZ ;  /* 0x0000002003037824 */ /* 0x000fc600078e00ff */
[----:B------:R-:W4:Y:S04]  /*d500*/  LDL.LU.64 R22, [R1+0x3860] ;  /* 0x0038600001167983 */ /* 0x000f280000300a00 */
[----:B------:R1:W-:Y:S04]  /*d510*/  LDGSTS.E [R2+0x1fe00], [R18.64], !P6 ;  /* 0x1fe0000012027fae */ /* 0x0003e8000f121844 */
[----:B-1----:R-:W4:Y:S01]  /*d520*/  LDL.LU.64 R18, [R1+0x3858] ;  /* 0x0038580001127983 */ /* 0x002f220000300a00 */
[----:B--2---:R-:W-:-:S04]  /*d530*/  IMAD.WIDE R4, R3, 0x4, R4 ;  /* 0x0000000403047825 */ /* 0x004fc800078e0204 */
[----:B---3--:R-:W-:-:S04]  /*d540*/  IMAD.WIDE R248, R3, 0x4, R248 ;  /* 0x0000000403f87825 */ /* 0x008fc800078e02f8 */
[C---:B------:R-:W-:Y:S01]  /*d550*/  IMAD.WIDE R40, R3.reuse, 0x4, R40 ;  /* 0x0000000403287825 */ /* 0x040fe200078e0228 */
[----:B------:R1:W-:Y:S03]  /*d560*/  STL.64 [R1+0x320], R248 ;  /* 0x000320f801007387 */ /* 0x0003e60000100a00 */
[----:B------:R-:W-:-:S04]  /*d570*/  IMAD.WIDE R44, R3, 0x4, R44 ;  /* 0x00000004032c7825 */ /* 0x000fc800078e022c */
[----:B----4-:R-:W-:-:S04]  /*d580*/  IMAD.WIDE R50, R3, 0x4, R50 ;  /* 0x0000000403327825 */ /* 0x010fc800078e0232 */
[----:B------:R-:W-:-:S04]  /*d590*/  IMAD.WIDE R48, R3, 0x4, R48 ;  /* 0x0000000403307825 */ /* 0x000fc800078e0230 */
        /* <DEDUP_REMOVED lines=19> */
[C---:B------:R-:W-:Y:S01]  /*d6d0*/  IMAD.WIDE R112, R3.reuse, 0x4, R112 ;  /* 0x0000000403707825 */ /* 0x040fe200078e0270 */
[----:B------:R-:W2:Y:S03]  /*d6e0*/  S2R R2, SR_TID.X ;  /* 0x0000000000027919 */ /* 0x000ea60000002100 */
[C---:B-1----:R-:W-:Y:S01]  /*d6f0*/  IMAD.WIDE R248, R3.reuse, 0x4, R246 ;  /* 0x0000000403f87825 */ /* 0x042fe200078e02f6 */
[----:B------:R-:W-:Y:S01]  /*d700*/  ISETP.GE.U32.AND P6, PT, R0, 0x7fffff9c, PT ;  /* 0x7fffff9c0000780c */ /* 0x000fe20003fc6070 */
[----:B------:R-:W3:Y:S04]  /*d710*/  LDL.LU.64 R246, [R1+0x3850] ;  /* 0x0038500001f67983 */ /* 0x000ee80000300a00 */
[----:B------:R1:W-:Y:S04]  /*d720*/  STL.64 [R1+0x318], R248 ;  /* 0x000318f801007387 */ /* 0x0003e80000100a00 */
[----:B------:R-:W0:Y:S01]  /*d730*/  LDGDEPBAR ;  /* 0x00000000000079af */ /* 0x000e220000000000 */
[----:B-1----:R-:W-:-:S03]  /*d740*/  IMAD.WIDE R248, R3, 0x4, R242 ;  /* 0x0000000403f87825 */ /* 0x002fc600078e02f2 */
[----:B------:R-:W4:Y:S04]  /*d750*/  LDL.LU.64 R242, [R1+0x3848] ;  /* 0x0038480001f27983 */ /* 0x000f280000300a00 */
[----:B------:R1:W-:Y:S04]  /*d760*/  STL.64 [R1+0x310], R4 ;  /* 0x0003100401007387 */ /* 0x0003e80000100a00 */
[----:B------:R-:W-:Y:S01]  /*d770*/  STL.64 [R1+0x308], R248 ;  /* 0x000308f801007387 */ /* 0x000fe20000100a00 */
[----:B-1----:R-:W-:-:S04]  /*d780*/  IMAD.WIDE R4, R3, 0x4, R6 ;  /* 0x0000000403047825 */ /* 0x002fc800078e0206 */
[C---:B------:R-:W-:Y:S02]  /*d790*/  IMAD.WIDE R6, R3.reuse, 0x4, R240 ;  /* 0x0000000403067825 */ /* 0x040fe400078e02f0 */
[----:B------:R-:W2:Y:S04]  /*d7a0*/  LDL.LU.64 R240, [R1+0x3840] ;  /* 0x0038400001f07983 */ /* 0x000ea80000300a00 */
[----:B------:R1:W-:Y:S04]  /*d7b0*/  STL.64 [R1+0x300], R4 ;  /* 0x0003000401007387 */ /* 0x0003e80000100a00 */
[----:B------:R-:W-:Y:S01]  /*d7c0*/  STL.64 [R1+0x2f8], R6 ;  /* 0x0002f80601007387 */ /* 0x000fe20000100a00 */
[----:B-1----:R-:W-:-:S04]  /*d7d0*/  IMAD.WIDE R4, R3, 0x4, R8 ;  /* 0x0000000403047825 */ /* 0x002fc800078e0208 */
[C---:B------:R-:W-:Y:S02]  /*d7e0*/  IMAD.WIDE R8, R3.reuse, 0x4, R14 ;  /* 0x0000000403087825 */ /* 0x040fe400078e020e */
[----:B------:R-:W2:Y:S04]  /*d7f0*/  LDL.LU.64 R14, [R1+0x3838] ;  /* 0x00383800010e7983 */ /* 0x000ea80000300a00 */
[----:B------:R1:W-:Y:S04]  /*d800*/  STL.64 [R1+0x2f0], R4 ;  /* 0x0002f00401007387 */ /* 0x0003e80000100a00 */
[----:B------:R3:W-:Y:S01]  /*d810*/  STL.64 [R1+0x2e8], R8 ;  /* 0x0002e80801007387 */ /* 0x0007e20000100a00 */
[----:B-1----:R-:W-:-:S04]  /*d820*/  IMAD.WIDE R4, R3, 0x4, R250 ;  /* 0x0000000403047825 */ /* 0x002fc800078e02fa */
[----:B------:R-:W-:-:S04]  /*d830*/  IMAD.WIDE R248, R3, 0x4, R24 ;  /* 0x0000000403f87825 */ /* 0x000fc800078e0218 */
[----:B------:R-:W-:-:S04]  /*d840*/  IMAD.WIDE R24, R3, 0x4, R84 ;  /* 0x0000000403187825 */ /* 0x000fc800078e0254 */
[----:B------:R-:W-:-:S04]  /*d850*/  IMAD.WIDE R250, R3, 0x4, R120 ;  /* 0x0000000403fa7825 */ /* 0x000fc800078e0278 */
[----:B------:R-:W-:-:S04]  /*d860*/  IMAD.WIDE R84, R3, 0x4, R218 ;  /* 0x0000000403547825 */ /* 0x000fc800078e02da */
[----:B---3--:R-:W-:-:S04]  /*d870*/  IMAD.WIDE R8, R3, 0x4, R246 ;  /* 0x0000000403087825 */ /* 0x008fc800078e02f6 */
[----:B----4-:R-:W-:-:S05]  /*d880*/  IMAD.WIDE R6, R3, 0x4, R242 ;  /* 0x0000000403067825 */ /* 0x010fca00078e02f2 */
[----:B------:R1:W-:Y:S04]  /*d890*/  STL.64 [R1+0x2e0], R6 ;  /* 0x0002e00601007387 */ /* 0x0003e80000100a00 */
[----:B------:R2:W-:Y:S04]  /*d8a0*/  STL.64 [R1+0x2d8], R4 ;  /* 0x0002d80401007387 */ /* 0x0005e80000100a00 */
[----:B------:R3:W-:Y:S01]  /*d8b0*/  STL.64 [R1+0x2d0], R8 ;  /* 0x0002d00801007387 */ /* 0x0007e20000100a00 */
[----:B-1----:R-:W-:-:S04]  /*d8c0*/  IMAD.WIDE R6, R3, 0x4, R244 ;  /* 0x0000000403067825 */ /* 0x002fc800078e02f4 */
[C---:B--2---:R-:W-:Y:S01]  /*d8d0*/  IMAD.WIDE R4, R3.reuse, 0x4, R240 ;  /* 0x0000000403047825 */ /* 0x044fe200078e02f0 */
[----:B------:R-:W-:Y:S03]  /*d8e0*/  STL.64 [R1+0x2c8], R6 ;  /* 0x0002c80601007387 */ /* 0x000fe60000100a00 */
[C---:B---3--:R-:W-:Y:S01]  /*d8f0*/  IMAD.WIDE R8, R3.reuse, 0x4, R12 ;  /* 0x0000000403087825 */ /* 0x048fe200078e020c */
[----:B------:R1:W-:Y:S04]  /*d900*/  STL.64 [R1+0x2c0], R4 ;  /* 0x0002c00401007387 */ /* 0x0003e80000100a00 */
[----:B------:R2:W-:Y:S01]  /*d910*/  STL.64 [R1+0x2b8], R8 ;  /* 0x0002b80801007387 */ /* 0x0005e20000100a00 */
[----:B-1----:R-:W-:-:S04]  /*d920*/  IMAD.WIDE R4, R3, 0x4, R16 ;  /* 0x0000000403047825 */ /* 0x002fc800078e0210 */
[----:B------:R-:W-:-:S04]  /*d930*/  IMAD.WIDE R6, R3, 0x4, R14 ;  /* 0x0000000403067825 */ /* 0x000fc800078e020e */
[C---:B--2---:R-:W-:Y:S01]  /*d940*/  IMAD.WIDE R8, R3.reuse, 0x4, R18 ;  /* 0x0000000403087825 */ /* 0x044fe200078e0212 */
[----:B------:R1:W-:Y:S04]  /*d950*/  STL.64 [R1+0x2b0], R6 ;  /* 0x0002b00601007387 */ /* 0x0003e80000100a00 */
[----:B------:R2:W-:Y:S04]  /*d960*/  STL.64 [R1+0x2a8], R4 ;  /* 0x0002a80401007387 */ /* 0x0005e80000100a00 */
[----:B------:R3:W-:Y:S01]  /*d970*/  STL.64 [R1+0x2a0], R8 ;  /* 0x0002a00801007387 */ /* 0x0007e20000100a00 */
[----:B-1----:R-:W-:-:S04]  /*d980*/  IMAD.WIDE R6, R3, 0x4, R20 ;  /* 0x0000000403067825 */ /* 0x002fc800078e0214 */
[C---:B--2---:R-:W-:Y:S01]  /*d990*/  IMAD.WIDE R4, R3.reuse, 0x4, R22 ;  /* 0x0000000403047825 */ /* 0x044fe200078e0216 */
[----:B------:R1:W-:Y:S03]  /*d9a0*/  STL.64 [R1+0x298], R6 ;  /* 0x0002980601007387 */ /* 0x0003e60000100a00 */
[C---:B---3--:R-:W-:Y:S01]  /*d9b0*/  IMAD.WIDE R8, R3.reuse, 0x4, R26 ;  /* 0x0000000403087825 */ /* 0x048fe200078e021a */
[----:B------:R2:W-:Y:S04]  /*d9c0*/  STL.64 [R1+0x290], R4 ;  /* 0x0002900401007387 */ /* 0x0005e80000100a00 */
[----:B------:R3:W-:Y:S01]  /*d9d0*/  STL.64 [R1+0x280], R8 ;  /* 0x0002800801007387 */ /* 0x0007e20000100a00 */
[----:B-1----:R-:W-:-:S03]  /*d9e0*/  IMAD.WIDE R6, R3, 0x4, R30 ;  /* 0x0000000403067825 */ /* 0x002fc600078e021e */
[----:B------:R-:W-:Y:S01]  /*d9f0*/  STL.64 [R1+0x288], R248 ;  /* 0x000288f801007387 */ /* 0x000fe20000100a00 */
[----:B--2---:R-:W-:-:S03]  /*da00*/  IMAD.WIDE R4, R3, 0x4, R28 ;  /* 0x0000000403047825 */ /* 0x004fc600078e021c */
[----:B------:R-:W-:Y:S01]  /*da10*/  STL.64 [R1+0x3828], R248 ;  /* 0x003828f801007387 */ /* 0x000fe20000100a00 */
[----:B---3--:R-:W-:-:S03]  /*da20*/  IMAD.WIDE R8, R3, 0x4, R34 ;  /* 0x0000000403087825 */ /* 0x008fc600078e0222 */
[----:B------:R1:W-:Y:S04]  /*da30*/  STL.64 [R1+0x270], R6 ;  /* 0x0002700601007387 */ /* 0x0003e80000100a00 */
[----:B------:R-:W-:Y:S04]  /*da40*/  STL.64 [R1+0x278], R4 ;  /* 0x0002780401007387 */ /* 0x000fe80000100a00 */
[----:B------:R2:W-:Y:S01]  /*da50*/  STL.64 [R1+0x3830], R4 ;  /* 0x0038300401007387 */ /* 0x0005e20000100a00 */
[----:B-1----:R-:W-:-:S03]  /*da60*/  IMAD.WIDE R6, R3, 0x4, R32 ;  /* 0x0000000403067825 */ /* 0x002fc600078e0220 */
[----:B------:R1:W-:Y:S01]  /*da70*/  STL.64 [R1+0x260], R8 ;  /* 0x0002600801007387 */ /* 0x0003e20000100a00 */
[----:B--2---:R-:W-:-:S03]  /*da80*/  IMAD.WIDE R4, R3, 0x4, R38 ;  /* 0x0000000403047825 */ /* 0x004fc600078e0226 */
[----:B------:R-:W-:Y:S01]  /*da90*/  STL.64 [R1+0x268], R6 ;  /* 0x0002680601007387 */ /* 0x000fe20000100a00 */
[----:B-1----:R-:W-:-:S03]  /*daa0*/  IMAD.WIDE R8, R3, 0x4, R36 ;  /* 0x0000000403087825 */ /* 0x002fc600078e0224 */
[----:B------:R1:W-:Y:S01]  /*dab0*/  STL.64 [R1+0x250], R4 ;  /* 0x0002500401007387 */ /* 0x0003e20000100a00 */
[----:B------:R-:W-:-:S03]  /*dac0*/  IMAD.WIDE R248, R3, 0x4, R46 ;  /* 0x0000000403f87825 */ /* 0x000fc600078e022e */
[----:B------:R-:W-:Y:S01]  /*dad0*/  STL.64 [R1+0x258], R8 ;  /* 0x0002580801007387 */ /* 0x000fe20000100a00 */
[----:B-1----:R-:W-:-:S05]  /*dae0*/  IMAD.WIDE R4, R3, 0x4, R42 ;  /* 0x0000000403047825 */ /* 0x002fca00078e022a */
[----:B------:R1:W-:Y:S01]  /*daf0*/  STL.64 [R1+0x240], R4 ;  /* 0x0002400401007387 */ /* 0x0003e20000100a00 */
[----:B------:R-:W-:-:S03]  /*db00*/  IMAD.WIDE R46, R3, 0x4, R58 ;  /* 0x00000004032e7825 */ /* 0x000fc600078e023a */
[----:B------:R-:W-:Y:S04]  /*db10*/  STL.64 [R1+0x248], R40 ;  /* 0x0002482801007387 */ /* 0x000fe80000100a00 */
[----:B------:R2:W-:Y:S04]  /*db20*/  STL.64 [R1+0x230], R248 ;  /* 0x000230f801007387 */ /* 0x0005e80000100a00 */
[----:B------:R-:W-:Y:S04]  /*db30*/  STL.64 [R1+0x238], R44 ;  /* 0x0002382c01007387 */ /* 0x000fe80000100a00 */
[----:B------:R-:W-:Y:S04]  /*db40*/  STL.64 [R1+0x220], R50 ;  /* 0x0002203201007387 */ /* 0x000fe80000100a00 */
[----:B------:R-:W-:Y:S04]  /*db50*/  STL.64 [R1+0x228], R48 ;  /* 0x0002283001007387 */ /* 0x000fe80000100a00 */
[----:B------:R-:W-:Y:S01]  /*db60*/  STL.64 [R1+0x208], R54 ;  /* 0x0002083601007387 */ /* 0x000fe20000100a00 */
[----:B------:R-:W-:-:S03]  /*db70*/  IMAD.WIDE R34, R3, 0x4, R68 ;  /* 0x0000000403227825 */ /* 0x000fc600078e0244 */
[----:B------:R-:W-:Y:S04]  /*db80*/  STL.64 [R1+0x218], R52 ;  /* 0x0002183401007387 */ /* 0x000fe80000100a00 */
[----:B------:R-:W-:Y:S04]  /*db90*/  STL.64 [R1+0x1e8], R46 ;  /* 0x0001e82e01007387 */ /* 0x000fe80000100a00 */
[----:B------:R-:W-:Y:S04]  /*dba0*/  STL.64 [R1+0x1f8], R56 ;  /* 0x0001f83801007387 */ /* 0x000fe80000100a00 */
[----:B------:R-:W-:Y:S01]  /*dbb0*/  STL.64 [R1+0x1c8], R62 ;  /* 0x0001c83e01007387 */ /* 0x000fe20000100a00 */
[----:B------:R-:W-:-:S03]  /*dbc0*/  IMAD.WIDE R30, R3, 0x4, R76 ;  /* 0x00000004031e7825 */ /* 0x000fc600078e024c */
[----:B------:R-:W-:Y:S04]  /*dbd0*/  STL.64 [R1+0x1d8], R60 ;  /* 0x0001d83c01007387 */ /* 0x000fe80000100a00 */
[----:B------:R-:W-:Y:S01]  /*dbe0*/  STL.64 [R1+0x1a8], R66 ;  /* 0x0001a84201007387 */ /* 0x000fe20000100a00 */
[----:B------:R-:W-:-:S03]  /*dbf0*/  IMAD.WIDE R28, R3, 0x4, R80 ;  /* 0x00000004031c7825 */ /* 0x000fc600078e0250 */
[----:B------:R-:W-:Y:S04]  /*dc00*/  STL.64 [R1+0x1b8], R64 ;  /* 0x0001b84001007387 */ /* 0x000fe80000100a00 */
[----:B------:R-:W-:Y:S04]  /*dc10*/  STL.64 [R1+0x188], R70 ;  /* 0x0001884601007387 */ /* 0x000fe80000100a00 */
[----:B------:R-:W-:Y:S04]  /*dc20*/  STL.64 [R1+0x198], R34 ;  /* 0x0001982201007387 */ /* 0x000fe80000100a00 */
[----:B------:R3:W-:Y:S01]  /*dc30*/  STL.64 [R1+0x168], R74 ;  /* 0x0001684a01007387 */ /* 0x0007e20000100a00 */
[----:B------:R-:W-:-:S03]  /*dc40*/  IMAD.WIDE R22, R3, 0x4, R88 ;  /* 0x0000000403167825 */ /* 0x000fc600078e0258 */
[----:B------:R-:W-:Y:S04]  /*dc50*/  STL.64 [R1+0x178], R72 ;  /* 0x0001784801007387 */ /* 0x000fe80000100a00 */
[----:B------:R4:W-:Y:S01]  /*dc60*/  STL.64 [R1+0x148], R78 ;  /* 0x0001484e01007387 */ /* 0x0009e20000100a00 */
[----:B------:R-:W-:-:S03]  /*dc70*/  IMAD.WIDE R18, R3, 0x4, R92 ;  /* 0x0000000403127825 */ /* 0x000fc600078e025c */
[----:B------:R-:W-:Y:S04]  /*dc80*/  STL.64 [R1+0x158], R30 ;  /* 0x0001581e01007387 */ /* 0x000fe80000100a00 */
[----:B------:R-:W-:Y:S01]  /*dc90*/  STL.64 [R1+0x128], R82 ;  /* 0x0001285201007387 */ /* 0x000fe20000100a00 */
[----:B------:R-:W-:-:S03]  /*dca0*/  IMAD.WIDE R16, R3, 0x4, R96 ;  /* 0x0000000403107825 */ /* 0x000fc600078e0260 */
[----:B------:R-:W-:Y:S01]  /*dcb0*/  STL.64 [R1+0x138], R28 ;  /* 0x0001381c01007387 */ /* 0x000fe20000100a00 */
[----:B------:R-:W-:-:S03]  /*dcc0*/  IMAD.WIDE R42, R3, 0x4, R102 ;  /* 0x00000004032a7825 */ /* 0x000fc600078e0266 */
[----:B------:R-:W-:Y:S01]  /*dcd0*/  STL.64 [R1+0x108], R86 ;  /* 0x0001085601007387 */ /* 0x000fe20000100a00 */
[----:B------:R-:W-:-:S03]  /*dce0*/  IMAD.WIDE R14, R3, 0x4, R100 ;  /* 0x00000004030e7825 */ /* 0x000fc600078e0264 */
        /* <DEDUP_REMOVED lines=9> */
[----:B------:R1:W-:Y:S04]  /*dd80*/  STL.64 [R1+0x88], R42 ;  /* 0x0000882a01007387 */ /* 0x0003e80000100a00 */
[----:B------:R-:W-:Y:S01]  /*dd90*/  STL.64 [R1+0x98], R14 ;  /* 0x0000980e01007387 */ /* 0x000fe20000100a00 */
[----:B------:R-:W-:-:S03]  /*dda0*/  IMAD.WIDE R246, R3, 0x4, R116 ;  /* 0x0000000403f67825 */ /* 0x000fc600078e0274 */
[----:B------:R-:W-:Y:S01]  /*ddb0*/  STL.64 [R1+0x30], R106 ;  /* 0x0000306a01007387 */ /* 0x000fe20000100a00 */
[----:B------:R-:W-:-:S03]  /*ddc0*/  IMAD.WIDE R242, R3, 0x4, R118 ;  /* 0x0000000403f27825 */ /* 0x000fc600078e0276 */
[----:B------:R1:W-:Y:S04]  /*ddd0*/  STL.64 [R1+0x38], R12 ;  /* 0x0000380c01007387 */ /* 0x0003e80000100a00 */
[----:B------:R-:W-:Y:S01]  /*dde0*/  STL.64 [R1+0x20], R110 ;  /* 0x0000206e01007387 */ /* 0x000fe20000100a00 */
[----:B------:R-:W-:-:S03]  /*ddf0*/  IMAD.WIDE R244, R3, 0x4, R122 ;  /* 0x0000000403f47825 */ /* 0x000fc600078e027a */
[----:B------:R1:W-:Y:S04]  /*de00*/  STL.64 [R1+0x28], R240 ;  /* 0x000028f001007387 */ /* 0x0003e80000100a00 */
[----:B------:R-:W2:Y:S01]  /*de10*/  LDL.64 R118, [R1+0x250] ;  /* 0x0002500001767983 */ /* 0x000ea20000100a00 */
[----:B------:R-:W-:-:S03]  /*de20*/  IMAD.WIDE R92, R3, 0x4, R222 ;  /* 0x00000004035c7825 */ /* 0x000fc600078e02de */
[----:B------:R-:W-:Y:S01]  /*de30*/  STL.64 [R1+0x10], R114 ;  /* 0x0000107201007387 */ /* 0x000fe20000100a00 */
[----:B------:R-:W-:-:S03]  /*de40*/  IMAD.WIDE R88, R3, 0x4, R220 ;  /* 0x0000000403587825 */ /* 0x000fc600078e02dc */
[----:B------:R-:W-:Y:S04]  /*de50*/  STL.64 [R1+0x18], R112 ;  /* 0x0000187001007387 */ /* 0x000fe80000100a00 */
[----:B------:R-:W2:Y:S04]  /*de60*/  LDL.64 R120, [R1+0x260] ;  /* 0x0002600001787983 */ /* 0x000ea80000100a00 */
[----:B------:R-:W2:Y:S01]  /*de70*/  LDL.64 R122, [R1+0x270] ;  /* 0x00027000017a7983 */ /* 0x000ea20000100a00 */
[----:B------:R-:W-:-:S03]  /*de80*/  IMAD.WIDE R80, R3, 0x4, R216 ;  /* 0x0000000403507825 */ /* 0x000fc600078e02d8 */
[----:B------:R1:W-:Y:S01]  /*de90*/  STL.64 [R1+0x8], R246 ;  /* 0x000008f601007387 */ /* 0x0003e20000100a00 */
[----:B------:R-:W-:-:S03]  /*dea0*/  IMAD.WIDE R76, R3, 0x4, R214 ;  /* 0x00000004034c7825 */ /* 0x000fc600078e02d6 */
[----:B------:R-:W2:Y:S01]  /*deb0*/  LDL.64 R222, [R1+0x320] ;  /* 0x0003200001de7983 */ /* 0x000ea20000100a00 */
[----:B------:R-:W-:-:S03]  /*dec0*/  IMAD.WIDE R68, R3, 0x4, R210 ;  /* 0x0000000403447825 */ /* 0x000fc600078e02d2 */
[----:B------:R-:W3:Y:S01]  /*ded0*/  LDL.64 R220, [R1+0x310] ;  /* 0x0003100001dc7983 */ /* 0x000ee20000100a00 */
[----:B------:R-:W-:-:S03]  /*dee0*/  IMAD.WIDE R38, R3, 0x4, R206 ;  /* 0x0000000403267825 */ /* 0x000fc600078e02ce */
[----:B------:R-:W4:Y:S01]  /*def0*/  LDL.64 R218, [R1+0x300] ;  /* 0x0003000001da7983 */ /* 0x000f220000100a00 */
[----:B------:R-:W-:-:S03]  /*df00*/  IMAD.WIDE R36, R3, 0x4, R202 ;  /* 0x0000000403247825 */ /* 0x000fc600078e02ca */
[----:B------:R-:W4:Y:S01]  /*df10*/  LDL.64 R216, [R1+0x2f0] ;  /* 0x0002f00001d87983 */ /* 0x000f220000100a00 */
[----:B------:R-:W-:-:S03]  /*df20*/  IMAD.WIDE R32, R3, 0x4, R198 ;  /* 0x0000000403207825 */ /* 0x000fc600078e02c6 */
[----:B------:R-:W4:Y:S01]  /*df30*/  LDL.64 R214, [R1+0x2e0] ;  /* 0x0002e00001d67983 */ /* 0x000f220000100a00 */
[----:B------:R-:W-:-:S03]  /*df40*/  IMAD.WIDE R26, R3, 0x4, R188 ;  /* 0x00000004031a7825 */ /* 0x000fc600078e02bc */
[----:B------:R-:W4:Y:S01]  /*df50*/  LDL.64 R210, [R1+0x2d0] ;  /* 0x0002d00001d27983 */ /* 0x000f220000100a00 */
[----:B------:R-:W-:-:S03]  /*df60*/  IMAD.WIDE R20, R3, 0x4, R184 ;  /* 0x0000000403147825 */ /* 0x000fc600078e02b8 */
[----:B------:R-:W4:Y:S04]  /*df70*/  LDL.64 R206, [R1+0x2c0] ;  /* 0x0002c00001ce7983 */ /* 0x000f280000100a00 */
[----:B------:R-:W4:Y:S04]  /*df80*/  LDL.64 R202, [R1+0x2b0] ;  /* 0x0002b00001ca7983 */ /* 0x000f280000100a00 */
[----:B------:R-:W4:Y:S04]  /*df90*/  LDL.64 R198, [R1+0x2a0] ;  /* 0x0002a00001c67983 */ /* 0x000f280000100a00 */
[----:B------:R-:W4:Y:S04]  /*dfa0*/  LDL.64 R188, [R1+0x290] ;  /* 0x0002900001bc7983 */ /* 0x000f280000100a00 */
[----:B------:R-:W4:Y:S04]  /*dfb0*/  LDL.64 R184, [R1+0x280] ;  /* 0x0002800001b87983 */ /* 0x000f280000100a00 */
[----:B------:R-:W1:Y:S01]  /*dfc0*/  S2R R59, SR_TID.X ;  /* 0x00000000003b7919 */ /* 0x000e620000002100 */
[----:B------:R-:W-:-:S05]  /*dfd0*/  LOP3.LUT R0, R2, 0x7f, RZ, 0xc0, !PT ;  /* 0x0000007f02007812 */ /* 0x000fca00078ec0ff */
[----:B------:R-:W-:Y:S01]  /*dfe0*/  IMAD.SHL.U32 R0, R0, 0x4, RZ ;  /* 0x0000000400007824 */ /* 0x000fe200078e00ff */
[----:B-1----:R-:W-:-:S04]  /*dff0*/  LOP3.LUT R2, R59, 0x60, RZ, 0xc0, !PT ;  /* 0x000000603b027812 */ /* 0x002fc800078ec0ff */
[----:B------:R-:W-:-:S04]  /*e000*/  SHF.R.U32.HI R2, RZ, 0x1, R2 ;  /* 0x00000001ff027819 */ /* 0x000fc80000011602 */
[----:B------:R-:W-:-:S05]  /*e010*/  LOP3.LUT R0, R0, R2, RZ, 0x3c, !PT ;  /* 0x0000000200007212 */ /* 0x000fca00078e3cff */
[----:B--2---:R1:W-:Y:S04]  /*e020*/  LDGSTS.E [R0+0x50000], [R222.64], P4 ;  /* 0x50000000de007fae */ /* 0x0043e8000a121844 */
[----:B---3--:R1:W-:Y:S04]  /*e030*/  LDGSTS.E [R0+0x50400], [R220.64], P4 ;  /* 0x50400000dc007fae */ /* 0x0083e8000a121844 */
[----:B----4-:R1:W-:Y:S04]  /*e040*/  LDGSTS.E [R0+0x50800], [R218.64], P4 ;  /* 0x50800000da007fae */ /* 0x0103e8000a121844 */
        /* <DEDUP_REMOVED lines=19> */
[----:B-1----:R-:W3:Y:S04]  /*e180*/  LDL.LU.64 R4, [R1+0x3830] ;  /* 0x0038300001047983 */ /* 0x002ee80000300a00 */
[----:B------:R1:W-:Y:S04]  /*e190*/  LDGSTS.E [R0+0x55800], [R74.64], P4 ;  /* 0x558000004a007fae */ /* 0x0003e8000a121844 */
[----:B------:R-:W3:Y:S04]  /*e1a0*/  LDL.LU.64 R248, [R1+0x3828] ;  /* 0x0038280001f87983 */ /* 0x000ee80000300a00 */
[----:B------:R2:W-:Y:S04]  /*e1b0*/  LDGSTS.E [R0+0x55c00], [R78.64], P4 ;  /* 0x55c000004e007fae */ /* 0x0005e8000a121844 */
[----:B-1----:R-:W3:Y:S04]  /*e1c0*/  LDL.64 R74, [R1+0x308] ;  /* 0x00030800014a7983 */ /* 0x002ee80000100a00 */
[----:B------:R1:W-:Y:S04]  /*e1d0*/  LDGSTS.E [R0+0x56000], [R82.64], P4 ;  /* 0x5600000052007fae */ /* 0x0003e8000a121844 */
[----:B--2---:R-:W2:Y:S04]  /*e1e0*/  LDL.64 R78, [R1+0x318] ;  /* 0x00031800014e7983 */ /* 0x004ea80000100a00 */
[----:B------:R-:W3:Y:S04]  /*e1f0*/  LDL.64 R70, [R1+0x2f8] ;  /* 0x0002f80001467983 */ /* 0x000ee80000100a00 */
[----:B------:R1:W-:Y:S04]  /*e200*/  LDGSTS.E [R0+0x56400], [R86.64], P4 ;  /* 0x5640000056007fae */ /* 0x0003e8000a121844 */
[----:B------:R-:W4:Y:S04]  /*e210*/  LDL.64 R66, [R1+0x2e8] ;  /* 0x0002e80001427983 */ /* 0x000f280000100a00 */
[----:B------:R1:W-:Y:S04]  /*e220*/  LDGSTS.E [R0+0x56800], [R90.64], P4 ;  /* 0x568000005a007fae */ /* 0x0003e8000a121844 */
[----:B------:R-:W4:Y:S04]  /*e230*/  LDL.64 R62, [R1+0x2d8] ;  /* 0x0002d800013e7983 */ /* 0x000f280000100a00 */
[----:B------:R1:W-:Y:S04]  /*e240*/  LDGSTS.E [R0+0x56c00], [R94.64], P4 ;  /* 0x56c000005e007fae */ /* 0x0003e8000a121844 */
[----:B------:R-:W4:Y:S04]  /*e250*/  LDL.64 R54, [R1+0x2c8] ;  /* 0x0002c80001367983 */ /* 0x000f280000100a00 */
[----:B------:R1:W-:Y:S04]  /*e260*/  LDGSTS.E [R0+0x57000], [R98.64], P4 ;  /* 0x5700000062007fae */ /* 0x0003e8000a121844 */
[----:B------:R-:W4:Y:S04]  /*e270*/  LDL.64 R50, [R1+0x2b8] ;  /* 0x0002b80001327983 */ /* 0x000f280000100a00 */
[----:B------:R1:W-:Y:S04]  /*e280*/  LDGSTS.E [R0+0x57400], [R42.64], P4 ;  /* 0x574000002a007fae */ /* 0x0003e8000a121844 */
[----:B------:R-:W4:Y:S01]  /*e290*/  LDL.64 R46, [R1+0x2a8] ;  /* 0x0002a800012e7983 */ /* 0x000f220000100a00 */
[----:B------:R-:W-:-:S03]  /*e2a0*/  IMAD.WIDE R126, R3, 0x4, R126 ;  /* 0x00000004037e7825 */ /* 0x000fc600078e027e */
[----:B------:R2:W-:Y:S04]  /*e2b0*/  LDGSTS.E [R0+0x57800], [R106.64], P4 ;  /* 0x578000006a007fae */ /* 0x0005e8000a121844 */
[----:B-1----:R-:W4:Y:S01]  /*e2c0*/  LDL.64 R42, [R1+0x298] ;  /* 0x00029800012a7983 */ /* 0x002f220000100a00 */
[----:B------:R-:W-:-:S03]  /*e2d0*/  IMAD.WIDE R130, R3, 0x4, R130 ;  /* 0x0000000403827825 */ /* 0x000fc600078e0282 */
[----:B------:R1:W-:Y:S01]  /*e2e0*/  LDGSTS.E [R0+0x57c00], [R110.64], P4 ;  /* 0x57c000006e007fae */ /* 0x0003e2000a121844 */
        /* <DEDUP_REMOVED lines=22> */
[----:B------:R-:W-:Y:S01]  /*e450*/  IMAD.WIDE R178, R3, 0x4, R178 ;  /* 0x0000000403b27825 */ /* 0x000fe200078e02b2 */
[----:B------:R-:W-:Y:S02]  /*e460*/  LOP3.LUT R59, R59, 0x7f, RZ, 0xc0, !PT ;  /* 0x0000007f3b3b7812 */ /* 0x000fe400078ec0ff */
        /* <DEDUP_REMOVED lines=9> */
[----:B------:R-:W-:-:S03]  /*e500*/  IMAD.SHL.U32 R59, R59, 0x4, RZ ;  /* 0x000000043b3b7824 */ /* 0x000fc600078e00ff */
[----:B------:R1:W-:Y:S04]  /*e510*/  LDGSTS.E [R0+0x5c000], [R178.64], P4 ;  /* 0x5c000000b2007fae */ /* 0x0003e8000a121844 */
[----:B------:R1:W-:Y:S04]  /*e520*/  LDGSTS.E [R0+0x5c400], [R182.64], P4 ;  /* 0x5c400000b6007fae */ /* 0x0003e8000a121844 */
[----:B------:R1:W-:Y:S04]  /*e530*/  LDGSTS.E [R0+0x5c800], [R186.64], P4 ;  /* 0x5c800000ba007fae */ /* 0x0003e8000a121844 */
[----:B------:R1:W-:Y:S01]  /*e540*/  LDGSTS.E [R0+0x5cc00], [R190.64], P4 ;  /* 0x5cc00000be007fae */ /* 0x0003e2000a121844 */
[----:B------:R-:W-:-:S03]  /*e550*/  IMAD.WIDE R100, R3, 0x4, R226 ;  /* 0x0000000403647825 */ /* 0x000fc600078e02e2 */
[----:B------:R1:W-:Y:S01]  /*e560*/  LDGSTS.E [R0+0x5d000], [R194.64], P4 ;  /* 0x5d000000c2007fae */ /* 0x0003e2000a121844 */
[----:B------:R-:W-:-:S03]  /*e570*/  LOP3.LUT R2, R59, R2, RZ, 0x3c, !PT ;  /* 0x000000023b027212 */ /* 0x000fc600078e3cff */
[----:B------:R1:W-:Y:S01]  /*e580*/  LDGSTS.E [R0+0x5d400], [R32.64], P4 ;  /* 0x5d40000020007fae */ /* 0x0003e2000a121844 */
[----:B------:R-:W-:-:S03]  /*e590*/  IMAD.WIDE R104, R3, 0x4, R230 ;  /* 0x0000000403687825 */ /* 0x000fc600078e02e6 */
[----:B------:R1:W-:Y:S01]  /*e5a0*/  LDGSTS.E [R0+0x5d800], [R36.64], P4 ;  /* 0x5d80000024007fae */ /* 0x0003e2000a121844 */
[----:B------:R-:W-:-:S03]  /*e5b0*/  IMAD.WIDE R234, R3, 0x4, R234 ;  /* 0x0000000403ea7825 */ /* 0x000fc600078e02ea */
[----:B------:R1:W-:Y:S01]  /*e5c0*/  LDGSTS.E [R0+0x5dc00], [R38.64], P4 ;  /* 0x5dc0000026007fae */ /* 0x0003e2000a121844 */
[----:B------:R-:W-:-:S03]  /*e5d0*/  IMAD.WIDE R238, R3, 0x4, R238 ;  /* 0x0000000403ee7825 */ /* 0x000fc600078e02ee */
        /* <DEDUP_REMOVED lines=9> */
[----:B--2---:R2:W-:Y:S04]  /*e670*/  LDGSTS.E [R2+0x50200], [R78.64], P4 ;  /* 0x502000004e027fae */ /* 0x0045e8000a121844 */
[----:B---3--:R3:W-:Y:S04]  /*e680*/  LDGSTS.E [R2+0x50600], [R74.64], P4 ;  /* 0x506000004a027fae */ /* 0x0087e8000a121844 */
[----:B------:R1:W-:Y:S04]  /*e690*/  LDGSTS.E [R2+0x50a00], [R70.64], P4 ;  /* 0x50a0000046027fae */ /* 0x0003e8000a121844 */
        /* <DEDUP_REMOVED lines=21> */
[----:B-1----:R-:W2:Y:S04]  /*e7f0*/  LDL.LU.64 R248, [R1+0x3820] ;  /* 0x0038200001f87983 */ /* 0x002ea80000300a00 */
[----:B------:R1:W-:Y:S04]  /*e800*/  LDGSTS.E [R2+0x56200], [R24.64], P4 ;  /* 0x5620000018027fae */ /* 0x0003e8000a121844 */
[----:B------:R-:W2:Y:S04]  /*e810*/  LDL.LU.64 R4, [R1+0x3818] ;  /* 0x0038180001047983 */ /* 0x000ea80000300a00 */
[----:B------:R1:W-:Y:S04]  /*e820*/  LDGSTS.E [R2+0x56600], [R22.64], P4 ;  /* 0x5660000016027fae */ /* 0x0003e8000a121844 */
[----:B------:R-:W2:Y:S04]  /*e830*/  LDL.LU.64 R6, [R1+0x3810] ;  /* 0x0038100001067983 */ /* 0x000ea80000300a00 */
[----:B------:R1:W-:Y:S04]  /*e840*/  LDGSTS.E [R2+0x56a00], [R18.64], P4 ;  /* 0x56a0000012027fae */ /* 0x0003e8000a121844 */
[----:B------:R-:W2:Y:S04]  /*e850*/  LDL.LU.64 R8, [R1+0x3808] ;  /* 0x0038080001087983 */ /* 0x000ea80000300a00 */
[----:B------:R3:W-:Y:S04]  /*e860*/  LDGSTS.E [R2+0x56e00], [R16.64], P4 ;  /* 0x56e0000010027fae */ /* 0x0007e8000a121844 */
[----:B------:R3:W-:Y:S04]  /*e870*/  LDGSTS.E [R2+0x57200], [R14.64], P4 ;  /* 0x572000000e027fae */ /* 0x0007e8000a121844 */
[----:B-1----:R-:W2:Y:S04]  /*e880*/  LDL.LU.64 R24, [R1+0x698] ;  /* 0x0006980001187983 */ /* 0x002ea80000300a00 */
[----:B------:R1:W-:Y:S04]  /*e890*/  LDGSTS.E [R2+0x57600], [R12.64], P4 ;  /* 0x576000000c027fae */ /* 0x0003e8000a121844 */
[----:B------:R-:W4:Y:S04]  /*e8a0*/  LDL.LU.64 R22, [R1+0x690] ;  /* 0x0006900001167983 */ /* 0x000f280000300a00 */
[----:B------:R3:W-:Y:S04]  /*e8b0*/  LDGSTS.E [R2+0x57a00], [R240.64], P4 ;  /* 0x57a00000f0027fae */ /* 0x0007e8000a121844 */
[----:B-1----:R-:W4:Y:S04]  /*e8c0*/  LDL.LU.64 R12, [R1+0x688] ;  /* 0x00068800010c7983 */ /* 0x002f280000300a00 */
[----:B------:R1:W-:Y:S04]  /*e8d0*/  LDGSTS.E [R2+0x57e00], [R112.64], P4 ;  /* 0x57e0000070027fae */ /* 0x0003e8000a121844 */
[----:B---3--:R-:W3:Y:S04]  /*e8e0*/  LDL.LU.64 R240, [R1+0x680] ;  /* 0x0006800001f07983 */ /* 0x008ee80000300a00 */
[----:B------:R-:W3:Y:S04]  /*e8f0*/  LDL.LU.64 R18, [R1+0x628] ;  /* 0x0006280001127983 */ /* 0x000ee80000300a00 */
[----:B------:R-:W3:Y:S04]  /*e900*/  LDL.LU.64 R16, [R1+0x620] ;  /* 0x0006200001107983 */ /* 0x000ee80000300a00 */
[----:B------:R1:W-:Y:S04]  /*e910*/  LDGSTS.E [R2+0x58200], [R246.64], P4 ;  /* 0x58200000f6027fae */ /* 0x0003e8000a121844 */
[----:B------:R-:W3:Y:S01]  /*e920*/  LDL.LU.64 R14, [R1+0x618] ;  /* 0x00061800010e7983 */ /* 0x000ee20000300a00 */
[----:B------:R-:W-:-:S03]  /*e930*/  IMAD.WIDE R124, R3, 0x4, R124 ;  /* 0x00000004037c7825 */ /* 0x000fc600078e027c */
[----:B------:R2:W-:Y:S04]  /*e940*/  LDGSTS.E [R2+0x58600], [R250.64], P4 ;  /* 0x58600000fa027fae */ /* 0x0005e8000a121844 */
[----:B-1----:R-:W3:Y:S01]  /*e950*/  LDL.LU.64 R246, [R1+0x610] ;  /* 0x0006100001f67983 */ /* 0x002ee20000300a00 */
        /* <DEDUP_REMOVED lines=49> */
[----:B------:R1:W-:Y:S04]  /*ec70*/  LDGSTS.E [R2+0x5ea00], [R88.64], P4 ;  /* 0x5ea0000058027fae */ /* 0x0003e8000a121844 */
[----:B------:R1:W-:Y:S04]  /*ec80*/  LDGSTS.E [R2+0x5ee00], [R96.64], P4 ;  /* 0x5ee0000060027fae */ /* 0x0003e8000a121844 */
[----:B------:R1:W-:Y:S04]  /*ec90*/  LDGSTS.E [R2+0x5f200], [R102.64], P4 ;  /* 0x5f20000066027fae */ /* 0x0003e8000a121844 */
[----:B------:R1:W-:Y:S04]  /*eca0*/  LDGSTS.E [R2+0x5f600], [R108.64], P4 ;  /* 0x5f6000006c027fae */ /* 0x0003e8000a121844 */
[----:B------:R1:W-:Y:S04]  /*ecb0*/  LDGSTS.E [R2+0x5fa00], [R236.64], P4 ;  /* 0x5fa00000ec027fae */ /* 0x0003e8000a121844 */
[----:B------:R1:W-:Y:S04]  /*ecc0*/  LDGSTS.E [R2+0x5fe00], [R116.64], P4 ;  /* 0x5fe0000074027fae */ /* 0x0003e8000a121844 */
[----:B------:R-:W0:Y:S01]  /*ecd0*/  LDGDEPBAR ;  /* 0x00000000000079af */ /* 0x000e220000000000 */
[----:B--2---:R-:W-:-:S03]  /*ece0*/  IMAD.WIDE R118, R248, 0x4, R24 ;  /* 0x00000004f8767825 */ /* 0x004fc600078e0218 */
[----:B------:R-:W-:Y:S06]  /*ecf0*/  BAR.SYNC.DEFER_BLOCKING 0x0 ;  /* 0x0000000000007b1d */ /* 0x000fec0000010000 */
[----:B------:R-:W2:Y:S01]  /*ed00*/  LDL.LU.64 R24, [R1+0x5a8] ;  /* 0x0005a80001187983 */ /* 0x000ea20000300a00 */
[----:B----4-:R-:W-:-:S03]  /*ed10*/  IMAD.WIDE R114, R248, 0x4, R22 ;  /* 0x00000004f8727825 */ /* 0x010fc600078e0216 */
[----:B------:R-:W4:Y:S01]  /*ed20*/  LDL.LU.64 R22, [R1+0x5a0] ;  /* 0x0005a00001167983 */ /* 0x000f220000300a00 */
[----:B------:R-:W-:-:S03]  /*ed30*/  IMAD.WIDE R112, R248, 0x4, R12 ;  /* 0x00000004f8707825 */ /* 0x000fc600078e020c */
[----:B------:R-:W4:Y:S01]  /*ed40*/  LDL.LU.64 R12, [R1+0x598] ;  /* 0x00059800010c7983 */ /* 0x000f220000300a00 */
[----:B---3--:R-:W-:-:S03]  /*ed50*/  IMAD.WIDE R110, R248, 0x4, R240 ;  /* 0x00000004f86e7825 */ /* 0x008fc600078e02f0 */
[----:B------:R-:W3:Y:S04]  /*ed60*/  S2R R29, SR_TID.X ;  /* 0x00000000001d7919 */ /* 0x000ee80000002100 */
[----:B------:R-:W4:Y:S01]  /*ed70*/  LDL.LU.64 R240, [R1+0x590] ;  /* 0x0005900001f07983 */ /* 0x000f220000300a00 */
[----:B------:R-:W-:-:S03]  /*ed80*/  IMAD.WIDE R106, R248, 0x4, R18 ;  /* 0x00000004f86a7825 */ /* 0x000fc600078e0212 */
[----:B------:R-:W-:Y:S01]  /*ed90*/  STL.64 [R1+0x35f8], R118 ;  /* 0x0035f87601007387 */ /* 0x000fe20000100a00 */
[----:B------:R-:W-:-:S03]  /*eda0*/  IMAD.WIDE R120, R248, 0x4, R16 ;  /* 0x00000004f8787825 */ /* 0x000fc600078e0210 */
[----:B------:R-:W-:Y:S04]  /*edb0*/  STL.64 [R1+0x3600], R114 ;  /* 0x0036007201007387 */ /* 0x000fe80000100a00 */
[----:B------:R-:W-:Y:S01]  /*edc0*/  STL.64 [R1+0x3608], R112 ;  /* 0x0036087001007387 */ /* 0x000fe20000100a00 */
[----:B------:R-:W-:-:S03]  /*edd0*/  IMAD.WIDE R122, R248, 0x4, R14 ;  /* 0x00000004f87a7825 */ /* 0x000fc600078e020e */
[----:B------:R-:W-:Y:S04]  /*ede0*/  STL.64 [R1+0x3610], R110 ;  /* 0x0036106e01007387 */ /* 0x000fe80000100a00 */
[----:B------:R-:W4:Y:S01]  /*edf0*/  LDL.LU.64 R18, [R1+0x528] ;  /* 0x0005280001127983 */ /* 0x000f220000300a00 */
[----:B------:R-:W-:-:S03]  /*ee00*/  IMAD.WIDE R98, R248, 0x4, R246 ;  /* 0x00000004f8627825 */ /* 0x000fc600078e02f6 */
[----:B------:R-:W4:Y:S04]  /*ee10*/  LDL.LU.64 R16, [R1+0x520] ;  /* 0x0005200001107983 */ /* 0x000f280000300a00 */
[----:B------:R-:W4:Y:S04]  /*ee20*/  LDL.LU.64 R14, [R1+0x518] ;  /* 0x00051800010e7983 */ /* 0x000f280000300a00 */
[----:B------:R-:W4:Y:S04]  /*ee30*/  LDL.LU.64 R246, [R1+0x510] ;  /* 0x0005100001f67983 */ /* 0x000f280000300a00 */
[----:B------:R-:W-:Y:S04]  /*ee40*/  STL.64 [R1+0x3618], R106 ;  /* 0x0036186a01007387 */ /* 0x000fe80000100a00 */
[----:B------:R-:W-:Y:S04]  /*ee50*/  STL.64 [R1+0x3620], R120 ;  /* 0x0036207801007387 */ /* 0x000fe80000100a00 */
[----:B------:R3:W-:Y:S04]  /*ee60*/  STL.64 [R1+0x3628], R122 ;  /* 0x0036287a01007387 */ /* 0x0007e80000100a00 */
[----:B------:R-:W-:Y:S01]  /*ee70*/  @!PT LDS RZ, [RZ] ;  /* 0x00000000fffff984 */ /* 0x000fe20000000800 */
[----:B------:R-:W-:Y:S01]  /*ee80*/  @!PT LDS RZ, [RZ] ;  /* 0x00000000fffff984 */ /* 0x000fe20000000800 */
[----:B------:R-:W-:Y:S01]  /*ee90*/  @!PT LDS RZ, [RZ] ;  /* 0x00000000fffff984 */ /* 0x000fe20000000800 */
[----:B------:R1:W-:Y:S04]  /*eea0*/  LDGSTS.E [R59+0x20000], [R118.64], !P2 ;  /* 0x20000000763b7fae */ /* 0x0003e8000d121844 */
[----:B------:R-:W-:Y:S04]  /*eeb0*/  STL.64 [R1+0x3630], R98 ;  /* 0x0036306201007387 */ /* 0x000fe80000100a00 */
[----:B------:R1:W-:Y:S04]  /*eec0*/  LDGSTS.E [R59+0x20200], [R114.64], !P2 ;  /* 0x20200000723b7fae */ /* 0x0003e8000d121844 */
[----:B------:R1:W-:Y:S04]  /*eed0*/  LDGSTS.E [R59+0x20400], [R112.64], !P2 ;  /* 0x20400000703b7fae */ /* 0x0003e8000d121844 */
[----:B------:R1:W-:Y:S04]  /*eee0*/  LDGSTS.E [R59+0x20600], [R110.64], !P2 ;  /* 0x206000006e3b7fae */ /* 0x0003e8000d121844 */
[----:B------:R1:W-:Y:S04]  /*eef0*/  LDGSTS.E [R59+0x22000], [R106.64], !P6 ;  /* 0x220000006a3b7fae */ /* 0x0003e8000f121844 */
[----:B------:R1:W-:Y:S04]  /*ef00*/  LDGSTS.E [R59+0x22200], [R120.64], !P6 ;  /* 0x22200000783b7fae */ /* 0x0003e8000f121844 */
[----:B------:R3:W-:Y:S02]  /*ef10*/  LDGSTS.E [R59+0x22400], [R122.64], !P6 ;  /* 0x224000007a3b7fae */ /* 0x0007e4000f121844 */
[----:B---3--:R-:W-:Y:S01]  /*ef20*/  LOP3.LUT R122, R29, 0x7f, RZ, 0xc0, !PT ;  /* 0x0000007f1d7a7812 */ /* 0x008fe200078ec0ff */
[----:B--2---:R-:W-:-:S04]  /*ef30*/  IMAD.WIDE R94, R248, 0x4, R24 ;  /* 0x00000004f85e7825 */ /* 0x004fc800078e0218 */
[----:B----4-:R-:W-:-:S04]  /*ef40*/  IMAD.WIDE R90, R248, 0x4, R22 ;  /* 0x00000004f85a7825 */ /* 0x010fc800078e0216 */
[C---:B------:R-:W-:Y:S02]  /*ef50*/  IMAD.WIDE R86, R248.reuse, 0x4, R12 ;  /* 0x00000004f8567825 */ /* 0x040fe400078e020c */
[----:B------:R-:W2:Y:S02]  /*ef60*/  LDL.LU.64 R12, [R1+0x4b8] ;  /* 0x0004b800010c7983 */ /* 0x000ea40000300a00 */
[C---:B------:R-:W-:Y:S02]  /*ef70*/  IMAD.WIDE R82, R248.reuse, 0x4, R240 ;  /* 0x00000004f8527825 */ /* 0x040fe400078e02f0 */
[----:B------:R-:W3:Y:S04]  /*ef80*/  LDL.LU.64 R240, [R1+0x4b0] ;  /* 0x0004b00001f07983 */ /* 0x000ee80000300a00 */
[----:B------:R-:W4:Y:S04]  /*ef90*/  LDL.LU.64 R30, [R1+0x4a8] ;  /* 0x0004a800011e7983 */ /* 0x000f280000300a00 */
[----:B------:R-:W4:Y:S04]  /*efa0*/  LDL.LU.64 R28, [R1+0x4a0] ;  /* 0x0004a000011c7983 */ /* 0x000f280000300a00 */
[----:B------:R-:W-:Y:S04]  /*efb0*/  STL.64 [R1+0x3638], R94 ;  /* 0x0036385e01007387 */ /* 0x000fe80000100a00 */
[----:B------:R1:W-:Y:S04]  /*efc0*/  STL.64 [R1+0x3640], R90 ;  /* 0x0036405a01007387 */ /* 0x0003e80000100a00 */
[----:B------:R-:W-:Y:S04]  /*efd0*/  STL.64 [R1+0x3648], R86 ;  /* 0x0036485601007387 */ /* 0x000fe80000100a00 */
[----:B------:R-:W-:Y:S04]  /*efe0*/  STL.64 [R1+0x3650], R82 ;  /* 0x0036505201007387 */ /* 0x000fe80000100a00 */
[----:B------:R-:W4:Y:S01]  /*eff0*/  LDL.LU.64 R24, [R1+0x458] ;  /* 0x0004580001187983 */ /* 0x000f220000300a00 */
[----:B------:R-:W-:-:S03]  /*f000*/  IMAD.WIDE R62, R248, 0x4, R246 ;  /* 0x00000004f83e7825 */ /* 0x000fc600078e02f6 */
[----:B------:R-:W4:Y:S01]  /*f010*/  LDL.LU.64 R246, [R1+0x450] ;  /* 0x0004500001f67983 */ /* 0x000f220000300a00 */
[----:B------:R-:W-:-:S03]  /*f020*/  IMAD.WIDE R78, R248, 0x4, R18 ;  /* 0x00000004f84e7825 */ /* 0x000fc600078e0212 */
[----:B------:R-:W4:Y:S01]  /*f030*/  LDL.LU.64 R22, [R1+0x448] ;  /* 0x0004480001167983 */ /* 0x000f220000300a00 */
[----:B------:R-:W-:-:S03]  /*f040*/  IMAD.WIDE R74, R248, 0x4, R16 ;  /* 0x00000004f84a7825 */ /* 0x000fc600078e0210 */
[----:B------:R-:W4:Y:S01]  /*f050*/  LDL.LU.64 R18, [R1+0x440] ;  /* 0x0004400001127983 */ /* 0x000f220000300a00 */
[----:B------:R-:W-:-:S03]  /*f060*/  IMAD.WIDE R72, R248, 0x4, R14 ;  /* 0x00000004f8487825 */ /* 0x000fc600078e020e */
[----:B------:R-:W-:Y:S04]  /*f070*/  STL.64 [R1+0x3658], R78 ;  /* 0x0036584e01007387 */ /* 0x000fe80000100a00 */
[----:B------:R-:W-:Y:S04]  /*f080*/  STL.64 [R1+0x3660], R74 ;  /* 0x0036604a01007387 */ /* 0x000fe80000100a00 */
[----:B------:R-:W-:Y:S04]  /*f090*/  STL.64 [R1+0x3668], R72 ;  /* 0x0036684801007387 */ /* 0x000fe80000100a00 */
[----:B------:R-:W-:Y:S04]  /*f0a0*/  STL.64 [R1+0x3670], R62 ;  /* 0x0036703e01007387 */ /* 0x000fe80000100a00 */
[----:B------:R-:W4:Y:S04]  /*f0b0*/  LDL.LU.64 R16, [R1+0x438] ;  /* 0x0004380001107983 */ /* 0x000f280000300a00 */
[----:B------:R-:W4:Y:S01]  /*f0c0*/  LDL.LU.64 R14, [R1+0x430] ;  /* 0x00043000010e7983 */ /* 0x000f220000300a00 */
[----:B--2---:R-:W-:-:S03]  /*f0d0*/  IMAD.WIDE R42, R248, 0x4, R12 ;  /* 0x00000004f82a7825 */ /* 0x004fc600078e020c */
[----:B------:R-:W2:Y:S01]  /*f0e0*/  LDL.LU.64 R12, [R1+0x428] ;  /* 0x00042800010c7983 */ /* 0x000ea20000300a00 */
[----:B---3--:R-:W-:-:S03]  /*f0f0*/  IMAD.WIDE R56, R248, 0x4, R240 ;  /* 0x00000004f8387825 */ /* 0x008fc600078e02f0 */
[----:B------:R-:W3:Y:S01]  /*f100*/  LDL.LU.64 R240, [R1+0x1a0] ;  /* 0x0001a00001f07983 */ /* 0x000ee20000300a00 */
[----:B----4-:R-:W-:-:S03]  /*f110*/  IMAD.WIDE R52, R248, 0x4, R30 ;  /* 0x00000004f8347825 */ /* 0x010fc600078e021e */
[----:B------:R-:W-:Y:S01]  /*f120*/  STL.64 [R1+0x3678], R42 ;  /* 0x0036782a01007387 */ /* 0x000fe20000100a00 */
[----:B------:R-:W-:-:S03]  /*f130*/  IMAD.WIDE R46, R248, 0x4, R28 ;  /* 0x00000004f82e7825 */ /* 0x000fc600078e021c */
[----:B------:R-:W-:Y:S04]  /*f140*/  STL.64 [R1+0x3680], R56 ;  /* 0x0036803801007387 */ /* 0x000fe80000100a00 */
[----:B------:R-:W-:Y:S04]  /*f150*/  STL.64 [R1+0x3688], R52 ;  /* 0x0036883401007387 */ /* 0x000fe80000100a00 */
[----:B------:R-:W-:Y:S01]  /*f160*/  STL.64 [R1+0x3690], R46 ;  /* 0x0036902e01007387 */ /* 0x000fe20000100a00 */
[----:B------:R-:W-:-:S03]  /*f170*/  IMAD.WIDE R40, R248, 0x4, R246 ;  /* 0x00000004f8287825 */ /* 0x000fc600078e02f6 */
[----:B------:R-:W4:Y:S01]  /*f180*/  LDL.LU.64 R246, [R1+0xb0] ;  /* 0x0000b00001f67983 */ /* 0x000f220000300a00 */
[----:B------:R-:W-:-:S04]  /*f190*/  IMAD.WIDE R44, R248, 0x4, R24 ;  /* 0x00000004f82c7825 */ /* 0x000fc800078e0218 */
[C---:B------:R-:W-:Y:S01]  /*f1a0*/  IMAD.WIDE R34, R248.reuse, 0x4, R22 ;  /* 0x00000004f8227825 */ /* 0x040fe200078e0216 */
[----:B------:R-:W-:Y:S03]  /*f1b0*/  STL.64 [R1+0x3698], R44 ;  /* 0x0036982c01007387 */ /* 0x000fe60000100a00 */
[C---:B------:R-:W-:Y:S01]  /*f1c0*/  IMAD.WIDE R30, R248.reuse, 0x4, R18 ;  /* 0x00000004f81e7825 */ /* 0x040fe200078e0212 */
[----:B------:R-:W-:Y:S04]  /*f1d0*/  STL.64 [R1+0x36a0], R40 ;  /* 0x0036a02801007387 */ /* 0x000fe80000100a00 */
[----:B------:R-:W-:Y:S04]  /*f1e0*/  STL.64 [R1+0x36a8], R34 ;  /* 0x0036a82201007387 */ /* 0x000fe80000100a00 */
[----:B------:R-:W-:Y:S01]  /*f1f0*/  STL.64 [R1+0x36b0], R30 ;  /* 0x0036b01e01007387 */ /* 0x000fe20000100a00 */
[----:B------:R-:W-:-:S03]  /*f200*/  IMAD.WIDE R48, R248, 0x4, R16 ;  /* 0x00000004f8307825 */ /* 0x000fc600078e0210 */
[----:B------:R-:W4:Y:S01]  /*f210*/  LDL.LU.64 R16, [R1+0x678] ;  /* 0x0006780001107983 */ /* 0x000f220000300a00 */
[----:B------:R-:W-:-:S03]  /*f220*/  IMAD.WIDE R28, R248, 0x4, R14 ;  /* 0x00000004f81c7825 */ /* 0x000fc600078e020e */
[----:B------:R-:W4:Y:S01]  /*f230*/  LDL.LU.64 R14, [R1+0x670] ;  /* 0x00067000010e7983 */ /* 0x000f220000300a00 */
[----:B--2---:R-:W-:-:S03]  /*f240*/  IMAD.WIDE R24, R248, 0x4, R12 ;  /* 0x00000004f8187825 */ /* 0x004fc600078e020c */
[----:B------:R-:W2:Y:S01]  /*f250*/  LDL.LU.64 R12, [R1+0x668] ;  /* 0x00066800010c7983 */ /* 0x000ea20000300a00 */
[----:B---3--:R-:W-:-:S03]  /*f260*/  IMAD.WIDE R22, R248, 0x4, R240 ;  /* 0x00000004f8167825 */ /* 0x008fc600078e02f0 */
[----:B------:R-:W3:Y:S04]  /*f270*/  LDL.LU.64 R240, [R1+0x660] ;  /* 0x0006600001f07983 */ /* 0x000ee80000300a00 */
[----:B------:R-:W-:Y:S04]  /*f280*/  STL.64 [R1+0x36b8], R48 ;  /* 0x0036b83001007387 */ /* 0x000fe80000100a00 */
[----:B------:R-:W-:Y:S04]  /*f290*/  STL.64 [R1+0x36c0], R28 ;  /* 0x0036c01c01007387 */ /* 0x000fe80000100a00 */
[----:B------:R-:W-:Y:S04]  /*f2a0*/  STL.64 [R1+0x36c8], R24 ;  /* 0x0036c81801007387 */ /* 0x000fe80000100a00 */
[----:B------:R-:W-:Y:S04]  /*f2b0*/  STL.64 [R1+0x36d0], R22 ;  /* 0x0036d01601007387 */ /* 0x000fe80000100a00 */
[----:B------:R-:W3:Y:S04]  /*f2c0*/  LDL.LU.64 R54, [R1+0x608] ;  /* 0x0006080001367983 */ /* 0x000ee80000300a00 */
[----:B------:R-:W3:Y:S04]  /*f2d0*/  LDL.LU.64 R66, [R1+0x600] ;  /* 0x0006000001427983 */ /* 0x000ee80000300a00 */
[----:B------:R-:W3:Y:S01]  /*f2e0*/  LDL.LU.64 R60, [R1+0x5f8] ;  /* 0x0005f800013c7983 */ /* 0x000ee20000300a00 */
[----:B----4-:R-:W-:-:S03]  /*f2f0*/  IMAD.WIDE R50, R248, 0x4, R246 ;  /* 0x00000004f8327825 */ /* 0x010fc600078e02f6 */
[----:B------:R-:W4:Y:S01]  /*f300*/  LDL.LU.64 R246, [R1+0x5f0] ;  /* 0x0005f00001f67983 */ /* 0x000f220000300a00 */
[----:B------:R-:W-:-:S04]  /*f310*/  IADD3 R0, R249, -0x49, RZ ;  /* 0xffffffb7f9007810 */ /* 0x000fc80007ffe0ff */
[----:B------:R-:W-:Y:S01]  /*f320*/  ISETP.GE.U32.AND P4, PT, R0, 0x7fffff98, PT ;  /* 0x7fffff980000780c */ /* 0x000fe20003f86070 */
[----:B------:R-:W-:Y:S02]  /*f330*/  IMAD.SHL.U32 R123, R122, 0x4, RZ ;  /* 0x000000047a7b7824 */ /* 0x000fe400078e00ff */
[C---:B------:R-:W-:Y:S01]  /*f340*/  IMAD.WIDE R18, R248.reuse, 0x4, R8 ;  /* 0x00000004f8127825 */ /* 0x040fe200078e0208 */
[----:B------:R-:W-:Y:S03]  /*f350*/  STL.64 [R1+0x36d8], R50 ;  /* 0x0036d83201007387 */ /* 0x000fe60000100a00 */
[C---:B------:R-:W-:Y:S01]  /*f360*/  IMAD.WIDE R184, R248.reuse, 0x4, R6 ;  /* 0x00000004f8b87825 */ /* 0x040fe200078e0206 */
[----:B------:R1:W-:Y:S03]  /*f370*/  LDGSTS.E [R123+0x22600], [R98.64], !P6 ;  /* 0x22600000627b7fae */ /* 0x0003e6000f121844 */
[C---:B------:R-:W-:Y:S01]  /*f380*/  IMAD.WIDE R188, R248.reuse, 0x4, R4 ;  /* 0x00000004f8bc7825 */ /* 0x040fe200078e0204 */
[----:B------:R-:W-:Y:S04]  /*f390*/  STL.64 [R1+0x36e0], R18 ;  /* 0x0036e01201007387 */ /* 0x000fe80000100a00 */
[----:B------:R1:W-:Y:S04]  /*f3a0*/  LDGSTS.E [R123+0x24000], [R94.64], !P4 ;  /* 0x240000005e7b7fae */ /* 0x0003e8000e121844 */
[----:B------:R1:W-:Y:S01]  /*f3b0*/  LDGSTS.E [R123+0x24200], [R90.64], !P4 ;  /* 0x242000005a7b7fae */ /* 0x0003e2000e121844 */
[----:B------:R-:W-:-:S03]  /*f3c0*/  IMAD.WIDE R16, R248, 0x4, R16 ;  /* 0x00000004f8107825 */ /* 0x000fc600078e0210 */
[----:B------:R-:W-:Y:S01]  /*f3d0*/  STL.64 [R1+0x36e8], R184 ;  /* 0x0036e8b801007387 */ /* 0x000fe20000100a00 */
[----:B------:R-:W-:-:S03]  /*f3e0*/  IMAD.WIDE R14, R248, 0x4, R14 ;  /* 0x00000004f80e7825 */ /* 0x000fc600078e020e */
[----:B------:R-:W-:Y:S01]  /*f3f0*/  STL.64 [R1+0x36f0], R188 ;  /* 0x0036f0bc01007387 */ /* 0x000fe20000100a00 */
[----:B-1----:R-:W-:-:S03]  /*f400*/  LOP3.LUT R91, R59, 0x20, RZ, 0x3c, !PT ;  /* 0x000000203b5b7812 */ /* 0x002fc600078e3cff */
[----:B------:R1:W-:Y:S04]  /*f410*/  LDGSTS.E [R123+0x24400], [R86.64], !P4 ;  /* 0x24400000567b7fae */ /* 0x0003e8000e121844 */
[----:B------:R-:W4:Y:S04]  /*f420*/  LDL.LU.64 R58, [R1+0x588] ;  /* 0x00058800013a7983 */ /* 0x000f280000300a00 */
[----:B------:R-:W4:Y:S04]  /*f430*/  LDL.LU.64 R70, [R1+0x580] ;  /* 0x0005800001467983 */ /* 0x000f280000300a00 */
[----:B------:R-:W4:Y:S01]  /*f440*/  LDL.LU.64 R64, [R1+0x578] ;  /* 0x0005780001407983 */ /* 0x000f220000300a00 */
[----:B--2---:R-:W-:-:S04]  /*f450*/  IMAD.WIDE R12, R248, 0x4, R12 ;  /* 0x00000004f80c7825 */ /* 0x004fc800078e020c */
[----:B---3--:R-:W-:-:S04]  /*f460*/  IMAD.WIDE R10, R248, 0x4, R240 ;  /* 0x00000004f80a7825 */ /* 0x008fc800078e02f0 */
[C---:B------:R-:W-:Y:S01]  /*f470*/  IMAD.WIDE R198, R248.reuse, 0x4, R66 ;  /* 0x00000004f8c67825 */ /* 0x040fe200078e0242 */
[----:B------:R-:W2:Y:S04]  /*f480*/  LDL.LU.64 R240, [R1+0x570] ;  /* 0x0005700001f07983 */ /* 0x000ea80000300a00 */
[----:B------:R-:W-:Y:S01]  /*f490*/  STL.64 [R1+0x36f8], R16 ;  /* 0x0036f81001007387 */ /* 0x000fe20000100a00 */
[----:B------:R-:W-:-:S03]  /*f4a0*/  IMAD.WIDE R202, R248, 0x4, R60 ;  /* 0x00000004f8ca7825 */ /* 0x000fc600078e023c */
[----:B------:R-:W-:Y:S04]  /*f4b0*/  STL.64 [R1+0x3700], R14 ;  /* 0x0037000e01007387 */ /* 0x000fe80000100a00 */
[----:B------:R-:W-:Y:S04]  /*f4c0*/  STL.64 [R1+0x3708], R12 ;  /* 0x0037080c01007387 */ /* 0x000fe80000100a00 */
[----:B------:R-:W-:Y:S04]  /*f4d0*/  STL.64 [R1+0x3710], R10 ;  /* 0x0037100a01007387 */ /* 0x000fe80000100a00 */
[----:B------:R-:W3:Y:S01]  /*f4e0*/  LDL.LU.64 R60, [R1+0x508] ;  /* 0x00050800013c7983 */ /* 0x000ee20000300a00 */
[----:B----4-:R-:W-:-:S03]  /*f4f0*/  IMAD.WIDE R206, R248, 0x4, R246 ;  /* 0x00000004f8ce7825 */ /* 0x010fc600078e02f6 */
[----:B------:R-:W4:Y:S04]  /*f500*/  LDL.LU.64 R218, [R1+0x500] ;  /* 0x0005000001da7983 */ /* 0x000f280000300a00 */
[----:B------:R-:W3:Y:S04]  /*f510*/  LDL.LU.64 R66, [R1+0x4f8] ;  /* 0x0004f80001427983 */ /* 0x000ee80000300a00 */
[----:B------:R-:W4:Y:S01]  /*f520*/  LDL.LU.64 R246, [R1+0x4f0] ;  /* 0x0004f00001f67983 */ /* 0x000f220000300a00 */
[----:B------:R-:W-:Y:S01]  /*f530*/  IMAD.WIDE R54, R248, 0x4, R54 ;  /* 0x00000004f8367825 */ /* 0x000fe200078e0236 */
[----:B------:R-:W-:-:S02]  /*f540*/  IADD3 R0, R249, -0x4d, RZ ;  /* 0xffffffb3f9007810 */ /* 0x000fc40007ffe0ff */
[----:B------:R1:W-:Y:S04]  /*f550*/  LDGSTS.E [R123+0x24600], [R82.64], !P4 ;  /* 0x24600000527b7fae */ /* 0x0003e8000e121844 */
[----:B------:R-:W-:Y:S04]  /*f560*/  STL.64 [R1+0x3718], R54 ;  /* 0x0037183601007387 */ /* 0x000fe80000100a00 */
[----:B------:R-:W-:Y:S04]  /*f570*/  STL.64 [R1+0x3720], R198 ;  /* 0x003720c601007387 */ /* 0x000fe80000100a00 */
[----:B------:R-:W-:Y:S01]  /*f580*/  STL.64 [R1+0x3728], R202 ;  /* 0x003728ca01007387 */ /* 0x000fe20000100a00 */
[----:B------:R-:W-:-:S03]  /*f590*/  IMAD.WIDE R58, R248, 0x4, R58 ;  /* 0x00000004f83a7825 */ /* 0x000fc600078e023a */
[----:B------:R-:W-:Y:S01]  /*f5a0*/  STL.64 [R1+0x3730], R206 ;  /* 0x003730ce01007387 */ /* 0x000fe20000100a00 */
[----:B------:R-:W-:-:S04]  /*f5b0*/  IMAD.WIDE R210, R248, 0x4, R70 ;  /* 0x00000004f8d27825 */ /* 0x000fc800078e0246 */
[C---:B------:R-:W-:Y:S02]  /*f5c0*/  IMAD.WIDE R214, R248.reuse, 0x4, R64 ;  /* 0x00000004f8d67825 */ /* 0x040fe400078e0240 */
[----:B------:R-:W4:Y:S04]  /*f5d0*/  LDL.LU.64 R64, [R1+0x498] ;  /* 0x0004980001407983 */ /* 0x000f280000300a00 */
[----:B------:R-:W4:Y:S04]  /*f5e0*/  LDL.LU.64 R224, [R1+0x490] ;  /* 0x0004900001e07983 */ /* 0x000f280000300a00 */
[----:B------:R-:W4:Y:S01]  /*f5f0*/  LDL.LU.64 R70, [R1+0x488] ;  /* 0x0004880001467983 */ /* 0x000f220000300a00 */
[----:B--2---:R-:W-:-:S03]  /*f600*/  IMAD.WIDE R216, R248, 0x4, R240 ;  /* 0x00000004f8d87825 */ /* 0x004fc600078e02f0 */
[----:B------:R-:W2:Y:S04]  /*f610*/  LDL.LU.64 R240, [R1+0x480] ;  /* 0x0004800001f07983 */ /* 0x000ea80000300a00 */
[----:B------:R-:W-:Y:S04]  /*f620*/  STL.64 [R1+0x3738], R58 ;  /* 0x0037383a01007387 */ /* 0x000fe80000100a00 */
[----:B------:R-:W-:Y:S04]  /*f630*/  STL.64 [R1+0x3740], R210 ;  /* 0x003740d201007387 */ /* 0x000fe80000100a00 */
[----:B------:R-:W-:Y:S04]  /*f640*/  STL.64 [R1+0x3748], R214 ;  /* 0x003748d601007387 */ /* 0x000fe80000100a00 */
[----:B------:R-:W-:Y:S01]  /*f650*/  STL.64 [R1+0x3750], R216 ;  /* 0x003750d801007387 */ /* 0x000fe20000100a00 */
[----:B---3--:R-:W-:-:S03]  /*f660*/  IMAD.WIDE R220, R248, 0x4, R66 ;  /* 0x00000004f8dc7825 */ /* 0x008fc600078e0242 */
[----:B------:R-:W3:Y:S01]  /*f670*/  LDL.LU.64 R66, [R1+0x410] ;  /* 0x0004100001427983 */ /* 0x000ee20000300a00 */
[----:B----4-:R-:W-:-:S03]  /*f680*/  IMAD.WIDE R222, R248, 0x4, R246 ;  /* 0x00000004f8de7825 */ /* 0x010fc600078e02f6 */
[----:B------:R-:W4:Y:S04]  /*f690*/  LDL.LU.64 R230, [R1+0x408] ;  /* 0x0004080001e67983 */ /* 0x000f280000300a00 */
[----:B------:R-:W3:Y:S04]  /*f6a0*/  LDL.LU.64 R232, [R1+0x400] ;  /* 0x0004000001e87983 */ /* 0x000ee80000300a00 */
[----:B------:R-:W3:Y:S01]  /*f6b0*/  LDL.LU.64 R246, [R1+0x3f8] ;  /* 0x0003f80001f67983 */ /* 0x000ee20000300a00 */
[----:B------:R-:W-:-:S04]  /*f6c0*/  IMAD.WIDE R60, R248, 0x4, R60 ;  /* 0x00000004f83c7825 */ /* 0x000fc800078e023c */
[C---:B------:R-:W-:Y:S01]  /*f6d0*/  IMAD.WIDE R218, R248.reuse, 0x4, R218 ;  /* 0x00000004f8da7825 */ /* 0x040fe200078e02da */
        /* <DEDUP_REMOVED lines=17> */
[----:B------:R-:W3:Y:S04]  /*f7f0*/  LDL.LU.64 R246, [R1+0xa0] ;  /* 0x0000a00001f67983 */ /* 0x000ee80000300a00 */
[----:B------:R-:W3:Y:S04]  /*f800*/  LDL.LU.64 R112, [R1+0x90] ;  /* 0x0000900001707983 */ /* 0x000ee80000300a00 */
[----:B------:R-:W3:Y:S04]  /*f810*/  LDL.LU.64 R114, [R1+0x80] ;  /* 0x0000800001727983 */ /* 0x000ee80000300a00 */
[----:B------:R-:W3:Y:S01]  /*f820*/  LDL.LU.64 R118, [R1+0x78] ;  /* 0x0000780001767983 */ /* 0x000ee20000300a00 */
[----:B------:R-:W-:-:S02]  /*f830*/  ISETP.GE.U32.AND P2, PT, R0, 0x7fffff94, PT ;  /* 0x7fffff940000780c */ /* 0x000fc40003f46070 */
[----:B------:R-:W-:-:S04]  /*f840*/  IADD3 R0, R249, -0x51, RZ ;  /* 0xffffffaff9007810 */ /* 0x000fc80007ffe0ff */
[----:B------:R-:W-:Y:S02]  /*f850*/  ISETP.GE.U32.AND P6, PT, R0, 0x7fffff90, PT ;  /* 0x7fffff900000780c */ /* 0x000fe40003fc6070 */
[----:B------:R-:W-:-:S04]  /*f860*/  IADD3 R0, R249, -0x55, RZ ;  /* 0xffffffabf9007810 */ /* 0x000fc80007ffe0ff */
[----:B------:R-:W-:Y:S01]  /*f870*/  ISETP.GE.U32.AND P4, PT, R0, 0x7fffff8c, PT ;  /* 0x7fffff8c0000780c */ /* 0x000fe20003f86070 */
[----:B------:R1:W-:Y:S01]  /*f880*/  LDGSTS.E [R123+0x26000], [R78.64], !P2 ;  /* 0x260000004e7b7fae */ /* 0x0003e2000d121844 */
[----:B------:R-:W-:-:S03]  /*f890*/  IADD3 R0, R249, -0x59, RZ ;  /* 0xffffffa7f9007810 */ /* 0x000fc60007ffe0ff */
[----:B------:R1:W-:Y:S04]  /*f8a0*/  LDGSTS.E [R123+0x26200], [R74.64], !P2 ;  /* 0x262000004a7b7fae */ /* 0x0003e8000d121844 */
[----:B------:R1:W-:Y:S04]  /*f8b0*/  LDGSTS.E [R123+0x26400], [R72.64], !P2 ;  /* 0x26400000487b7fae */ /* 0x0003e8000d121844 */
[----:B------:R1:W-:Y:S01]  /*f8c0*/  LDGSTS.E [R123+0x26600], [R62.64], !P2 ;  /* 0x266000003e7b7fae */ /* 0x0003e2000d121844 */
[----:B------:R-:W-:Y:S02]  /*f8d0*/  ISETP.GE.U32.AND P2, PT, R0, 0x7fffff88, PT ;  /* 0x7fffff880000780c */ /* 0x000fe40003f46070 */
[----:B------:R-:W-:Y:S01]  /*f8e0*/  IADD3 R0, R249, -0x5d, RZ ;  /* 0xffffffa3f9007810 */ /* 0x000fe20007ffe0ff */
[----:B------:R1:W-:Y:S04]  /*f8f0*/  LDGSTS.E [R123+0x28000], [R42.64], !P6 ;  /* 0x280000002a7b7fae */ /* 0x0003e8000f121844 */
[----:B------:R1:W-:Y:S04]  /*f900*/  LDGSTS.E [R123+0x28200], [R56.64], !P6 ;  /* 0x28200000387b7fae */ /* 0x0003e8000f121844 */
[----:B------:R1:W-:Y:S04]  /*f910*/  LDGSTS.E [R123+0x28400], [R52.64], !P6 ;  /* 0x28400000347b7fae */ /* 0x0003e8000f121844 */
[----:B------:R1:W-:Y:S01]  /*f920*/  LDGSTS.E [R123+0x28600], [R46.64], !P6 ;  /* 0x286000002e7b7fae */ /* 0x0003e2000f121844 */
[----:B------:R-:W-:-:S02]  /*f930*/  ISETP.GE.U32.AND P6, PT, R0, 0x7fffff84, PT ;  /* 0x7fffff840000780c */ /* 0x000fc40003fc6070 */
        /* <DEDUP_REMOVED lines=33> */
[----:B------:R1:W-:Y:S01]  /*fb50*/  LDGSTS.E [R91+0x24c00], [R214.64], !P6 ;  /* 0x24c00000d65b7fae */ /* 0x0003e2000f121844 */
[----:B------:R-:W-:-:S03]  /*fb60*/  IMAD.WIDE R66, R248, 0x4, R66 ;  /* 0x00000004f8427825 */ /* 0x000fc600078e0242 */
[----:B------:R1:W-:Y:S01]  /*fb70*/  LDGSTS.E [R91+0x24e00], [R216.64], !P6 ;  /* 0x24e00000d85b7fae */ /* 0x0003e2000f121844 */
[----:B------:R-:W-:Y:S02]  /*fb80*/  ISETP.GE.U32.AND P6, PT, R0, 0x7fffff8b, PT ;  /* 0x7fffff8b0000780c */ /* 0x000fe40003fc6070 */
[----:B------:R-:W-:Y:S01]  /*fb90*/  IADD3 R0, R249, -0x5a, RZ ;  /* 0xffffffa6f9007810 */ /* 0x000fe20007ffe0ff */
[----:B------:R1:W-:Y:S01]  /*fba0*/  LDGSTS.E [R91+0x26800], [R60.64], !P4 ;  /* 0x268000003c5b7fae */ /* 0x0003e2000e121844 */
[----:B----4-:R-:W-:-:S03]  /*fbb0*/  IMAD.WIDE R230, R248, 0x4, R230 ;  /* 0x00000004f8e67825 */ /* 0x010fc600078e02e6 */
[----:B------:R4:W-:Y:S01]  /*fbc0*/  LDGSTS.E [R91+0x26a00], [R218.64], !P4 ;  /* 0x26a00000da5b7fae */ /* 0x0009e2000e121844 */
[----:B------:R-:W-:-:S03]  /*fbd0*/  IMAD.WIDE R232, R248, 0x4, R232 ;  /* 0x00000004f8e87825 */ /* 0x000fc600078e02e8 */
[----:B------:R4:W-:Y:S04]  /*fbe0*/  LDGSTS.E [R91+0x26c00], [R220.64], !P4 ;  /* 0x26c00000dc5b7fae */ /* 0x0009e8000e121844 */
[----:B------:R4:W-:Y:S01]  /*fbf0*/  LDGSTS.E [R91+0x26e00], [R222.64], !P4 ;  /* 0x26e00000de5b7fae */ /* 0x0009e2000e121844 */
[----:B------:R-:W-:-:S03]  /*fc00*/  ISETP.GE.U32.AND P4, PT, R0, 0x7fffff87, PT ;  /* 0x7fffff870000780c */ /* 0x000fc60003f86070 */
[----:B------:R-:W-:Y:S04]  /*fc10*/  STL.64 [R1+0x3798], R66 ;  /* 0x0037984201007387 */ /* 0x000fe80000100a00 */
[----:B------:R-:W-:Y:S04]  /*fc20*/  STL.64 [R1+0x37a0], R230 ;  /* 0x0037a0e601007387 */ /* 0x000fe80000100a00 */
[----:B------:R-:W-:Y:S01]  /*fc30*/  STL.64 [R1+0x37a8], R232 ;  /* 0x0037a8e801007387 */ /* 0x000fe20000100a00 */
[----:B------:R-:W-:-:S03]  /*fc40*/  IMAD.WIDE R70, R248, 0x4, R70 ;  /* 0x00000004f8467825 */ /* 0x000fc600078e0246 */
[----:B------:R4:W-:Y:S04]  /*fc50*/  LDGSTS.E [R91+0x28800], [R64.64], !P2 ;  /* 0x28800000405b7fae */ /* 0x0009e8000d121844 */
[----:B------:R-:W-:Y:S01]  /*fc60*/  STL.64 [R1+0x37b0], R4 ;  /* 0x0037b00401007387 */ /* 0x000fe20000100a00 */
[----:B------:R-:W-:-:S03]  /*fc70*/  IMAD.WIDE R6, R248, 0x4, R106 ;  /* 0x00000004f8067825 */ /* 0x000fc600078e026a */
[----:B------:R4:W-:Y:S04]  /*fc80*/  LDGSTS.E [R91+0x28a00], [R224.64], !P2 ;  /* 0x28a00000e05b7fae */ /* 0x0009e8000d121844 */
[----:B------:R-:W4:Y:S01]  /*fc90*/  LDL.LU.64 R94, [R1+0x658] ;  /* 0x00065800015e7983 */ /* 0x000f220000300a00 */
[----:B------:R-:W-:-:S03]  /*fca0*/  IMAD.WIDE R8, R248, 0x4, R110 ;  /* 0x00000004f8087825 */ /* 0x000fc600078e026e */
[----:B------:R1:W-:Y:S04]  /*fcb0*/  LDGSTS.E [R91+0x28c00], [R226.64], !P2 ;  /* 0x28c00000e25b7fae */ /* 0x0003e8000d121844 */
[----:B------:R1:W-:Y:S04]  /*fcc0*/  LDGSTS.E [R91+0x28e00], [R228.64], !P2 ;  /* 0x28e00000e45b7fae */ /* 0x0003e8000d121844 */
[----:B------:R1:W-:Y:S04]  /*fcd0*/  LDGSTS.E [R91+0x2a800], [R66.64], !P6 ;  /* 0x2a800000425b7fae */ /* 0x0003e8000f121844 */
[----:B------:R1:W-:Y:S04]  /*fce0*/  LDGSTS.E [R91+0x2aa00], [R230.64], !P6 ;  /* 0x2aa00000e65b7fae */ /* 0x0003e8000f121844 */
[----:B------:R-:W4:Y:S04]  /*fcf0*/  LDL.LU.64 R98, [R1+0x650] ;  /* 0x0006500001627983 */ /* 0x000f280000300a00 */
[----:B------:R1:W-:Y:S04]  /*fd00*/  LDGSTS.E [R91+0x2ac00], [R232.64], !P6 ;  /* 0x2ac00000e85b7fae */ /* 0x0003e8000f121844 */
[----:B------:R-:W4:Y:S04]  /*fd10*/  LDL.LU.64 R120, [R1+0x648] ;  /* 0x0006480001787983 */ /* 0x000f280000300a00 */
[----:B------:R1:W-:Y:S04]  /*fd20*/  LDGSTS.E [R91+0x2ae00], [R4.64], !P6 ;  /* 0x2ae00000045b7fae */ /* 0x0003e8000f121844 */
[----:B------:R-:W4:Y:S04]  /*fd30*/  LDL.LU.64 R106, [R1+0x640] ;  /* 0x00064000016a7983 */ /* 0x000f280000300a00 */
[----:B------:R1:W-:Y:S04]  /*fd40*/  LDGSTS.E [R91+0x2c800], [R70.64], !P4 ;  /* 0x2c800000465b7fae */ /* 0x0003e8000e121844 */
[----:B------:R-:W-:Y:S04]  /*fd50*/  STL.64 [R1+0x37b8], R70 ;  /* 0x0037b84601007387 */ /* 0x000fe80000100a00 */
[----:B------:R1:W-:Y:S04]  /*fd60*/  LDGSTS.E [R91+0x2ca00], [R6.64], !P4 ;  /* 0x2ca00000065b7fae */ /* 0x0003e8000e121844 */
[----:B------:R-:W-:Y:S04]  /*fd70*/  STL.64 [R1+0x37c0], R6 ;  /* 0x0037c00601007387 */ /* 0x000fe80000100a00 */
[----:B------:R3:W-:Y:S04]  /*fd80*/  LDGSTS.E [R91+0x2cc00], [R8.64], !P4 ;  /* 0x2cc00000085b7fae */ /* 0x0007e8000e121844 */
[----:B------:R3:W-:Y:S01]  /*fd90*/  STL.64 [R1+0x37c8], R8 ;  /* 0x0037c80801007387 */ /* 0x0007e20000100a00 */
[----:B--2---:R-:W-:-:S05]  /*fda0*/  IMAD.WIDE R240, R248, 0x4, R240 ;  /* 0x00000004f8f07825 */ /* 0x004fca00078e02f0 */
[----:B------:R-:W-:Y:S04]  /*fdb0*/  STL.64 [R1+0x37d0], R240 ;  /* 0x0037d0f001007387 */ /* 0x000fe80000100a00 */
[----:B------:R-:W2:Y:S01]  /*fdc0*/  LDL.LU.64 R110, [R1+0x5e8] ;  /* 0x0005e800016e7983 */ /* 0x000ea20000300a00 */
[----:B------:R-:W-:Y:S01]  /*fdd0*/  IADD3 R0, R249, -0x5e, RZ ;  /* 0xffffffa2f9007810 */ /* 0x000fe20007ffe0ff */
[----:B------:R-:W-:Y:S02]  /*fde0*/  IMAD.SHL.U32 R122, R122, 0x4, RZ ;  /* 0x000000047a7a7824 */ /* 0x000fe400078e00ff */
[----:B------:R1:W-:Y:S01]  /*fdf0*/  LDGSTS.E [R91+0x2ce00], [R240.64], !P4 ;  /* 0x2ce00000f05b7fae */ /* 0x0003e2000e121844 */
[----:B---3--:R-:W-:-:S03]  /*fe00*/  IMAD.WIDE R8, R248, 0x4, R112 ;  /* 0x00000004f8087825 */ /* 0x008fc600078e0270 */
[----:B------:R-:W3:Y:S01]  /*fe10*/  LDL.LU.64 R112, [R1+0x5e0] ;  /* 0x0005e00001707983 */ /* 0x000ee20000300a00 */
[----:B-1----:R-:W-:-:S03]  /*fe20*/  IMAD.WIDE R6, R248, 0x4, R114 ;  /* 0x00000004f8067825 */ /* 0x002fc600078e0272 */
[----:B------:R1:W-:Y:S01]  /*fe30*/  STL.64 [R1+0x40], R8 ;  /* 0x0000400801007387 */ /* 0x0003e20000100a00 */
[----:B------:R-:W-:-:S03]  /*fe40*/  IMAD.WIDE R4, R248, 0x4, R118 ;  /* 0x00000004f8047825 */ /* 0x000fc600078e0276 */
[----:B------:R-:W3:Y:S04]  /*fe50*/  LDL.LU.64 R114, [R1+0x5d8] ;  /* 0x0005d80001727983 */ /* 0x000ee80000300a00 */
[----:B------:R-:W3:Y:S01]  /*fe60*/  LDL.LU.64 R118, [R1+0x5d0] ;  /* 0x0005d00001767983 */ /* 0x000ee20000300a00 */
[----:B------:R-:W-:Y:S01]  /*fe70*/  ISETP.GE.U32.AND P2, PT, R0, 0x7fffff83, PT ;  /* 0x7fffff830000780c */ /* 0x000fe20003f46070 */
[----:B------:R-:W-:Y:S01]  /*fe80*/  IMAD.WIDE R246, R248, 0x4, R246 ;  /* 0x00000004f8f67825 */ /* 0x000fe200078e02f6 */
[----:B------:R-:W-:Y:S01]  /*fe90*/  IADD3 R0, R249, -0x43, RZ ;  /* 0xffffffbdf9007810 */ /* 0x000fe20007ffe0ff */
[----:B------:R1:W-:Y:S03]  /*fea0*/  STL.64 [R1+0x48], R6 ;  /* 0x0000480601007387 */ /* 0x0003e60000100a00 */
[----:B------:R-:W-:Y:S01]  /*feb0*/  ISETP.GE.U32.AND P6, PT, R0, 0x7fffff9e, PT ;  /* 0x7fffff9e0000780c */ /* 0x000fe20003fc6070 */
[----:B------:R1:W-:Y:S04]  /*fec0*/  STL.64 [R1+0x50], R4 ;  /* 0x0000500401007387 */ /* 0x0003e80000100a00 */
[----:B------:R-:W-:Y:S04]  /*fed0*/  STL.64 [R1+0x37d8], R246 ;  /* 0x0037d8f601007387 */ /* 0x000fe80000100a00 */
[----:B------:R1:W-:Y:S04]  /*fee0*/  LDGSTS.E [R91+0x2e800], [R246.64], !P2 ;  /* 0x2e800000f65b7fae */ /* 0x0003e8000d121844 */
[----:B------:R-:W3:Y:S04]  /*fef0*/  LDL.LU.64 R78, [R1+0x568] ;  /* 0x00056800014e7983 */ /* 0x000ee80000300a00 */
[----:B------:R1:W-:Y:S04]  /*ff00*/  LDGSTS.E [R91+0x2ea00], [R8.64], !P2 ;  /* 0x2ea00000085b7fae */ /* 0x0003e8000d121844 */
[----:B------:R-:W3:Y:S01]  /*ff10*/  LDL.LU.64 R82, [R1+0x560] ;  /* 0x0005600001527983 */ /* 0x000ee20000300a00 */
[----:B------:R-:W-:-:S03]  /*ff20*/  LOP3.LUT R122, R122, 0x40, RZ, 0x3c, !PT ;  /* 0x000000407a7a7812 */ /* 0x000fc600078e3cff */
[----:B------:R1:W-:Y:S04]  /*ff30*/  LDGSTS.E [R91+0x2ec00], [R6.64], !P2 ;  /* 0x2ec00000065b7fae */ /* 0x0003e8000d121844 */
[----:B------:R1:W-:Y:S01]  /*ff40*/  LDGSTS.E [R91+0x2ee00], [R4.64], !P2 ;  /* 0x2ee00000045b7fae */ /* 0x0003e2000d121844 */
[----:B----4-:R-:W-:-:S05]  /*ff50*/  IMAD.WIDE R10, R248, 0x4, R94 ;  /* 0x00000004f80a7825 */ /* 0x010fca00078e025e */
[----:B------:R2:W-:Y:S04]  /*ff60*/  STL.64 [R1+0x58], R10 ;  /* 0x0000580a01007387 */ /* 0x0005e80000100a00 */
[----:B------:R-:W4:Y:S04]  /*ff70*/  LDL.LU.64 R86, [R1+0x558] ;  /* 0x0005580001567983 */ /* 0x000f280000300a00 */
[----:B-1----:R-:W4:Y:S04]  /*ff80*/  LDL.LU.64 R90, [R1+0x550] ;  /* 0x00055000015a7983 */ /* 0x002f280000300a00 */
[----:B------:R2:W-:Y:S01]  /*ff90*/  LDGSTS.E [R122+0x21000], [R10.64], !P6 ;  /* 0x210000000a7a7fae */ /* 0x0005e2000f121844 */
[----:B------:R-:W-:-:S04]  /*ffa0*/  IMAD.WIDE R8, R248, 0x4, R98 ;  /* 0x00000004f8087825 */ /* 0x000fc800078e0262 */
[C---:B------:R-:W-:Y:S01]  /*ffb0*/  IMAD.WIDE R6, R248.reuse, 0x4, R120 ;  /* 0x00000004f8067825 */ /* 0x040fe200078e0278 */
[----:B------:R3:W-:Y:S03]  /*ffc0*/  STL.64 [R1+0x60], R8 ;  /* 0x0000600801007387 */ /* 0x0007e60000100a00 */
[C---:B------:R-:W-:Y:S01]  /*ffd0*/  IMAD.WIDE R4, R248.reuse, 0x4, R106 ;  /* 0x00000004f8047825 */ /* 0x040fe200078e026a */
[----:B------:R1:W-:Y:S04]  /*ffe0*/  STL.64 [R1+0x68], R6 ;  /* 0x0000680601007387 */ /* 0x0003e80000100a00 */
[----:B------:R1:W-:Y:S04]  /*fff0*/  STL.64 [R1+0x70], R4 ;  /* 0x0000700401007387 */ /* 0x0003e80000100a00 */
[----:B------:R3:W-:Y:S04]  /*10000*/  LDGSTS.E [R122+0x21200], [R8.64], !P6 ;  /* 0x21200000087a7fae */ /* 0x0007e8000f121844 */
[----:B------:R-:W4:Y:S04]  /*10010*/  LDL.LU.64 R94, [R1+0x4e8] ;  /* 0x0004e800015e7983 */ /* 0x000f280000300a00 */
[----:B------:R1:W-:Y:S04]  /*10020*/  LDGSTS.E [R122+0x21400], [R6.64], !P6 ;  /* 0x21400000067a7fae */ /* 0x0003e8000f121844 */
[----:B------:R-:W4:Y:S04]  /*10030*/  LDL.LU.64 R98, [R1+0x4e0] ;  /* 0x0004e00001627983 */ /* 0x000f280000300a00 */
[----:B------:R1:W-:Y:S04]  /*10040*/  LDGSTS.E [R122+0x21600], [R4.64], !P6 ;  /* 0x21600000047a7fae */ /* 0x0003e8000f121844 */
[----:B------:R-:W4:Y:S04]  /*10050*/  LDL.LU.64 R120, [R1+0x4d8] ;  /* 0x0004d80001787983 */ /* 0x000f280000300a00 */
[----:B------:R-:W4:Y:S01]  /*10060*/  LDL.LU.64 R106, [R1+0x4d0] ;  /* 0x0004d000016a7983 */ /* 0x000f220000300a00 */
[----:B--2---:R-:W-:-:S05]  /*10070*/  IMAD.WIDE R10, R248, 0x4, R110 ;  /* 0x00000004f80a7825 */ /* 0x004fca00078e026e */
[----:B------:R2:W-:Y:S01]  /*10080*/  STL.64 [R1+0x78], R10 ;  /* 0x0000780a01007387 */ /* 0x0005e20000100a00 */
[----:B---3--:R-:W-:-:S04]  /*10090*/  IMAD.WIDE R8, R248, 0x4, R112 ;  /* 0x00000004f8087825 */ /* 0x008fc800078e0270 */
[C---:B-1----:R-:W-:Y:S01]  /*100a0*/  IMAD.WIDE R6, R248.reuse, 0x4, R114 ;  /* 0x00000004f8067825 */ /* 0x042fe200078e0272 */
[----:B------:R1:W-:Y:S03]  /*100b0*/  STL.64 [R1+0x80], R8 ;  /* 0x0000800801007387 */ /* 0x0003e60000100a00 */
[----:B------:R-:W-:Y:S01]  /*100c0*/  IMAD.WIDE R4, R248, 0x4, R118 ;  /* 0x00000004f8047825 */ /* 0x000fe200078e0276 */
[----:B------:R4:W-:Y:S04]  /*100d0*/  STL.64 [R1+0x90], R6 ;  /* 0x0000900601007387 */ /* 0x0009e80000100a00 */
[----:B------:R3:W-:Y:S04]  /*100e0*/  STL.64 [R1+0xa0], R4 ;  /* 0x0000a00401007387 */ /* 0x0007e80000100a00 */
[----:B------:R-:W4:Y:S04]  /*100f0*/  LDL.LU.64 R110, [R1+0x478] ;  /* 0x00047800016e7983 */ /* 0x000f280000300a00 */
[----:B------:R-:W4:Y:S04]  /*10100*/  LDL.LU.64 R112, [R1+0x470] ;  /* 0x0004700001707983 */ /* 0x000f280000300a00 */
[----:B------:R-:W4:Y:S04]  /*10110*/  LDL.LU.64 R114, [R1+0x468] ;  /* 0x0004680001727983 */ /* 0x000f280000300a00 */
[----:B------:R-:W4:Y:S01]  /*10120*/  LDL.LU.64 R118, [R1+0x460] ;  /* 0x0004600001767983 */ /* 0x000f220000300a00 */
[----:B------:R-:W-:-:S04]  /*10130*/  IADD3 R0, R249, -0x47, RZ ;  /* 0xffffffb9f9007810 */ /* 0x000fc80007ffe0ff */
[----:B------:R-:W-:Y:S02]  /*10140*/  ISETP.GE.U32.AND P4, PT, R0, 0x7fffff9a, PT ;  /* 0x7fffff9a0000780c */ /* 0x000fe40003f86070 */
[----:B------:R-:W-:-:S04]  /*10150*/  IADD3 R0, R249, -0x4b, RZ ;  /* 0xffffffb5f9007810 */ /* 0x000fc80007ffe0ff */
[----:B------:R-:W-:Y:S02]  /*10160*/  ISETP.GE.U32.AND P2, PT, R0, 0x7fffff96, PT ;  /* 0x7fffff960000780c */ /* 0x000fe40003f46070 */
[----:B------:R-:W-:-:S05]  /*10170*/  IADD3 R0, R249, -0x4f, RZ ;  /* 0xffffffb1f9007810 */ /* 0x000fca0007ffe0ff */
[----:B------:R2:W-:Y:S04]  /*10180*/  LDGSTS.E [R122+0x23000], [R10.64], !P4 ;  /* 0x230000000a7a7fae */ /* 0x0005e8000e121844 */
[----:B------:R1:W-:Y:S04]  /*10190*/  LDGSTS.E [R122+0x23200], [R8.64], !P4 ;  /* 0x23200000087a7fae */ /* 0x0003e8000e121844 */
[----:B------:R4:W-:Y:S01]  /*101a0*/  LDGSTS.E [R122+0x23400], [R6.64], !P4 ;  /* 0x23400000067a7fae */ /* 0x0009e2000e121844 */
[----:B--2---:R-:W-:-:S03]  /*101b0*/  IMAD.WIDE R10, R248, 0x4, R78 ;  /* 0x00000004f80a7825 */ /* 0x004fc600078e024e */
[----:B------:R3:W-:Y:S01]  /*101c0*/  LDGSTS.E [R122+0x23600], [R4.64], !P4 ;  /* 0x23600000047a7fae */ /* 0x0007e2000e121844 */
[----:B-1----:R-:W-:Y:S01]  /*101d0*/  IMAD.WIDE R8, R248, 0x4, R82 ;  /* 0x00000004f8087825 */ /* 0x002fe200078e0252 */
[----:B------:R-:W-:Y:S02]  /*101e0*/  ISETP.GE.U32.AND P6, PT, R0, 0x7fffff92, PT ;  /* 0x7fffff920000780c */ /* 0x000fe40003fc6070 */
[----:B------:R1:W-:Y:S04]  /*101f0*/  STL.64 [R1+0xb0], R10 ;  /* 0x0000b00a01007387 */ /* 0x0003e80000100a00 */
[----:B------:R2:W-:Y:S04]  /*10200*/  STL.64 [R1+0xc0], R8 ;  /* 0x0000c00801007387 */ /* 0x0005e80000100a00 */
[----:B------:R1:W-:Y:S04]  /*10210*/  LDGSTS.E [R122+0x25000], [R10.64], !P2 ;  /* 0x250000000a7a7fae */ /* 0x0003e8000d121844 */
[----:B------:R2:W-:Y:S01]  /*10220*/  LDGSTS.E [R122+0x25200], [R8.64], !P2 ;  /* 0x25200000087a7fae */ /* 0x0005e2000d121844 */
[----:B----4-:R-:W-:-:S04]  /*10230*/  IMAD.WIDE R6, R248, 0x4, R86 ;  /* 0x00000004f8067825 */ /* 0x010fc800078e0256 */
[C---:B---3--:R-:W-:Y:S01]  /*10240*/  IMAD.WIDE R4, R248.reuse, 0x4, R90 ;  /* 0x00000004f8047825 */ /* 0x048fe200078e025a */
[----:B------:R3:W-:Y:S04]  /*10250*/  STL.64 [R1+0xd0], R6 ;  /* 0x0000d00601007387 */ /* 0x0007e80000100a00 */
[----:B------:R2:W-:Y:S04]  /*10260*/  STL.64 [R1+0xe0], R4 ;  /* 0x0000e00401007387 */ /* 0x0005e80000100a00 */
[----:B------:R-:W4:Y:S04]  /*10270*/  LDL.LU.64 R82, [R1+0x170] ;  /* 0x0001700001527983 */ /* 0x000f280000300a00 */
[----:B------:R-:W4:Y:S04]  /*10280*/  LDL.LU.64 R86, [R1+0x180] ;  /* 0x0001800001567983 */ /* 0x000f280000300a00 */
[----:B------:R3:W-:Y:S04]  /*10290*/  LDGSTS.E [R122+0x25400], [R6.64], !P2 ;  /* 0x25400000067a7fae */ /* 0x0007e8000d121844 */
[----:B------:R-:W4:Y:S04]  /*102a0*/  LDL.LU.64 R90, [R1+0x190] ;  /* 0x00019000015a7983 */ /* 0x000f280000300a00 */
[----:B------:R2:W-:Y:S01]  /*102b0*/  LDGSTS.E [R122+0x25600], [R4.64], !P2 ;  /* 0x25600000047a7fae */ /* 0x0005e2000d121844 */
[----:B-1----:R-:W-:-:S03]  /*102c0*/  IMAD.WIDE R10, R248, 0x4, R94 ;  /* 0x00000004f80a7825 */ /* 0x002fc600078e025e */
[----:B------:R-:W4:Y:S01]  /*102d0*/  LDL.LU.64 R94, [R1+0x3f0] ;  /* 0x0003f000015e7983 */ /* 0x000f220000300a00 */
[----:B--2---:R-:W-:-:S03]  /*102e0*/  IMAD.WIDE R8, R248, 0x4, R98 ;  /* 0x00000004f8087825 */ /* 0x004fc600078e0262 */
[----:B------:R1:W-:Y:S01]  /*102f0*/  STL.64 [R1+0xf0], R10 ;  /* 0x0000f00a01007387 */ /* 0x0003e20000100a00 */
[----:B---3--:R-:W-:-:S03]  /*10300*/  IMAD.WIDE R6, R248, 0x4, R120 ;  /* 0x00000004f8067825 */ /* 0x008fc600078e0278 */
[----:B------:R2:W-:Y:S01]  /*10310*/  STL.64 [R1+0x100], R8 ;  /* 0x0001000801007387 */ /* 0x0005e20000100a00 */
[----:B------:R-:W-:-:S03]  /*10320*/  IMAD.WIDE R4, R248, 0x4, R106 ;  /* 0x00000004f8047825 */ /* 0x000fc600078e026a */
[----:B------:R3:W-:Y:S04]  /*10330*/  STL.64 [R1+0x110], R6 ;  /* 0x0001100601007387 */ /* 0x0007e80000100a00 */
[----:B------:R1:W-:Y:S04]  /*10340*/  LDGSTS.E [R122+0x27000], [R10.64], !P6 ;  /* 0x270000000a7a7fae */ /* 0x0003e8000f121844 */
[----:B------:R1:W-:Y:S04]  /*10350*/  STL.64 [R1+0x120], R4 ;  /* 0x0001200401007387 */ /* 0x0003e80000100a00 */
[----:B------:R-:W4:Y:S04]  /*10360*/  LDL.LU.64 R98, [R1+0x1b0] ;  /* 0x0001b00001627983 */ /* 0x000f280000300a00 */
[----:B------:R-:W4:Y:S04]  /*10370*/  LDL.LU.64 R120, [R1+0x3e8] ;  /* 0x0003e80001787983 */ /* 0x000f280000300a00 */
[----:B------:R-:W4:Y:S04]  /*10380*/  LDL.LU.64 R106, [R1+0x3e0] ;  /* 0x0003e000016a7983 */ /* 0x000f280000300a00 */
[----:B------:R2:W-:Y:S04]  /*10390*/  LDGSTS.E [R122+0x27200], [R8.64], !P6 ;  /* 0x27200000087a7fae */ /* 0x0005e8000f121844 */
[----:B------:R3:W-:Y:S04]  /*103a0*/  LDGSTS.E [R122+0x27400], [R6.64], !P6 ;  /* 0x27400000067a7fae */ /* 0x0007e8000f121844 */
[----:B------:R1:W-:Y:S02]  /*103b0*/  LDGSTS.E [R122+0x27600], [R4.64], !P6 ;  /* 0x27600000047a7fae */ /* 0x0003e4000f121844 */
[----:B-1----:R-:W-:-:S05]  /*103c0*/  IMAD.WIDE R10, R248, 0x4, R110 ;  /* 0x00000004f80a7825 */ /* 0x002fca00078e026e */
[----:B------:R4:W-:Y:S01]  /*103d0*/  STL.64 [R1+0x130], R10 ;  /* 0x0001300a01007387 */ /* 0x0009e20000100a00 */
[----:B--2---:R-:W-:-:S03]  /*103e0*/  IMAD.WIDE R8, R248, 0x4, R112 ;  /* 0x00000004f8087825 */ /* 0x004fc600078e0270 */
[----:B------:R-:W2:Y:S01]  /*103f0*/  LDL.LU.64 R110, [R1+0x1e0] ;  /* 0x0001e000016e7983 */ /* 0x000ea20000300a00 */
[----:B---3--:R-:W-:-:S04]  /*10400*/  IMAD.WIDE R6, R248, 0x4, R114 ;  /* 0x00000004f8067825 */ /* 0x008fc800078e0272 */
[----:B------:R-:W-:Y:S01]  /*10410*/  IMAD.WIDE R4, R248, 0x4, R118 ;  /* 0x00000004f8047825 */ /* 0x000fe200078e0276 */
[----:B------:R1:W-:Y:S04]  /*10420*/  STL.64 [R1+0x140], R8 ;  /* 0x0001400801007387 */ /* 0x0003e80000100a00 */
[----:B------:R3:W-:Y:S04]  /*10430*/  STL.64 [R1+0x150], R6 ;  /* 0x0001500601007387 */ /* 0x0007e80000100a00 */
[----:B------:R1:W-:Y:S04]  /*10440*/  STL.64 [R1+0x160], R4 ;  /* 0x0001600401007387 */ /* 0x0003e80000100a00 */
[----:B------:R-:W2:Y:S04]  /*10450*/  LDL.LU.64 R112, [R1+0x1f0] ;  /* 0x0001f00001707983 */ /* 0x000ea80000300a00 */
[----:B------:R-:W2:Y:S04]  /*10460*/  LDL.LU.64 R114, [R1+0x200] ;  /* 0x0002000001727983 */ /* 0x000ea80000300a00 */
[----:B------:R-:W2:Y:S01]  /*10470*/  LDL.LU.64 R118, [R1+0x210] ;  /* 0x0002100001767983 */ /* 0x000ea20000300a00 */
[----:B------:R-:W-:-:S04]  /*10480*/  IADD3 R0, R249, -0x53, RZ ;  /* 0xffffffadf9007810 */ /* 0x000fc80007ffe0ff */
[----:B------:R-:W-:Y:S02]  /*10490*/  ISETP.GE.U32.AND P4, PT, R0, 0x7fffff8e, PT ;  /* 0x7fffff8e0000780c */ /* 0x000fe40003f86070 */
[----:B------:R-:W-:-:S04]  /*104a0*/  IADD3 R0, R249, -0x57, RZ ;  /* 0xffffffa9f9007810 */ /* 0x000fc80007ffe0ff */
[----:B------:R-:W-:-:S07]  /*104b0*/  ISETP.GE.U32.AND P2, PT, R0, 0x7fffff8a, PT ;  /* 0x7fffff8a0000780c */ /* 0x000fce0003f46070 */
[----:B------:R4:W-:Y:S04]  /*104c0*/  LDGSTS.E [R122+0x29000], [R10.64], !P4 ;  /* 0x290000000a7a7fae */ /* 0x0009e8000e121844 */
[----:B------:R1:W-:Y:S04]  /*104d0*/  LDGSTS.E [R122+0x29200], [R8.64], !P4 ;  /* 0x29200000087a7fae */ /* 0x0003e8000e121844 */
[----:B------:R3:W-:Y:S01]  /*104e0*/  LDGSTS.E [R122+0x29400], [R6.64], !P4 ;  /* 0x29400000067a7fae */ /* 0x0007e2000e121844 */
[----:B------:R-:W-:-:S03]  /*104f0*/  IADD3 R0, R249, -0x5b, RZ ;  /* 0xffffffa5f9007810 */ /* 0x000fc60007ffe0ff */
[----:B------:R1:W-:Y:S01]  /*10500*/  LDGSTS.E [R122+0x29600], [R4.64], !P4 ;  /* 0x29600000047a7fae */ /* 0x0003e2000e121844 */
[----:B------:R-:W-:Y:S01]  /*10510*/  ISETP.GE.U32.AND P6, PT, R0, 0x7fffff86, PT ;  /* 0x7fffff860000780c */ /* 0x000fe20003fc6070 */
[----:B----4-:R-:W-:-:S04]  /*10520*/  IMAD.WIDE R10, R248, 0x4, R82 ;  /* 0x00000004f80a7825 */ /* 0x010fc800078e0252 */
[C---:B-1----:R-:W-:Y:S01]  /*10530*/  IMAD.WIDE R8, R248.reuse, 0x4, R86 ;  /* 0x00000004f8087825 */ /* 0x042fe200078e0256 */
[----:B------:R1:W-:Y:S04]  /*10540*/  LDGSTS.E [R122+0x2b000], [R10.64], !P2 ;  /* 0x2b0000000a7a7fae */ /* 0x0003e8000d121844 */
[----:B------:R4:W-:Y:S01]  /*10550*/  LDGSTS.E [R122+0x2b200], [R8.64], !P2 ;  /* 0x2b200000087a7fae */ /* 0x0009e2000d121844 */
[----:B---3--:R-:W-:-:S03]  /*10560*/  IMAD.WIDE R6, R248, 0x4, R90 ;  /* 0x00000004f8067825 */ /* 0x008fc600078e025a */
[----:B------:R-:W3:Y:S04]  /*10570*/  LDL.LU.64 R90, [R1+0x3d8] ;  /* 0x0003d800015a7983 */ /* 0x000ee80000300a00 */
[----:B------:R1:W-:Y:S04]  /*10580*/  STL.64 [R1+0x170], R10 ;  /* 0x0001700a01007387 */ /* 0x0003e80000100a00 */
[----:B------:R4:W-:Y:S04]  /*10590*/  STL.64 [R1+0x180], R8 ;  /* 0x0001800801007387 */ /* 0x0009e80000100a00 */
[----:B------:R1:W-:Y:S01]  /*105a0*/  STL.64 [R1+0x190], R6 ;  /* 0x0001900601007387 */ /* 0x0003e20000100a00 */
[----:B------:R-:W-:-:S03]  /*105b0*/  IMAD.WIDE R4, R248, 0x4, R94 ;  /* 0x00000004f8047825 */ /* 0x000fc600078e025e */
[----:B------:R1:W-:Y:S04]  /*105c0*/  LDGSTS.E [R122+0x2b400], [R6.64], !P2 ;  /* 0x2b400000067a7fae */ /* 0x0003e8000d121844 */
[----:B------:R-:W3:Y:S04]  /*105d0*/  LDL.LU.64 R94, [R1+0x638] ;  /* 0x00063800015e7983 */ /* 0x000ee80000300a00 */
[----:B------:R2:W-:Y:S04]  /*105e0*/  STL.64 [R1+0x1a0], R4 ;  /* 0x0001a00401007387 */ /* 0x0005e80000100a00 */
[----:B------:R2:W-:Y:S01]  /*105f0*/  LDGSTS.E [R122+0x2b600], [R4.64], !P2 ;  /* 0x2b600000047a7fae */ /* 0x0005e2000d121844 */
[----:B-1----:R-:W-:-:S03]  /*10600*/  IMAD.WIDE R10, R248, 0x4, R98 ;  /* 0x00000004f80a7825 */ /* 0x002fc600078e0262 */
[----:B------:R-:W3:Y:S01]  /*10610*/  LDL.LU.64 R98, [R1+0x3c8] ;  /* 0x0003c80001627983 */ /* 0x000ee20000300a00 */
[----:B----4-:R-:W-:-:S03]  /*10620*/  IMAD.WIDE R8, R248, 0x4, R120 ;  /* 0x00000004f8087825 */ /* 0x010fc600078e0278 */
[----:B------:R1:W-:Y:S01]  /*10630*/  STL.64 [R1+0x1b0], R10 ;  /* 0x0001b00a01007387 */ /* 0x0003e20000100a00 */
[----:B------:R-:W-:-:S03]  /*10640*/  IMAD.WIDE R6, R248, 0x4, R106 ;  /* 0x00000004f8067825 */ /* 0x000fc600078e026a */
[----:B------:R-:W4:Y:S04]  /*10650*/  LDL.LU.64 R120, [R1+0x3d0] ;  /* 0x0003d00001787983 */ /* 0x000f280000300a00 */
[----:B------:R1:W-:Y:S04]  /*10660*/  STL.64 [R1+0x1c0], R8 ;  /* 0x0001c00801007387 */ /* 0x0003e80000100a00 */
[----:B------:R-:W4:Y:S04]  /*10670*/  LDL.LU.64 R106, [R1+0x630] ;  /* 0x00063000016a7983 */ /* 0x000f280000300a00 */
[----:B------:R1:W-:Y:S04]  /*10680*/  STL.64 [R1+0x1d0], R6 ;  /* 0x0001d00601007387 */ /* 0x0003e80000100a00 */
[----:B------:R1:W-:Y:S04]  /*10690*/  LDGSTS.E [R122+0x2d000], [R10.64], !P6 ;  /* 0x2d0000000a7a7fae */ /* 0x0003e8000f121844 */
[----:B------:R1:W-:Y:S04]  /*106a0*/  LDGSTS.E [R122+0x2d200], [R8.64], !P6 ;  /* 0x2d200000087a7fae */ /* 0x0003e8000f121844 */
[----:B------:R1:W-:Y:S01]  /*106b0*/  LDGSTS.E [R122+0x2d400], [R6.64], !P6 ;  /* 0x2d400000067a7fae */ /* 0x0003e2000f121844 */
[----:B--2---:R-:W-:-:S05]  /*106c0*/  IMAD.WIDE R4, R248, 0x4, R110 ;  /* 0x00000004f8047825 */ /* 0x004fca00078e026e */
[----:B------:R3:W-:Y:S04]  /*106d0*/  STL.64 [R1+0x1e0], R4 ;  /* 0x0001e00401007387 */ /* 0x0007e80000100a00 */
[----:B------:R-:W3:Y:S01]  /*106e0*/  LDL.LU.64 R110, [R1+0x5c8] ;  /* 0x0005c800016e7983 */ /* 0x000ee20000300a00 */
[----:B------:R-:W-:-:S03]  /*106f0*/  IADD3 R0, R249, -0x5f, RZ ;  /* 0xffffffa1f9007810 */ /* 0x000fc60007ffe0ff */
[----:B------:R3:W-:Y:S01]  /*10700*/  LDGSTS.E [R122+0x2d600], [R4.64], !P6 ;  /* 0x2d600000047a7fae */ /* 0x0007e2000f121844 */
[----:B-1----:R-:W-:-:S03]  /*10710*/  IMAD.WIDE R10, R248, 0x4, R112 ;  /* 0x00000004f80a7825 */ /* 0x002fc600078e0270 */
[----:B------:R-:W3:Y:S01]  /*10720*/  LDL.LU.64 R112, [R1+0x5c0] ;  /* 0x0005c00001707983 */ /* 0x000ee20000300a00 */
[----:B------:R-:W-:-:S03]  /*10730*/  IMAD.WIDE R8, R248, 0x4, R114 ;  /* 0x00000004f8087825 */ /* 0x000fc600078e0272 */
[----:B------:R1:W-:Y:S01]  /*10740*/  STL.64 [R1+0x1f0], R10 ;  /* 0x0001f00a01007387 */ /* 0x0003e20000100a00 */
[----:B------:R-:W-:-:S03]  /*10750*/  IMAD.WIDE R6, R248, 0x4, R118 ;  /* 0x00000004f8067825 */ /* 0x000fc600078e0276 */
[----:B------:R-:W3:Y:S04]  /*10760*/  LDL.LU.64 R114, [R1+0x5b8] ;  /* 0x0005b80001727983 */ /* 0x000ee80000300a00 */
[----:B------:R-:W3:Y:S01]  /*10770*/  LDL.LU.64 R118, [R1+0x5b0] ;  /* 0x0005b00001767983 */ /* 0x000ee20000300a00 */
[----:B------:R-:W-:Y:S02]  /*10780*/  ISETP.GE.U32.AND P4, PT, R0, 0x7fffff82, PT ;  /* 0x7fffff820000780c */ /* 0x000fe40003f86070 */
[----:B------:R-:W-:Y:S01]  /*10790*/  IADD3 R0, R249, -0x44, RZ ;  /* 0xffffffbcf9007810 */ /* 0x000fe20007ffe0ff */
[----:B------:R1:W-:Y:S03]  /*107a0*/  STL.64 [R1+0x200], R8 ;  /* 0x0002000801007387 */ /* 0x0003e60000100a00 */
[----:B------:R-:W-:Y:S01]  /*107b0*/  ISETP.GE.U32.AND P2, PT, R0, 0x7fffff9d, PT ;  /* 0x7fffff9d0000780c */ /* 0x000fe20003f46070 */
[----:B------:R4:W-:Y:S06]  /*107c0*/  STL.64 [R1+0x210], R6 ;  /* 0x0002100601007387 */ /* 0x0009ec0000100a00 */
[----:B------:R1:W-:Y:S01]  /*107d0*/  LDGSTS.E [R122+0x2f000], [R10.64], !P4 ;  /* 0x2f0000000a7a7fae */ /* 0x0003e2000e121844 */
[----:B------:R-:W-:-:S03]  /*107e0*/  LOP3.LUT R87, R123, 0x60, RZ, 0x3c, !PT ;  /* 0x000000607b577812 */ /* 0x000fc600078e3cff */
[----:B------:R1:W-:Y:S04]  /*107f0*/  LDGSTS.E [R122+0x2f200], [R8.64], !P4 ;  /* 0x2f200000087a7fae */ /* 0x0003e8000e121844 */
[----:B------:R1:W-:Y:S01]  /*10800*/  LDGSTS.E [R122+0x2f400], [R6.64], !P4 ;  /* 0x2f400000067a7fae */ /* 0x0003e2000e121844 */
[----:B---3--:R-:W-:-:S05]  /*10810*/  IMAD.WIDE R4, R248, 0x4, R90 ;  /* 0x00000004f8047825 */ /* 0x008fca00078e025a */
[----:B------:R3:W-:Y:S04]  /*10820*/  STL.64 [R1+0x3b8], R4 ;  /* 0x0003b80401007387 */ /* 0x0007e80000100a00 */
[----:B------:R-:W2:Y:S04]  /*10830*/  LDL.LU.64 R78, [R1+0x548] ;  /* 0x00054800014e7983 */ /* 0x000ea80000300a00 */
[----:B------:R-:W2:Y:S04]  /*10840*/  LDL.LU.64 R90, [R1+0x540] ;  /* 0x00054000015a7983 */ /* 0x000ea80000300a00 */
[----:B------:R1:W-:Y:S02]  /*10850*/  LDGSTS.E [R122+0x2f600], [R4.64], !P4 ;  /* 0x2f600000047a7fae */ /* 0x0003e4000e121844 */
[----:B-1----:R-:W-:-:S05]  /*10860*/  IMAD.WIDE R10, R248, 0x4, R94 ;  /* 0x00000004f80a7825 */ /* 0x002fca00078e025e */
[----:B------:R1:W-:Y:S04]  /*10870*/  STL.64 [R1+0x3c0], R10 ;  /* 0x0003c00a01007387 */ /* 0x0003e80000100a00 */
[----:B------:R-:W2:Y:S04]  /*10880*/  LDL.LU.64 R94, [R1+0x538] ;  /* 0x00053800015e7983 */ /* 0x000ea80000300a00 */
[----:B------:R-:W2:Y:S04]  /*10890*/  LDL.LU.64 R122, [R1+0x530] ;  /* 0x00053000017a7983 */ /* 0x000ea80000300a00 */
[----:B------:R1:W-:Y:S01]  /*108a0*/  LDGSTS.E [R87+0x21800], [R10.64], !P2 ;  /* 0x218000000a577fae */ /* 0x0003e2000d121844 */
[----:B------:R-:W-:-:S04]  /*108b0*/  IMAD.WIDE R8, R248, 0x4, R98 ;  /* 0x00000004f8087825 */ /* 0x000fc800078e0262 */
[C---:B----4-:R-:W-:Y:S01]  /*108c0*/  IMAD.WIDE R6, R248.reuse, 0x4, R120 ;  /* 0x00000004f8067825 */ /* 0x050fe200078e0278 */
[----:B------:R4:W-:Y:S03]  /*108d0*/  STL.64 [R1+0x3c8], R8 ;  /* 0x0003c80801007387 */ /* 0x0009e60000100a00 */
[C---:B---3--:R-:W-:Y:S01]  /*108e0*/  IMAD.WIDE R4, R248.reuse, 0x4, R106 ;  /* 0x00000004f8047825 */ /* 0x048fe200078e026a */
[----:B------:R3:W-:Y:S04]  /*108f0*/  STL.64 [R1+0x3d0], R6 ;  /* 0x0003d00601007387 */ /* 0x0007e80000100a00 */
[----:B------:R1:W-:Y:S04]  /*10900*/  STL.64 [R1+0x3d8], R4 ;  /* 0x0003d80401007387 */ /* 0x0003e80000100a00 */
[----:B------:R-:W2:Y:S04]  /*10910*/  LDL.LU.64 R120, [R1+0x4c8] ;  /* 0x0004c80001787983 */ /* 0x000ea80000300a00 */
[----:B------:R-:W2:Y:S04]  /*10920*/  LDL.LU.64 R106, [R1+0x4c0] ;  /* 0x0004c000016a7983 */ /* 0x000ea80000300a00 */
[----:B------:R4:W-:Y:S04]  /*10930*/  LDGSTS.E [R87+0x21a00], [R8.64], !P2 ;  /* 0x21a0000008577fae */ /* 0x0009e8000d121844 */
[----:B------:R3:W-:Y:S04]  /*10940*/  LDGSTS.E [R87+0x21c00], [R6.64], !P2 ;  /* 0x21c0000006577fae */ /* 0x0007e8000d121844 */
[----:B------:R1:W-:Y:S02]  /*10950*/  LDGSTS.E [R87+0x21e00], [R4.64], !P2 ;  /* 0x21e0000004577fae */ /* 0x0003e4000d121844 */
[----:B-1----:R-:W-:-:S02]  /*10960*/  IMAD.WIDE R10, R248, 0x4, R110 ;  /* 0x00000004f80a7825 */ /* 0x002fc400078e026e */
[----:B------:R-:W2:Y:S04]  /*10970*/  LDL.LU.64 R110, [R1+0x3b0] ;  /* 0x0003b000016e7983 */ /* 0x000ea80000300a00 */
[----:B------:R2:W-:Y:S01]  /*10980*/  STL.64 [R1+0x3e0], R10 ;  /* 0x0003e00a01007387 */ /* 0x0005e20000100a00 */
[----:B----4-:R-:W-:-:S03]  /*10990*/  IMAD.WIDE R8, R248, 0x4, R112 ;  /* 0x00000004f8087825 */ /* 0x010fc600078e0270 */
[----:B------:R-:W2:Y:S01]  /*109a0*/  LDL.LU.64 R112, [R1+0x3a8] ;  /* 0x0003a80001707983 */ /* 0x000ea20000300a00 */
[----:B---3--:R-:W-:-:S03]  /*109b0*/  IMAD.WIDE R6, R248, 0x4, R114 ;  /* 0x00000004f8067825 */ /* 0x008fc600078e0272 */
[----:B------:R1:W-:Y:S01]  /*109c0*/  STL.64 [R1+0x3e8], R8 ;  /* 0x0003e80801007387 */ /* 0x0003e20000100a00 */
[----:B------:R-:W-:-:S03]  /*109d0*/  IMAD.WIDE R4, R248, 0x4, R118 ;  /* 0x00000004f8047825 */ /* 0x000fc600078e0276 */
[----:B------:R3:W-:Y:S04]  /*109e0*/  STL.64 [R1+0x3f0], R6 ;  /* 0x0003f00601007387 */ /* 0x0007e80000100a00 */
[----:B------:R1:W-:Y:S04]  /*109f0*/  STL.64 [R1+0x3f8], R4 ;  /* 0x0003f80401007387 */ /* 0x0003e80000100a00 */
[----:B------:R-:W2:Y:S04]  /*10a00*/  LDL.LU.64 R82, [R1+0x3a0] ;  /* 0x0003a00001527983 */ /* 0x000ea80000300a00 */
        /* <DEDUP_REMOVED lines=9> */
[----:B------:R3:W-:Y:S04]  /*10aa0*/  LDGSTS.E [R87+0x23c00], [R6.64], !P6 ;  /* 0x23c0000006577fae */ /* 0x0007e8000f121844 */
[----:B------:R1:W-:Y:S01]  /*10ab0*/  LDGSTS.E [R87+0x23e00], [R4.64], !P6 ;  /* 0x23e0000004577fae */ /* 0x0003e2000f121844 */
[----:B------:R-:W-:-:S04]  /*10ac0*/  IADD3 R0, R249, -0x50, RZ ;  /* 0xffffffb0f9007810 */ /* 0x000fc80007ffe0ff */
[----:B------:R-:W-:Y:S01]  /*10ad0*/  ISETP.GE.U32.AND P2, PT, R0, 0x7fffff91, PT ;  /* 0x7fffff910000780c */ /* 0x000fe20003f46070 */
[----:B--2---:R-:W-:-:S04]  /*10ae0*/  IMAD.WIDE R10, R248, 0x4, R78 ;  /* 0x00000004f80a7825 */ /* 0x004fc800078e024e */
[C---:B-1----:R-:W-:Y:S01]  /*10af0*/  IMAD.WIDE R8, R248.reuse, 0x4, R90 ;  /* 0x00000004f8087825 */ /* 0x042fe200078e025a */
[----:B------:R1:W-:Y:S04]  /*10b00*/  STL.64 [R1+0x400], R10 ;  /* 0x0004000a01007387 */ /* 0x0003e80000100a00 */
[----:B------:R2:W-:Y:S04]  /*10b10*/  STL.64 [R1+0x408], R8 ;  /* 0x0004080801007387 */ /* 0x0005e80000100a00 */
[----:B------:R1:W-:Y:S04]  /*10b20*/  LDGSTS.E [R87+0x25800], [R10.64], !P4 ;  /* 0x258000000a577fae */ /* 0x0003e8000e121844 */
[----:B------:R2:W-:Y:S01]  /*10b30*/  LDGSTS.E [R87+0x25a00], [R8.64], !P4 ;  /* 0x25a0000008577fae */ /* 0x0005e2000e121844 */
[----:B---3--:R-:W-:-:S04]  /*10b40*/  IMAD.WIDE R6, R248, 0x4, R94 ;  /* 0x00000004f8067825 */ /* 0x008fc800078e025e */
[C---:B------:R-:W-:Y:S01]  /*10b50*/  IMAD.WIDE R4, R248.reuse, 0x4, R122 ;  /* 0x00000004f8047825 */ /* 0x040fe200078e027a */
[----:B------:R3:W-:Y:S04]  /*10b60*/  STL.64 [R1+0x410], R6 ;  /* 0x0004100601007387 */ /* 0x0007e80000100a00 */
[----:B------:R2:W-:Y:S04]  /*10b70*/  STL.64 [R1+0x418], R4 ;  /* 0x0004180401007387 */ /* 0x0005e80000100a00 */
[----:B------:R-:W4:Y:S04]  /*10b80*/  LDL.LU.64 R90, [R1+0x380] ;  /* 0x00038000015a7983 */ /* 0x000f280000300a00 */
[----:B------:R-:W4:Y:S04]  /*10b90*/  LDL.LU.64 R94, [R1+0x378] ;  /* 0x00037800015e7983 */ /* 0x000f280000300a00 */
[----:B------:R-:W4:Y:S04]  /*10ba0*/  LDL.LU.64 R122, [R1+0x370] ;  /* 0x00037000017a7983 */ /* 0x000f280000300a00 */
[----:B------:R3:W-:Y:S04]  /*10bb0*/  LDGSTS.E [R87+0x25c00], [R6.64], !P4 ;  /* 0x25c0000006577fae */ /* 0x0007e8000e121844 */
[----:B------:R1:W-:Y:S02]  /*10bc0*/  LDGSTS.E [R87+0x25e00], [R4.64], !P4 ;  /* 0x25e0000004577fae */ /* 0x0003e4000e121844 */
[----:B-1----:R-:W-:-:S02]  /*10bd0*/  IMAD.WIDE R10, R248, 0x4, R120 ;  /* 0x00000004f80a7825 */ /* 0x002fc400078e0278 */
[----:B------:R-:W4:Y:S02]  /*10be0*/  LDL.LU.64 R120, [R1+0x368] ;  /* 0x0003680001787983 */ /* 0x000f240000300a00 */
[C---:B--2---:R-:W-:Y:S02]  /*10bf0*/  IMAD.WIDE R8, R248.reuse, 0x4, R106 ;  /* 0x00000004f8087825 */ /* 0x044fe400078e026a */
[----:B------:R1:W-:Y:S04]  /*10c00*/  STL.64 [R1+0x420], R10 ;  /* 0x0004200a01007387 */ /* 0x0003e80000100a00 */
[----:B------:R-:W-:Y:S04]  /*10c10*/  STL.64 [R1+0x450], R8 ;  /* 0x0004500801007387 */ /* 0x000fe80000100a00 */
[----:B------:R1:W-:Y:S04]  /*10c20*/  LDGSTS.E [R87+0x27800], [R10.64], !P2 ;  /* 0x278000000a577fae */ /* 0x0003e8000d121844 */
[----:B------:R2:W-:Y:S01]  /*10c30*/  LDGSTS.E [R87+0x27a00], [R8.64], !P2 ;  /* 0x27a0000008577fae */ /* 0x0005e2000d121844 */
[----:B---3--:R-:W-:-:S05]  /*10c40*/  IMAD.WIDE R6, R248, 0x4, R110 ;  /* 0x00000004f8067825 */ /* 0x008fca00078e026e */
[----:B------:R3:W-:Y:S04]  /*10c50*/  STL.64 [R1+0x448], R6 ;  /* 0x0004480601007387 */ /* 0x0007e80000100a00 */
[----:B------:R-:W4:Y:S01]  /*10c60*/  LDL.LU.64 R106, [R1+0x360] ;  /* 0x00036000016a7983 */ /* 0x000f220000300a00 */
[----:B------:R-:W-:-:S03]  /*10c70*/  IMAD.WIDE R4, R248, 0x4, R112 ;  /* 0x00000004f8047825 */ /* 0x000fc600078e0270 */
[----:B------:R3:W-:Y:S04]  /*10c80*/  LDGSTS.E [R87+0x27c00], [R6.64], !P2 ;  /* 0x27c0000006577fae */ /* 0x0007e8000d121844 */
[----:B------:R1:W-:Y:S04]  /*10c90*/  STL.64 [R1+0x440], R4 ;  /* 0x0004400401007387 */ /* 0x0003e80000100a00 */
[----:B------:R-:W4:Y:S04]  /*10ca0*/  LDL.LU.64 R110, [R1+0x358] ;  /* 0x00035800016e7983 */ /* 0x000f280000300a00 */
[----:B------:R-:W4:Y:S04]  /*10cb0*/  LDL.LU.64 R112, [R1+0x350] ;  /* 0x0003500001707983 */ /* 0x000f280000300a00 */
[----:B------:R2:W-:Y:S01]  /*10cc0*/  LDGSTS.E [R87+0x27e00], [R4.64], !P2 ;  /* 0x27e0000004577fae */ /* 0x0005e2000d121844 */
[----:B-1----:R-:W-:-:S05]  /*10cd0*/  IMAD.WIDE R10, R248, 0x4, R82 ;  /* 0x00000004f80a7825 */ /* 0x002fca00078e0252 */
[----:B------:R4:W-:Y:S01]  /*10ce0*/  STL.64 [R1+0x3a0], R10 ;  /* 0x0003a00a01007387 */ /* 0x0009e20000100a00 */
[----:B---3--:R-:W-:-:S03]  /*10cf0*/  IMAD.WIDE R6, R248, 0x4, R114 ;  /* 0x00000004f8067825 */ /* 0x008fc600078e0272 */
[----:B------:R-:W3:Y:S01]  /*10d00*/  LDL.LU.64 R114, [R1+0x348] ;  /* 0x0003480001727983 */ /* 0x000ee20000300a00 */
[----:B--2---:R-:W-:-:S04]  /*10d10*/  IMAD.WIDE R8, R248, 0x4, R98 ;  /* 0x00000004f8087825 */ /* 0x004fc800078e0262 */
[----:B------:R-:W-:Y:S01]  /*10d20*/  IMAD.WIDE R4, R248, 0x4, R118 ;  /* 0x00000004f8047825 */ /* 0x000fe200078e0276 */
[----:B------:R1:W-:Y:S04]  /*10d30*/  STL.64 [R1+0x438], R8 ;  /* 0x0004380801007387 */ /* 0x0003e80000100a00 */
[----:B------:R2:W-:Y:S04]  /*10d40*/  STL.64 [R1+0x430], R6 ;  /* 0x0004300601007387 */ /* 0x0005e80000100a00 */
[----:B------:R1:W-:Y:S04]  /*10d50*/  STL.64 [R1+0x428], R4 ;  /* 0x0004280401007387 */ /* 0x0003e80000100a00 */
[----:B------:R-:W3:Y:S04]  /*10d60*/  LDL.LU.64 R98, [R1+0x340] ;  /* 0x0003400001627983 */ /* 0x000ee80000300a00 */
[----:B------:R-:W3:Y:S01]  /*10d70*/  LDL.LU.64 R118, [R1+0x338] ;  /* 0x0003380001767983 */ /* 0x000ee20000300a00 */
        /* <DEDUP_REMOVED lines=10> */
[----:B----4-:R-:W-:-:S04]  /*10e20*/  IMAD.WIDE R10, R248, 0x4, R90 ;  /* 0x00000004f80a7825 */ /* 0x010fc800078e025a */
[C---:B-1----:R-:W-:Y:S01]  /*10e30*/  IMAD.WIDE R8, R248.reuse, 0x4, R94 ;  /* 0x00000004f8087825 */ /* 0x042fe200078e025e */
[----:B------:R1:W-:Y:S03]  /*10e40*/  LDGSTS.E [R87+0x2b800], [R10.64], !P4 ;  /* 0x2b8000000a577fae */ /* 0x0003e6000e121844 */
[C---:B--2---:R-:W-:Y:S01]  /*10e50*/  IMAD.WIDE R6, R248.reuse, 0x4, R122 ;  /* 0x00000004f8067825 */ /* 0x044fe200078e027a */
[----:B------:R2:W-:Y:S04]  /*10e60*/  LDGSTS.E [R87+0x2ba00], [R8.64], !P4 ;  /* 0x2ba0000008577fae */ /* 0x0005e8000e121844 */
[----:B------:R-:W4:Y:S04]  /*10e70*/  LDL.LU.64 R122, [R1+0x330] ;  /* 0x00033000017a7983 */ /* 0x000f280000300a00 */
[----:B------:R1:W-:Y:S04]  /*10e80*/  STL.64 [R1+0x380], R10 ;  /* 0x0003800a01007387 */ /* 0x0003e80000100a00 */
[----:B------:R2:W-:Y:S04]  /*10e90*/  STL.64 [R1+0x3b0], R8 ;  /* 0x0003b00801007387 */ /* 0x0005e80000100a00 */
[----:B------:R1:W-:Y:S01]  /*10ea0*/  LDGSTS.E [R87+0x2bc00], [R6.64], !P4 ;  /* 0x2bc0000006577fae */ /* 0x0003e2000e121844 */
[----:B------:R-:W-:-:S03]  /*10eb0*/  IMAD.WIDE R4, R248, 0x4, R120 ;  /* 0x00000004f8047825 */ /* 0x000fc600078e0278 */
[----:B------:R-:W4:Y:S04]  /*10ec0*/  LDL.LU.64 R120, [R1+0x328] ;  /* 0x0003280001787983 */ /* 0x000f280000300a00 */
[----:B------:R1:W-:Y:S04]  /*10ed0*/  STL.64 [R1+0x3a8], R6 ;  /* 0x0003a80601007387 */ /* 0x0003e80000100a00 */
[----:B------:R3:W-:Y:S04]  /*10ee0*/  STL.64 [R1+0x398], R4 ;  /* 0x0003980401007387 */ /* 0x0007e80000100a00 */
[----:B------:R3:W-:Y:S01]  /*10ef0*/  LDGSTS.E [R87+0x2be00], [R4.64], !P4 ;  /* 0x2be0000004577fae */ /* 0x0007e2000e121844 */
[----:B-1----:R-:W-:-:S03]  /*10f00*/  IMAD.WIDE R10, R248, 0x4, R106 ;  /* 0x00000004f80a7825 */ /* 0x002fc600078e026a */
[----:B------:R-:W4:Y:S04]  /*10f10*/  LDL.LU.64 R106, [R1+0x320] ;  /* 0x00032000016a7983 */ /* 0x000f280000300a00 */
[----:B------:R1:W-:Y:S04]  /*10f20*/  STL.64 [R1+0x360], R10 ;  /* 0x0003600a01007387 */ /* 0x0003e80000100a00 */
[----:B------:R-:W4:Y:S01]  /*10f30*/  LDL.LU.64 R82, [R1+0x318] ;  /* 0x0003180001527983 */ /* 0x000f220000300a00 */
[----:B--2---:R-:W-:-:S03]  /*10f40*/  IMAD.WIDE R8, R248, 0x4, R110 ;  /* 0x00000004f8087825 */ /* 0x004fc600078e026e */
[----:B------:R1:W-:Y:S01]  /*10f50*/  LDGSTS.E [R87+0x2d800], [R10.64], !P2 ;  /* 0x2d8000000a577fae */ /* 0x0003e2000d121844 */
[----:B------:R-:W-:-:S03]  /*10f60*/  IMAD.WIDE R6, R248, 0x4, R112 ;  /* 0x00000004f8067825 */ /* 0x000fc600078e0270 */
[----:B------:R2:W-:Y:S04]  /*10f70*/  STL.64 [R1+0x390], R8 ;  /* 0x0003900801007387 */ /* 0x0005e80000100a00 */
[----:B------:R-:W4:Y:S04]  /*10f80*/  LDL.LU.64 R90, [R1+0x310] ;  /* 0x00031000015a7983 */ /* 0x000f280000300a00 */
[----:B------:R-:W4:Y:S04]  /*10f90*/  LDL.LU.64 R110, [R1+0x308] ;  /* 0x00030800016e7983 */ /* 0x000f280000300a00 */
[----:B------:R4:W-:Y:S01]  /*10fa0*/  STL.64 [R1+0x388], R6 ;  /* 0x0003880601007387 */ /* 0x0009e20000100a00 */
[----:B---3--:R-:W-:-:S03]  /*10fb0*/  IMAD.WIDE R4, R248, 0x4, R114 ;  /* 0x00000004f8047825 */ /* 0x008fc600078e0272 */
[----:B------:R-:W3:Y:S04]  /*10fc0*/  LDL.LU.64 R112, [R1+0x300] ;  /* 0x0003000001707983 */ /* 0x000ee80000300a00 */
[----:B------:R1:W-:Y:S04]  /*10fd0*/  STL.64 [R1+0x378], R4 ;  /* 0x0003780401007387 */ /* 0x0003e80000100a00 */
[----:B------:R-:W3:Y:S04]  /*10fe0*/  LDL.LU.64 R114, [R1+0x2f8] ;  /* 0x0002f80001727983 */ /* 0x000ee80000300a00 */
[----:B------:R-:W3:Y:S04]  /*10ff0*/  LDL.LU.64 R94, [R1+0x2f0] ;  /* 0x0002f000015e7983 */ /* 0x000ee80000300a00 */
[----:B------:R2:W-:Y:S01]  /*11000*/  LDGSTS.E [R87+0x2da00], [R8.64], !P2 ;  /* 0x2da0000008577fae */ /* 0x0005e2000d121844 */
[----:B-1----:R-:W-:-:S03]  /*11010*/  IMAD.WIDE R10, R248, 0x4, R98 ;  /* 0x00000004f80a7825 */ /* 0x002fc600078e0262 */
[----:B------:R-:W3:Y:S04]  /*11020*/  LDL.LU.64 R98, [R1+0x2e8] ;  /* 0x0002e80001627983 */ /* 0x000ee80000300a00 */
[----:B------:R4:W-:Y:S01]  /*11030*/  LDGSTS.E [R87+0x2dc00], [R6.64], !P2 ;  /* 0x2dc0000006577fae */ /* 0x0009e2000d121844 */
[----:B--2---:R-:W-:-:S03]  /*11040*/  IMAD.WIDE R8, R248, 0x4, R118 ;  /* 0x00000004f8087825 */ /* 0x004fc600078e0276 */
[----:B------:R1:W-:Y:S04]  /*11050*/  LDGSTS.E [R87+0x2de00], [R4.64], !P2 ;  /* 0x2de0000004577fae */ /* 0x0003e8000d121844 */
[----:B------:R-:W2:Y:S04]  /*11060*/  LDL.LU.64 R118, [R1+0x2e0] ;  /* 0x0002e00001767983 */ /* 0x000ea80000300a00 */
[----:B------:R-:W-:Y:S04]  /*11070*/  STL.64 [R1+0x340], R10 ;  /* 0x0003400a01007387 */ /* 0x000fe80000100a00 */
[----:B------:R-:W-:Y:S04]  /*11080*/  STL.64 [R1+0x370], R8 ;  /* 0x0003700801007387 */ /* 0x000fe80000100a00 */
[----:B------:R1:W-:Y:S04]  /*11090*/  LDGSTS.E [R87+0x2f800], [R10.64], !P0 ;  /* 0x2f8000000a577fae */ /* 0x0003e8000c121844 */
[----:B------:R1:W-:Y:S01]  /*110a0*/  LDGSTS.E [R87+0x2fa00], [R8.64], !P0 ;  /* 0x2fa0000008577fae */ /* 0x0003e2000c121844 */
[----:B----4-:R-:W-:-:S05]  /*110b0*/  IMAD.WIDE R6, R248, 0x4, R122 ;  /* 0x00000004f8067825 */ /* 0x010fca00078e027a */
[----:B------:R-:W-:Y:S04]  /*110c0*/  STL.64 [R1+0x368], R6 ;  /* 0x0003680601007387 */ /* 0x000fe80000100a00 */
[----:B------:R-:W4:Y:S04]  /*110d0*/  LDL.LU.64 R122, [R1+0x2d8] ;  /* 0x0002d800017a7983 */ /* 0x000f280000300a00 */
[----:B------:R1:W-:Y:S02]  /*110e0*/  LDGSTS.E [R87+0x2fc00], [R6.64], !P0 ;  /* 0x2fc0000006577fae */ /* 0x0003e4000c121844 */
[----:B-1----:R-:W-:-:S05]  /*110f0*/  IMAD.WIDE R4, R248, 0x4, R120 ;  /* 0x00000004f8047825 */ /* 0x002fca00078e0278 */
[----:B------:R1:W-:Y:S04]  /*11100*/  STL.64 [R1+0x358], R4 ;  /* 0x0003580401007387 */ /* 0x0003e80000100a00 */
[----:B------:R1:W-:Y:S04]  /*11110*/  LDGSTS.E [R87+0x2fe00], [R4.64], !P0 ;  /* 0x2fe0000004577fae */ /* 0x0003e8000c121844 */
[----:B------:R-:W4:Y:S04]  /*11120*/  LDL.LU.64 R120, [R1+0x2d0] ;  /* 0x0002d00001787983 */ /* 0x000f280000300a00 */
[----:B------:R-:W-:Y:S04]  /*11130*/  STL.64 [R1+0x37e0], R248 ;  /* 0x0037e0f801007387 */ /* 0x000fe80000100a00 */
[----:B-1----:R-:W4:Y:S01]  /*11140*/  LDL.LU.64 R86, [R1+0x2c8] ;  /* 0x0002c80001567983 */ /* 0x002f220000300a00 */
[----:B------:R-:W-:Y:S01]  /*11150*/  IADD3 R0, R249, -0x61, RZ ;  /* 0xffffff9ff9007810 */ /* 0x000fe20007ffe0ff */
[----:B------:R-:W-:-:S02]  /*11160*/  IMAD.WIDE R126, R3, 0x4, R126 ;  /* 0x00000004037e7825 */ /* 0x000fc400078e027e */
[----:B------:R-:W0:Y:S02]  /*11170*/  LDGDEPBAR ;  /* 0x00000000000079af */ /* 0x000e240000000000 */
[C---:B------:R-:W-:Y:S02]  /*11180*/  IMAD.WIDE R4, R3.reuse, 0x4, R106 ;  /* 0x0000000403047825 */ /* 0x040fe400078e026a */
[----:B------:R-:W4:Y:S04]  /*11190*/  LDL.LU.64 R106, [R1+0x2c0] ;  /* 0x0002c000016a7983 */ /* 0x000f280000300a00 */
[----:B------:R1:W-:Y:S01]  /*111a0*/  STL.64 [R1+0x320], R4 ;  /* 0x0003200401007387 */ /* 0x0003e20000100a00 */
[----:B------:R-:W-:-:S04]  /*111b0*/  IMAD.WIDE R16, R3, 0x4, R82 ;  /* 0x0000000403107825 */ /* 0x000fc800078e0252 */
[----:B-1----:R-:W-:-:S04]  /*111c0*/  IMAD.WIDE R4, R3, 0x4, R90 ;  /* 0x0000000403047825 */ /* 0x002fc800078e025a */
[C---:B------:R-:W-:Y:S02]  /*111d0*/  IMAD.WIDE R188, R3.reuse, 0x4, R110 ;  /* 0x0000000403bc7825 */ /* 0x040fe400078e026e */
[----:B------:R-:W4:Y:S04]  /*111e0*/  LDL.LU.64 R110, [R1+0x2b8] ;  /* 0x0002b800016e7983 */ /* 0x000f280000300a00 */
[----:B------:R3:W-:Y:S02]  /*111f0*/  STL.64 [R1+0x350], R4 ;  /* 0x0003500401007387 */ /* 0x0007e40000100a00 */
[C---:B---3--:R-:W-:Y:S02]  /*11200*/  IMAD.WIDE R4, R3.reuse, 0x4, R112 ;  /* 0x0000000403047825 */ /* 0x048fe400078e0270 */
[----:B------:R-:W3:Y:S04]  /*11210*/  LDL.LU.64 R112, [R1+0x2b0] ;  /* 0x0002b00001707983 */ /* 0x000ee80000300a00 */
[----:B------:R-:W-:Y:S01]  /*11220*/  STL.64 [R1+0x460], R16 ;  /* 0x0004601001007387 */ /* 0x000fe20000100a00 */
[----:B------:R-:W-:-:S03]  /*11230*/  IMAD.WIDE R184, R3, 0x4, R114 ;  /* 0x0000000403b87825 */ /* 0x000fc600078e0272 */
[----:B------:R1:W-:Y:S04]  /*11240*/  STL.64 [R1+0x348], R4 ;  /* 0x0003480401007387 */ /* 0x0003e80000100a00 */
[----:B------:R-:W-:Y:S04]  /*11250*/  STL.64 [R1+0x37e8], R16 ;  /* 0x0037e81001007387 */ /* 0x000fe80000100a00 */
[----:B------:R-:W3:Y:S01]  /*11260*/  LDL.LU.64 R114, [R1+0x2a8] ;  /* 0x0002a80001727983 */ /* 0x000ee20000300a00 */
[----:B-1----:R-:W-:-:S03]  /*11270*/  IMAD.WIDE R4, R3, 0x4, R94 ;  /* 0x0000000403047825 */ /* 0x002fc600078e025e */
[----:B------:R-:W3:Y:S04]  /*11280*/  LDL.LU.64 R90, [R1+0x2a0] ;  /* 0x0002a000015a7983 */ /* 0x000ee80000300a00 */
[----:B------:R-:W3:Y:S01]  /*11290*/  LDL.LU.64 R94, [R1+0x298] ;  /* 0x00029800015e7983 */ /* 0x000ee20000300a00 */
[----:B------:R-:W-:-:S03]  /*112a0*/  IMAD.WIDE R18, R3, 0x4, R98 ;  /* 0x0000000403127825 */ /* 0x000fc600078e0262 */
[----:B------:R-:W-:Y:S04]  /*112b0*/  STL.64 [R1+0x338], R4 ;  /* 0x0003380401007387 */ /* 0x000fe80000100a00 */
[----:B------:R-:W-:Y:S04]  /*112c0*/  STL.64 [R1+0x458], R188 ;  /* 0x000458bc01007387 */ /* 0x000fe80000100a00 */
[----:B------:R2:W-:Y:S04]  /*112d0*/  STL.64 [R1+0x37f0], R188 ;  /* 0x0037f0bc01007387 */ /* 0x0005e80000100a00 */
[----:B------:R-:W3:Y:S01]  /*112e0*/  LDL.LU.64 R98, [R1+0x290] ;  /* 0x0002900001627983 */ /* 0x000ee20000300a00 */
[----:B--2---:R-:W-:-:S03]  /*112f0*/  IMAD.WIDE R188, R3, 0x4, R118 ;  /* 0x0000000403bc7825 */ /* 0x004fc600078e0276 */
[----:B------:R-:W2:Y:S01]  /*11300*/  LDL.LU.64 R118, [R1+0x288] ;  /* 0x0002880001767983 */ /* 0x000ea20000300a00 */
[----:B------:R-:W-:Y:S02]  /*11310*/  ISETP.GE.U32.AND P6, PT, R0, 0x7fffff80, PT ;  /* 0x7fffff800000780c */ /* 0x000fe40003fc6070 */
[C---:B------:R-:W-:Y:S01]  /*11320*/  IADD3 R0, R249.reuse, -0x65, RZ ;  /* 0xffffff9bf9007810 */ /* 0x040fe20007ffe0ff */
[----:B------:R-:W-:Y:S03]  /*11330*/  STL.64 [R1+0x4d0], R184 ;  /* 0x0004d0b801007387 */ /* 0x000fe60000100a00 */
[----:B------:R-:W-:Y:S01]  /*11340*/  ISETP.GE.U32.AND P4, PT, R0, 0x7fffff7c, PT ;  /* 0x7fffff7c0000780c */ /* 0x000fe20003f86070 */
[----:B------:R-:W-:Y:S01]  /*11350*/  STL.64 [R1+0x37f8], R184 ;  /* 0x0037f8b801007387 */ /* 0x000fe20000100a00 */
[----:B------:R-:W-:-:S04]  /*11360*/  IADD3 R0, R249, -0x69, RZ ;  /* 0xffffff97f9007810 */ /* 0x000fc80007ffe0ff */
[----:B------:R-:W-:Y:S02]  /*11370*/  ISETP.GE.U32.AND P2, PT, R0, 0x7fffff78, PT ;  /* 0x7fffff780000780c */ /* 0x000fe40003f46070 */
[----:B------:R-:W-:Y:S01]  /*11380*/  IADD3 R0, R249, -0x6d, RZ ;  /* 0xffffff93f9007810 */ /* 0x000fe20007ffe0ff */
[C---:B----4-:R-:W-:Y:S02]  /*11390*/  IMAD.WIDE R50, R3.reuse, 0x4, R122 ;  /* 0x0000000403327825 */ /* 0x050fe400078e027a */
[----:B------:R-:W4:Y:S02]  /*113a0*/  LDL.LU.64 R122, [R1+0x280] ;  /* 0x00028000017a7983 */ /* 0x000f240000300a00 */
[C---:B------:R-:W-:Y:S02]  /*113b0*/  IMAD.WIDE R16, R3.reuse, 0x4, R120 ;  /* 0x0000000403107825 */ /* 0x040fe400078e0278 */
[----:B------:R-:W4:Y:S04]  /*113c0*/  LDL.LU.64 R120, [R1+0x278] ;  /* 0x0002780001787983 */ /* 0x000f280000300a00 */
[----:B------:R-:W-:Y:S01]  /*113d0*/  STL.64 [R1+0x330], R188 ;  /* 0x000330bc01007387 */ /* 0x000fe20000100a00 */
[----:B------:R-:W-:-:S03]  /*113e0*/  IMAD.WIDE R22, R3, 0x4, R86 ;  /* 0x0000000403167825 */ /* 0x000fc600078e0256 */
[----:B------:R1:W-:Y:S04]  /*113f0*/  STL.64 [R1+0x3800], R188 ;  /* 0x003800bc01007387 */ /* 0x0003e80000100a00 */
[----:B------:R-:W-:Y:S04]  /*11400*/  STL.64 [R1+0x4c8], R18 ;  /* 0x0004c81201007387 */ /* 0x000fe80000100a00 */
[----:B------:R-:W4:Y:S01]  /*11410*/  LDL.LU.64 R86, [R1+0x270] ;  /* 0x0002700001567983 */ /* 0x000f220000300a00 */
[----:B------:R-:W-:-:S03]  /*11420*/  IMAD.WIDE R248, R3, 0x4, R106 ;  /* 0x0000000403f87825 */ /* 0x000fc600078e026a */
[----:B------:R-:W4:Y:S04]  /*11430*/  LDL.LU.64 R106, [R1+0x268] ;  /* 0x00026800016a7983 */ /* 0x000f280000300a00 */
[----:B------:R1:W-:Y:S04]  /*11440*/  STL.64 [R1+0x328], R16 ;  /* 0x0003281001007387 */ /* 0x0003e80000100a00 */
[----:B------:R-:W-:Y:S01]  /*11450*/  STL.64 [R1+0x4c0], R50 ;  /* 0x0004c03201007387 */ /* 0x000fe20000100a00 */
[----:B------:R-:W-:-:S03]  /*11460*/  IMAD.WIDE R24, R3, 0x4, R110 ;  /* 0x0000000403187825 */ /* 0x000fc600078e026e */
[----:B------:R-:W4:Y:S01]  /*11470*/  LDL.LU.64 R110, [R1+0x260] ;  /* 0x00026000016e7983 */ /* 0x000f220000300a00 */
[----:B---3--:R-:W-:-:S03]  /*11480*/  IMAD.WIDE R246, R3, 0x4, R112 ;  /* 0x0000000403f67825 */ /* 0x008fc600078e0270 */
[----:B------:R-:W3:Y:S04]  /*11490*/  LDL.LU.64 R112, [R1+0x258] ;  /* 0x0002580001707983 */ /* 0x000ee80000300a00 */
[----:B------:R1:W-:Y:S04]  /*114a0*/  STL.64 [R1+0x318], R248 ;  /* 0x000318f801007387 */ /* 0x0003e80000100a00 */
[----:B------:R-:W-:Y:S01]  /*114b0*/  STL.64 [R1+0x4b8], R22 ;  /* 0x0004b81601007387 */ /* 0x000fe20000100a00 */
[----:B------:R-:W-:-:S03]  /*114c0*/  IMAD.WIDE R28, R3, 0x4, R114 ;  /* 0x00000004031c7825 */ /* 0x000fc600078e0272 */
[----:B------:R-:W3:Y:S01]  /*114d0*/  LDL.LU.64 R114, [R1+0x250] ;  /* 0x0002500001727983 */ /* 0x000ee20000300a00 */
[----:B------:R-:W-:-:S03]  /*114e0*/  IMAD.WIDE R240, R3, 0x4, R90 ;  /* 0x0000000403f07825 */ /* 0x000fc600078e025a */
[----:B------:R1:W-:Y:S01]  /*114f0*/  STL.64 [R1+0x310], R246 ;  /* 0x000310f601007387 */ /* 0x0003e20000100a00 */
[----:B------:R-:W-:-:S03]  /*11500*/  IMAD.WIDE R48, R3, 0x4, R94 ;  /* 0x0000000403307825 */ /* 0x000fc600078e025e */
[----:B------:R-:W-:Y:S04]  /*11510*/  STL.64 [R1+0x4b0], R24 ;  /* 0x0004b01801007387 */ /* 0x000fe80000100a00 */
[----:B------:R-:W3:Y:S04]  /*11520*/  LDL.LU.64 R90, [R1+0x248] ;  /* 0x00024800015a7983 */ /* 0x000ee80000300a00 */
[----:B------:R-:W3:Y:S04]  /*11530*/  LDL.LU.64 R94, [R1+0x240] ;  /* 0x00024000015e7983 */ /* 0x000ee80000300a00 */
[----:B------:R1:W-:Y:S04]  /*11540*/  STL.64 [R1+0x308], R240 ;  /* 0x000308f001007387 */ /* 0x0003e80000100a00 */
[----:B------:R-:W-:Y:S01]  /*11550*/  STL.64 [R1+0x4a8], R28 ;  /* 0x0004a81c01007387 */ /* 0x000fe20000100a00 */
[----:B--2---:R-:W-:-:S03]  /*11560*/  IMAD.WIDE R30, R3, 0x4, R118 ;  /* 0x00000004031e7825 */ /* 0x004fc600078e0276 */
[----:B------:R-:W2:Y:S01]  /*11570*/  LDL.LU.64 R118, [R1+0x238] ;  /* 0x0002380001767983 */ /* 0x000ea20000300a00 */
[----:B------:R-:W-:-:S03]  /*11580*/  IMAD.WIDE R8, R3, 0x4, R98 ;  /* 0x0000000403087825 */ /* 0x000fc600078e0262 */
[----:B------:R-:W2:Y:S04]  /*11590*/  LDL.LU.64 R98, [R1+0x230] ;  /* 0x0002300001627983 */ /* 0x000ea80000300a00 */
[----:B------:R1:W-:Y:S04]  /*115a0*/  STL.64 [R1+0x300], R8 ;  /* 0x0003000801007387 */ /* 0x0003e80000100a00 */
[----:B------:R-:W-:Y:S01]  /*115b0*/  STL.64 [R1+0x4a0], R48 ;  /* 0x0004a03001007387 */ /* 0x000fe20000100a00 */
[----:B----4-:R-:W-:-:S03]  /*115c0*/  IMAD.WIDE R6, R3, 0x4, R122 ;  /* 0x0000000403067825 */ /* 0x010fc600078e027a */
[----:B------:R-:W4:Y:S01]  /*115d0*/  LDL.LU.64 R122, [R1+0x228] ;  /* 0x00022800017a7983 */ /* 0x000f220000300a00 */
[----:B------:R-:W-:-:S03]  /*115e0*/  IMAD.WIDE R34, R3, 0x4, R120 ;  /* 0x0000000403227825 */ /* 0x000fc600078e0278 */
[----:B------:R-:W4:Y:S04]  /*115f0*/  LDL.LU.64 R120, [R1+0x220] ;  /* 0x0002200001787983 */ /* 0x000f280000300a00 */
[----:B------:R1:W-:Y:S04]  /*11600*/  STL.64 [R1+0x2f8], R6 ;  /* 0x0002f80601007387 */ /* 0x0003e80000100a00 */
[----:B------:R-:W-:Y:S04]  /*11610*/  STL.64 [R1+0x498], R30 ;  /* 0x0004981e01007387 */ /* 0x000fe80000100a00 */
[----:B------:R-:W4:Y:S01]  /*11620*/  LDL.LU.64 R82, [R1+0x218] ;  /* 0x0002180001527983 */ /* 0x000f220000300a00 */
[----:B------:R-:W-:-:S04]  /*11630*/  IMAD.WIDE R70, R3, 0x4, R86 ;  /* 0x0000000403467825 */ /* 0x000fc800078e0256 */
[C---:B------:R-:W-:Y:S02]  /*11640*/  IMAD.WIDE R40, R3.reuse, 0x4, R106 ;  /* 0x0000000403287825 */ /* 0x040fe400078e026a */
[----:B------:R-:W4:Y:S02]  /*11650*/  LDL.LU.64 R106, [R1+0x208] ;  /* 0x00020800016a7983 */ /* 0x000f240000300a00 */
[C---:B------:R-:W-:Y:S02]  /*11660*/  IMAD.WIDE R4, R3.reuse, 0x4, R110 ;  /* 0x0000000403047825 */ /* 0x040fe400078e026e */
[----:B------:R-:W4:Y:S04]  /*11670*/  LDL.LU.64 R110, [R1+0x1f8] ;  /* 0x0001f800016e7983 */ /* 0x000f280000300a00 */
[----:B------:R1:W-:Y:S04]  /*11680*/  STL.64 [R1+0x2f0], R70 ;  /* 0x0002f04601007387 */ /* 0x0003e80000100a00 */
[----:B------:R-:W-:Y:S04]  /*11690*/  STL.64 [R1+0x490], R34 ;  /* 0x0004902201007387 */ /* 0x000fe80000100a00 */
[----:B------:R-:W4:Y:S01]  /*116a0*/  LDL.LU.64 R86, [R1+0x1e8] ;  /* 0x0001e80001567983 */ /* 0x000f220000300a00 */
[----:B---3--:R-:W-:-:S03]  /*116b0*/  IMAD.WIDE R44, R3, 0x4, R112 ;  /* 0x00000004032c7825 */ /* 0x008fc600078e0270 */
[----:B------:R-:W3:Y:S01]  /*116c0*/  LDL.LU.64 R112, [R1+0x1d8] ;  /* 0x0001d80001707983 */ /* 0x000ee20000300a00 */
[----:B------:R-:W-:-:S03]  /*116d0*/  IMAD.WIDE R232, R3, 0x4, R114 ;  /* 0x0000000403e87825 */ /* 0x000fc600078e0272 */
[----:B------:R-:W3:Y:S04]  /*116e0*/  LDL.LU.64 R114, [R1+0x1c8] ;  /* 0x0001c80001727983 */ /* 0x000ee80000300a00 */
[----:B------:R1:W-:Y:S04]  /*116f0*/  STL.64 [R1+0x2e8], R4 ;  /* 0x0002e80401007387 */ /* 0x0003e80000100a00 */
[----:B------:R-:W-:Y:S01]  /*11700*/  STL.64 [R1+0x488], R40 ;  /* 0x0004882801007387 */ /* 0x000fe20000100a00 */
[----:B------:R-:W-:-:S03]  /*11710*/  IMAD.WIDE R46, R3, 0x4, R90 ;  /* 0x00000004032e7825 */ /* 0x000fc600078e025a */
[----:B------:R-:W3:Y:S01]  /*11720*/  LDL.LU.64 R90, [R1+0x1b8] ;  /* 0x0001b800015a7983 */ /* 0x000ee20000300a00 */
[----:B------:R-:W-:-:S03]  /*11730*/  IMAD.WIDE R230, R3, 0x4, R94 ;  /* 0x0000000403e67825 */ /* 0x000fc600078e025e */
        /* <DEDUP_REMOVED lines=14> */
[----:B------:R-:W-:Y:S01]  /*11820*/  STL.64 [R1+0x470], R52 ;  /* 0x0004703401007387 */ /* 0x000fe20000100a00 */
[----:B------:R-:W-:-:S03]  /*11830*/  IMAD.WIDE R42, R3, 0x4, R82 ;  /* 0x00000004032a7825 */ /* 0x000fc600078e0252 */
[----:B------:R1:W-:Y:S04]  /*11840*/  STL.64 [R1+0x2c0], R228 ;  /* 0x0002c0e401007387 */ /* 0x0003e80000100a00 */
[----:B------:R-:W-:Y:S01]  /*11850*/  STL.64 [R1+0x468], R56 ;  /* 0x0004683801007387 */ /* 0x000fe20000100a00 */
[----:B------:R-:W-:-:S03]  /*11860*/  IMAD.WIDE R226, R3, 0x4, R106 ;  /* 0x0000000403e27825 */ /* 0x000fc600078e026a */
[----:B------:R-:W4:Y:S01]  /*11870*/  LDL.LU.64 R106, [R1+0x158] ;  /* 0x00015800016a7983 */ /* 0x000f220000300a00 */
[----:B------:R-:W-:-:S03]  /*11880*/  IMAD.WIDE R62, R3, 0x4, R110 ;  /* 0x00000004033e7825 */ /* 0x000fc600078e026e */
[----:B------:R-:W4:Y:S04]  /*11890*/  LDL.LU.64 R110, [R1+0x148] ;  /* 0x00014800016e7983 */ /* 0x000f280000300a00 */
[----:B------:R1:W-:Y:S04]  /*118a0*/  STL.64 [R1+0x2c8], R226 ;  /* 0x0002c8e201007387 */ /* 0x0003e80000100a00 */
[----:B------:R-:W-:Y:S01]  /*118b0*/  STL.64 [R1+0x650], R42 ;  /* 0x0006502a01007387 */ /* 0x000fe20000100a00 */
[----:B------:R-:W-:-:S04]  /*118c0*/  IMAD.WIDE R224, R3, 0x4, R86 ;  /* 0x0000000403e07825 */ /* 0x000fc800078e0256 */
[C---:B---3--:R-:W-:Y:S02]  /*118d0*/  IMAD.WIDE R72, R3.reuse, 0x4, R112 ;  /* 0x0000000403487825 */ /* 0x048fe400078e0270 */
[----:B------:R-:W3:Y:S02]  /*118e0*/  LDL.LU.64 R112, [R1+0x138] ;  /* 0x0001380001707983 */ /* 0x000ee40000300a00 */
[C---:B------:R-:W-:Y:S02]  /*118f0*/  IMAD.WIDE R64, R3.reuse, 0x4, R114 ;  /* 0x0000000403407825 */ /* 0x040fe400078e0272 */
[----:B------:R-:W3:Y:S04]  /*11900*/  LDL.LU.64 R114, [R1+0x128] ;  /* 0x0001280001727983 */ /* 0x000ee80000300a00 */
[----:B------:R1:W-:Y:S04]  /*11910*/  STL.64 [R1+0x2b8], R224 ;  /* 0x0002b8e001007387 */ /* 0x0003e80000100a00 */
[----:B------:R-:W-:Y:S04]  /*11920*/  STL.64 [R1+0x648], R62 ;  /* 0x0006483e01007387 */ /* 0x000fe80000100a00 */
[----:B------:R1:W-:Y:S01]  /*11930*/  STL.64 [R1+0x2b0], R64 ;  /* 0x0002b04001007387 */ /* 0x0003e20000100a00 */
[----:B------:R-:W-:-:S03]  /*11940*/  IMAD.WIDE R222, R3, 0x4, R94 ;  /* 0x0000000403de7825 */ /* 0x000fc600078e025e */
[----:B------:R-:W-:Y:S04]  /*11950*/  STL.64 [R1+0x640], R72 ;  /* 0x0006404801007387 */ /* 0x000fe80000100a00 */
[----:B------:R-:W3:Y:S01]  /*11960*/  LDL.LU.64 R94, [R1+0x118] ;  /* 0x00011800015e7983 */ /* 0x000ee20000300a00 */
[----:B--2---:R-:W-:-:S03]  /*11970*/  IMAD.WIDE R78, R3, 0x4, R118 ;  /* 0x00000004034e7825 */ /* 0x004fc600078e0276 */
[----:B------:R-:W2:Y:S01]  /*11980*/  LDL.LU.64 R118, [R1+0x108] ;  /* 0x0001080001767983 */ /* 0x000ea20000300a00 */
[----:B------:R-:W-:-:S04]  /*11990*/  IMAD.WIDE R74, R3, 0x4, R90 ;  /* 0x00000004034a7825 */ /* 0x000fc800078e025a */
[C---:B------:R-:W-:Y:S02]  /*119a0*/  IMAD.WIDE R220, R3.reuse, 0x4, R98 ;  /* 0x0000000403dc7825 */ /* 0x040fe400078e0262 */
[----:B------:R-:W2:Y:S04]  /*119b0*/  LDL.LU.64 R98, [R1+0xf8] ;  /* 0x0000f80001627983 */ /* 0x000ea80000300a00 */
[----:B------:R-:W2:Y:S04]  /*119c0*/  LDL.LU.64 R206, [R1+0xe8] ;  /* 0x0000e80001ce7983 */ /* 0x000ea80000300a00 */
[----:B------:R1:W-:Y:S04]  /*119d0*/  STL.64 [R1+0x2a8], R222 ;  /* 0x0002a8de01007387 */ /* 0x0003e80000100a00 */
[----:B------:R-:W-:Y:S01]  /*119e0*/  STL.64 [R1+0x638], R74 ;  /* 0x0006384a01007387 */ /* 0x000fe20000100a00 */
[----:B----4-:R-:W-:-:S03]  /*119f0*/  IMAD.WIDE R82, R3, 0x4, R122 ;  /* 0x0000000403527825 */ /* 0x010fc600078e027a */
[----:B------:R-:W4:Y:S04]  /*11a00*/  LDL.LU.64 R122, [R1+0xd8] ;  /* 0x0000d800017a7983 */ /* 0x000f280000300a00 */
[----:B------:R-:W4:Y:S01]  /*11a10*/  LDL.LU.64 R202, [R1+0xc8] ;  /* 0x0000c80001ca7983 */ /* 0x000f220000300a00 */
[----:B------:R-:W-:-:S03]  /*11a20*/  IMAD.WIDE R218, R3, 0x4, R120 ;  /* 0x0000000403da7825 */ /* 0x000fc600078e0278 */
[----:B------:R-:W4:Y:S04]  /*11a30*/  LDL.LU.64 R120, [R1+0xb8] ;  /* 0x0000b80001787983 */ /* 0x000f280000300a00 */
[----:B------:R-:W4:Y:S04]  /*11a40*/  LDL.LU.64 R198, [R1+0xa8] ;  /* 0x0000a80001c67983 */ /* 0x000f280000300a00 */
[----:B------:R1:W-:Y:S04]  /*11a50*/  STL.64 [R1+0x2a0], R220 ;  /* 0x0002a0dc01007387 */ /* 0x0003e80000100a00 */
[----:B------:R-:W-:Y:S01]  /*11a60*/  STL.64 [R1+0x630], R78 ;  /* 0x0006304e01007387 */ /* 0x000fe20000100a00 */
[----:B------:R-:W-:-:S03]  /*11a70*/  IMAD.WIDE R86, R3, 0x4, R106 ;  /* 0x0000000403567825 */ /* 0x000fc600078e026a */
[----:B------:R-:W4:Y:S04]  /*11a80*/  LDL.LU.64 R106, [R1+0x98] ;  /* 0x00009800016a7983 */ /* 0x000f280000300a00 */
[----:B------:R-:W4:Y:S01]  /*11a90*/  LDL.LU.64 R54, [R1+0x88] ;  /* 0x0000880001367983 */ /* 0x000f220000300a00 */
[----:B------:R-:W-:-:S03]  /*11aa0*/  IMAD.WIDE R60, R3, 0x4, R110 ;  /* 0x00000004033c7825 */ /* 0x000fc600078e026e */
[----:B------:R-:W4:Y:S04]  /*11ab0*/  LDL.LU.64 R110, [R1+0x38] ;  /* 0x00003800016e7983 */ /* 0x000f280000300a00 */
[----:B------:R-:W4:Y:S04]  /*11ac0*/  LDL.LU.64 R10, [R1+0x30] ;  /* 0x00003000010a7983 */ /* 0x000f280000300a00 */
[----:B------:R1:W-:Y:S04]  /*11ad0*/  STL.64 [R1+0x298], R218 ;  /* 0x000298da01007387 */ /* 0x0003e80000100a00 */
[----:B------:R-:W-:Y:S01]  /*11ae0*/  STL.64 [R1+0x628], R82 ;  /* 0x0006285201007387 */ /* 0x000fe20000100a00 */
[----:B---3--:R-:W-:-:S03]  /*11af0*/  IMAD.WIDE R90, R3, 0x4, R112 ;  /* 0x00000004035a7825 */ /* 0x008fc600078e0270 */
[----:B------:R-:W3:Y:S04]  /*11b00*/  LDL.LU.64 R112, [R1+0x28] ;  /* 0x0000280001707983 */ /* 0x000ee80000300a00 */
[----:B------:R-:W3:Y:S01]  /*11b10*/  LDL.LU.64 R12, [R1+0x20] ;  /* 0x00002000010c7983 */ /* 0x000ee20000300a00 */
[----:B------:R-:W-:-:S03]  /*11b20*/  IMAD.WIDE R216, R3, 0x4, R114 ;  /* 0x0000000403d87825 */ /* 0x000fc600078e0272 */
[----:B------:R-:W3:Y:S04]  /*11b30*/  LDL.LU.64 R114, [R1+0x18] ;  /* 0x0000180001727983 */ /* 0x000ee80000300a00 */
[----:B------:R-:W3:Y:S04]  /*11b40*/  LDL.LU.64 R14, [R1+0x10] ;  /* 0x00001000010e7983 */ /* 0x000ee80000300a00 */
[----:B------:R1:W-:Y:S04]  /*11b50*/  STL.64 [R1+0x290], R60 ;  /* 0x0002903c01007387 */ /* 0x0003e80000100a00 */
[----:B------:R-:W-:Y:S01]  /*11b60*/  STL.64 [R1+0x620], R86 ;  /* 0x0006205601007387 */ /* 0x000fe20000100a00 */
[----:B--2---:R-:W-:-:S03]  /*11b70*/  IMAD.WIDE R214, R3, 0x4, R118 ;  /* 0x0000000403d67825 */ /* 0x004fc600078e0276 */
[----:B------:R-:W2:Y:S01]  /*11b80*/  LDL.LU.64 R118, [R1+0x8] ;  /* 0x0000080001767983 */ /* 0x000ea20000300a00 */
[----:B------:R-:W-:-:S03]  /*11b90*/  IMAD.WIDE R94, R3, 0x4, R94 ;  /* 0x00000004035e7825 */ /* 0x000fc600078e025e */
[----:B------:R1:W-:Y:S01]  /*11ba0*/  STL.64 [R1+0x288], R216 ;  /* 0x000288d801007387 */ /* 0x0003e20000100a00 */
[----:B------:R-:W-:-:S03]  /*11bb0*/  IMAD.WIDE R98, R3, 0x4, R98 ;  /* 0x0000000403627825 */ /* 0x000fc600078e0262 */
[----:B------:R-:W-:Y:S01]  /*11bc0*/  STL.64 [R1+0x618], R90 ;  /* 0x0006185a01007387 */ /* 0x000fe20000100a00 */
[----:B------:R-:W-:-:S03]  /*11bd0*/  IMAD.WIDE R210, R3, 0x4, R206 ;  /* 0x0000000403d27825 */ /* 0x000fc600078e02ce */
[----:B------:R1:W-:Y:S04]  /*11be0*/  STL.64 [R1+0x280], R214 ;  /* 0x000280d601007387 */ /* 0x0003e80000100a00 */
[----:B------:R-:W-:Y:S04]  /*11bf0*/  STL.64 [R1+0x610], R94 ;  /* 0x0006105e01007387 */ /* 0x000fe80000100a00 */
[----:B------:R1:W-:Y:S04]  /*11c00*/  STL.64 [R1+0x278], R210 ;  /* 0x000278d201007387 */ /* 0x0003e80000100a00 */
[----:B------:R-:W-:Y:S01]  /*11c10*/  STL.64 [R1+0x608], R98 ;  /* 0x0006086201007387 */ /* 0x000fe20000100a00 */
        /* <DEDUP_REMOVED lines=20> */
[----:B----4-:R-:W-:-:S04]  /*11d60*/  IMAD.WIDE R122, R3, 0x4, R122 ;  /* 0x00000004037a7825 */ /* 0x010fc800078e027a */
[----:B------:R-:W-:-:S05]  /*11d70*/  IMAD.WIDE R58, R3, 0x4, R202 ;  /* 0x00000004033a7825 */ /* 0x000fca00078e02ca */
[----:B------:R4:W-:Y:S04]  /*11d80*/  STL.64 [R1+0x270], R58 ;  /* 0x0002703a01007387 */ /* 0x0009e80000100a00 */
[----:B------:R-:W-:Y:S01]  /*11d90*/  STL.64 [R1+0x600], R122 ;  /* 0x0006007a01007387 */ /* 0x000fe20000100a00 */
[----:B------:R-:W-:-:S04]  /*11da0*/  IMAD.WIDE R120, R3, 0x4, R120 ;  /* 0x0000000403787825 */ /* 0x000fc800078e0278 */
        /* <DEDUP_REMOVED lines=11> */
[----:B---3--:R-:W-:-:S04]  /*11e60*/  IMAD.WIDE R112, R3, 0x4, R112 ;  /* 0x0000000403707825 */ /* 0x008fc800078e0270 */
[----:B------:R-:W-:-:S04]  /*11e70*/  IMAD.WIDE R54, R3, 0x4, R12 ;  /* 0x0000000403367825 */ /* 0x000fc800078e020c */
[C---:B------:R-:W-:Y:S01]  /*11e80*/  IMAD.WIDE R12, R3.reuse, 0x4, R242 ;  /* 0x00000004030c7825 */ /* 0x040fe200078e02f2 */
[----:B------:R3:W-:Y:S04]  /*11e90*/  STL.64 [R1+0x250], R54 ;  /* 0x0002503601007387 */ /* 0x0007e80000100a00 */
[----:B------:R-:W-:Y:S01]  /*11ea0*/  STL.64 [R1+0x5e0], R112 ;  /* 0x0005e07001007387 */ /* 0x000fe20000100a00 */
[----:B------:R-:W-:-:S03]  /*11eb0*/  IMAD.WIDE R114, R3, 0x4, R114 ;  /* 0x0000000403727825 */ /* 0x000fc600078e0272 */
[----:B-1----:R-:W3:Y:S01]  /*11ec0*/  LDL.64 R188, [R1+0x350] ;  /* 0x0003500001bc7983 */ /* 0x002ee20000100a00 */
[----:B------:R-:W-:-:S03]  /*11ed0*/  IMAD.WIDE R10, R3, 0x4, R14 ;  /* 0x00000004030a7825 */ /* 0x000fc600078e020e */
[----:B------:R-:W3:Y:S01]  /*11ee0*/  LDL.64 R184, [R1+0x338] ;  /* 0x0003380001b87983 */ /* 0x000ee20000100a00 */
[----:B------:R-:W-:-:S03]  /*11ef0*/  IMAD.WIDE R14, R3, 0x4, R244 ;  /* 0x00000004030e7825 */ /* 0x000fc600078e02f4 */
[----:B------:R1:W-:Y:S01]  /*11f00*/  STL.64 [R1+0x248], R10 ;  /* 0x0002480a01007387 */ /* 0x0003e20000100a00 */
[----:B------:R-:W-:-:S03]  /*11f10*/  IMAD.WIDE R242, R3, 0x4, R250 ;  /* 0x0000000403f27825 */ /* 0x000fc600078e02fa */
[----:B------:R-:W-:Y:S04]  /*11f20*/  STL.64 [R1+0x5d8], R114 ;  /* 0x0005d87201007387 */ /* 0x000fe80000100a00 */
[----:B------:R1:W-:Y:S01]  /*11f30*/  STL.64 [R1+0x240], R12 ;  /* 0x0002400c01007387 */ /* 0x0003e20000100a00 */
[----:B--2---:R-:W-:-:S05]  /*11f40*/  IMAD.WIDE R118, R3, 0x4, R118 ;  /* 0x0000000403767825 */ /* 0x004fca00078e0276 */
[----:B------:R-:W-:Y:S04]  /*11f50*/  STL.64 [R1+0x5d0], R118 ;  /* 0x0005d07601007387 */ /* 0x000fe80000100a00 */
[----:B------:R2:W-:Y:S04]  /*11f60*/  STL.64 [R1+0x238], R14 ;  /* 0x0002380e01007387 */ /* 0x0005e80000100a00 */
[----:B------:R1:W-:Y:S04]  /*11f70*/  STL.64 [R1+0x5c8], R242 ;  /* 0x0005c8f201007387 */ /* 0x0003e80000100a00 */
[----:B------:R-:W-:Y:S04]  /*11f80*/  STL.64 [R1+0x230], R126 ;  /* 0x0002307e01007387 */ /* 0x000fe80000100a00 */
        /* <DEDUP_REMOVED lines=11> */
[----:B------:R-:W-:Y:S01]  /*12040*/  STL.64 [R1+0x1e8], R150 ;  /* 0x0001e89601007387 */ /* 0x000fe20000100a00 */
[----:B------:R-:W-:-:S03]  /*12050*/  IMAD.WIDE R164, R3, 0x4, R164 ;  /* 0x0000000403a47825 */ /* 0x000fc600078e02a4 */
        /* <DEDUP_REMOVED lines=64> */
[----:B------:R-:W-:Y:S04]  /*12460*/  STL.64 [R1+0x510], R212 ;  /* 0x000510d401007387 */ /* 0x000fe80000100a00 */
        /* <DEDUP_REMOVED lines=8> */
[----:B------:R-:W-:Y:S04]  /*124f0*/  STL.64 [R1+0x4f0], R102 ;  /* 0x0004f06601007387 */ /* 0x000fe80000100a00 */
[----:B------:R-:W2:Y:S01]  /*12500*/  LDL.64 R234, [R1+0x320] ;  /* 0x0003200001ea7983 */ /* 0x000ea20000100a00 */
[----:B------:R-:W-:Y:S01]  /*12510*/  ISETP.GE.U32.AND P0, PT, R0, 0x7fffff74, PT ;  /* 0x7fffff740000780c */ /* 0x000fe20003f06070 */
[----:B------:R-:W-:-:S02]  /*12520*/  IMAD.WIDE R108, R3, 0x4, R108 ;  /* 0x00000004036c7825 */ /* 0x000fc400078e026c */
[----:B------:R-:W1:Y:S02]  /*12530*/  S2R R0, SR_TID.X ;  /* 0x0000000000007919 */ /* 0x000e640000002100 */
[----:B------:R-:W-:-:S04]  /*12540*/  IMAD.WIDE R250, R3, 0x4, R236 ;  /* 0x0000000403fa7825 */ /* 0x000fc800078e02ec */
[----:B------:R-:W-:Y:S02]  /*12550*/  IMAD.WIDE R238, R3, 0x4, R238 ;  /* 0x0000000403ee7825 */ /* 0x000fe400078e02ee */
[----:B------:R-:W4:Y:S04]  /*12560*/  S2R R3, SR_TID.X ;  /* 0x0000000000037919 */ /* 0x000f280000002100 */
[----:B------:R-:W-:Y:S01]  /*12570*/  STL.64 [R1+0x98], R244 ;  /* 0x000098f401007387 */ /* 0x000fe20000100a00 */
[----:B-1----:R-:W-:-:S05]  /*12580*/  LOP3.LUT R0, R0, 0x7f, RZ, 0xc0, !PT ;  /* 0x0000007f00007812 */ /* 0x002fca00078ec0ff */
[----:B------:R-:W-:Y:S01]  /*12590*/  IMAD.SHL.U32 R0, R0, 0x4, RZ ;  /* 0x0000000400007824 */ /* 0x000fe200078e00ff */
[----:B----4-:R-:W-:-:S04]  /*125a0*/  LOP3.LUT R3, R3, 0x60, RZ, 0xc0, !PT ;  /* 0x0000006003037812 */ /* 0x010fc800078ec0ff */
[----:B------:R-:W-:Y:S01]  /*125b0*/  SHF.R.U32.HI R3, RZ, 0x1, R3 ;  /* 0x00000001ff037819 */ /* 0x000fe20000011603 */
[----:B------:R-:W-:Y:S03]  /*125c0*/  STL.64 [R1+0x4e8], R108 ;  /* 0x0004e86c01007387 */ /* 0x000fe60000100a00 */
[----:B------:R-:W-:Y:S01]  /*125d0*/  LOP3.LUT R0, R0, R3, RZ, 0x3c, !PT ;  /* 0x0000000300007212 */ /* 0x000fe200078e3cff */
[----:B------:R-:W4:Y:S04]  /*125e0*/  LDL.64 R236, [R1+0x348] ;  /* 0x0003480001ec7983 */ /* 0x000f280000100a00 */
[----:B------:R1:W-:Y:S04]  /*125f0*/  STL.64 [R1+0x4e0], R250 ;  /* 0x0004e0fa01007387 */ /* 0x0003e80000100a00 */
[----:B------:R-:W-:Y:S04]  /*12600*/  STL.64 [R1+0x88], R238 ;  /* 0x000088ee01007387 */ /* 0x000fe80000100a00 */
[----:B--2---:R2:W-:Y:S04]  /*12610*/  LDGSTS.E [R0+0x60000], [R234.64], P5 ;  /* 0x60000000ea007fae */ /* 0x0045e8000a921844 */
[----:B---3--:R3:W-:Y:S04]  /*12620*/  LDGSTS.E [R0+0x60400], [R188.64], P5 ;  /* 0x60400000bc007fae */ /* 0x0087e8000a921844 */
[----:B---3--:R-:W3:Y:S01]  /*12630*/  LDL.LU.64 R188, [R1+0x3800] ;  /* 0x0038000001bc7983 */ /* 0x008ee20000300a00 */
[----:B------:R-:W-:-:S04]  /*12640*/  IMAD.MOV.U32 R3, RZ, RZ, c[0x0][0x18c] ;  /* 0x00006300ff037624 */ /* 0x000fc800078e00ff */
[----:B------:R-:W-:-:S04]  /*12650*/  IMAD.SHL.U32 R3, R3, 0x20, RZ ;  /* 0x0000002003037824 */ /* 0x000fc800078e00ff */
[----:B------:R-:W-:-:S05]  /*12660*/  IMAD.WIDE R116, R3, 0x4, R116 ;  /* 0x0000000403747825 */ /* 0x000fca00078e0274 */
[----:B------:R-:W-:Y:S04]  /*12670*/  STL.64 [R1+0x4d8], R116 ;  /* 0x0004d87401007387 */ /* 0x000fe80000100a00 */
[----:B----4-:R2:W-:Y:S04]  /*12680*/  LDGSTS.E [R0+0x60800], [R236.64], P5 ;  /* 0x60800000ec007fae */ /* 0x0105e8000a921844 */
[----:B------:R4:W-:Y:S04]  /*12690*/  LDGSTS.E [R0+0x60c00], [R184.64], P5 ;  /* 0x60c00000b8007fae */ /* 0x0009e8000a921844 */
[----:B----4-:R-:W4:Y:S04]  /*126a0*/  LDL.LU.64 R184, [R1+0x37f8] ;  /* 0x0037f80001b87983 */ /* 0x010f280000300a00 */
[----:B---3--:R3:W-:Y:S04]  /*126b0*/  LDGSTS.E [R0+0x61000], [R188.64], P5 ;  /* 0x61000000bc007fae */ /* 0x0087e8000a921844 */
[----:B------:R1:W-:Y:S04]  /*126c0*/  LDGSTS.E [R0+0x61400], [R16.64], P5 ;  /* 0x6140000010007fae */ /* 0x0003e8000a921844 */
[----:B------:R2:W-:Y:S04]  /*126d0*/  LDGSTS.E [R0+0x61800], [R248.64], P5 ;  /* 0x61800000f8007fae */ /* 0x0005e8000a921844 */
[----:B---3--:R-:W3:Y:S04]  /*126e0*/  LDL.LU.64 R188, [R1+0x37f0] ;  /* 0x0037f00001bc7983 */ /* 0x008ee80000300a00 */
[----:B-1----:R-:W3:Y:S04]  /*126f0*/  LDL.LU.64 R16, [R1+0x37e8] ;  /* 0x0037e80001107983 */ /* 0x002ee80000300a00 */
        /* <DEDUP_REMOVED lines=29> */
[----:B--2---:R-:W2:Y:S04]  /*128d0*/  LDL.LU.64 R248, [R1+0x37e0] ;  /* 0x0037e00001f87983 */ /* 0x004ea80000300a00 */
        /* <DEDUP_REMOVED lines=56> */
[----:B---3--:R3:W-:Y:S04]  /*12c60*/  LDGSTS.E [R2+0x60200], [R16.64], P5 ;  /* 0x6020000010027fae */ /* 0x0087e8000a921844 */
[----:B------:R1:W-:Y:S04]  /*12c70*/  LDGSTS.E [R2+0x60600], [R188.64], P5 ;  /* 0x60600000bc027fae */ /* 0x0003e8000a921844 */
[----:B----4-:R4:W-:Y:S04]  /*12c80*/  LDGSTS.E [R2+0x60a00], [R184.64], P5 ;  /* 0x60a00000b8027fae */ /* 0x0109e8000a921844 */
[----:B---3--:R-:W3:Y:S04]  /*12c90*/  LDL.LU.64 R16, [R1+0x36f8] ;  /* 0x0036f80001107983 */ /* 0x008ee80000300a00 */
[----:B-1----:R-:W2:Y:S04]  /*12ca0*/  LDL.LU.64 R188, [R1+0x36f0] ;  /* 0x0036f00001bc7983 */ /* 0x002ea80000300a00 */
[----:B----4-:R-:W4:Y:S04]  /*12cb0*/  LDL.LU.64 R184, [R1+0x36e8] ;  /* 0x0036e80001b87983 */ /* 0x010f280000300a00 */
[----:B------:R1:W-:Y:S04]  /*12cc0*/  LDGSTS.E [R2+0x60e00], [R18.64], P5 ;  /* 0x60e0000012027fae */ /* 0x0003e8000a921844 */
[----:B------:R1:W-:Y:S04]  /*12cd0*/  LDGSTS.E [R2+0x61200], [R50.64], P5 ;  /* 0x6120000032027fae */ /* 0x0003e8000a921844 */
[----:B------:R1:W-:Y:S04]  /*12ce0*/  LDGSTS.E [R2+0x61600], [R22.64], P5 ;  /* 0x6160000016027fae */ /* 0x0003e8000a921844 */
[----:B-1----:R-:W2:Y:S04]  /*12cf0*/  LDL.LU.64 R18, [R1+0x36e0] ;  /* 0x0036e00001127983 */ /* 0x002ea80000300a00 */
[----:B------:R-:W2:Y:S04]  /*12d00*/  LDL.LU.64 R50, [R1+0x36d8] ;  /* 0x0036d80001327983 */ /* 0x000ea80000300a00 */
[----:B------:R-:W2:Y:S04]  /*12d10*/  LDL.LU.64 R22, [R1+0x36d0] ;  /* 0x0036d00001167983 */ /* 0x000ea80000300a00 */
        /* <DEDUP_REMOVED lines=21> */
[----:B-1----:R-:W3:Y:S04]  /*12e70*/  LDL.LU.64 R56, [R1+0x3680] ;  /* 0x0036800001387983 */ /* 0x002ee80000300a00 */
[----:B------:R-:W4:Y:S04]  /*12e80*/  LDL.LU.64 R42, [R1+0x3678] ;  /* 0x00367800012a7983 */ /* 0x000f280000300a00 */
[----:B------:R-:W4:Y:S04]  /*12e90*/  LDL.LU.64 R62, [R1+0x3670] ;  /* 0x00367000013e7983 */ /* 0x000f280000300a00 */
[----:B------:R1:W-:Y:S04]  /*12ea0*/  LDGSTS.E [R2+0x64a00], [R72.64], P5 ;  /* 0x64a0000048027fae */ /* 0x0003e8000a921844 */
[----:B------:R1:W-:Y:S04]  /*12eb0*/  LDGSTS.E [R2+0x64e00], [R74.64], P5 ;  /* 0x64e000004a027fae */ /* 0x0003e8000a921844 */
[----:B------:R1:W-:Y:S04]  /*12ec0*/  LDGSTS.E [R2+0x65200], [R78.64], P5 ;  /* 0x652000004e027fae */ /* 0x0003e8000a921844 */
[----:B-1----:R-:W4:Y:S04]  /*12ed0*/  LDL.LU.64 R72, [R1+0x3668] ;  /* 0x0036680001487983 */ /* 0x002f280000300a00 */
        /* <DEDUP_REMOVED lines=58> */
[----:B------:R-:W0:Y:S04]  /*13280*/  LDGDEPBAR ;  /* 0x00000000000079af */ /* 0x000e280000000000 */
[----:B-1----:R-:W1:Y:S02]  /*13290*/  S2R R251, SR_TID.X ;  /* 0x0000000000fb7919 */ /* 0x002e640000002100 */
[----:B-1----:R-:W-:-:S05]  /*132a0*/  LOP3.LUT R251, R251, 0x7f, RZ, 0xc0, !PT ;  /* 0x0000007ffbfb7812 */ /* 0x002fca00078ec0ff */
[----:B------:R-:W-:Y:S02]  /*132b0*/  IMAD.SHL.U32 R149, R251, 0x4, RZ ;  /* 0x00000004fb957824 */ /* 0x000fe400078e00ff */
[----:B--2---:R-:W-:-:S04]  /*132c0*/  IMAD.WIDE R150, R248, 0x4, R52 ;  /* 0x00000004f8967825 */ /* 0x004fc800078e0234 */
[----:B---3--:R-:W-:-:S04]  /*132d0*/  IMAD.WIDE R146, R248, 0x4, R56 ;  /* 0x00000004f8927825 */ /* 0x008fc800078e0238 */
        /* <DEDUP_REMOVED lines=19> */
[----:B------:R-:W-:Y:S06]  /*13410*/  BAR.SYNC.DEFER_BLOCKING 0x0 ;  /* 0x0000000000007b1d */ /* 0x000fec0000010000 */
[----:B------:R1:W-:Y:S04]  /*13420*/  STL.64 [R1+0x38], R36 ;  /* 0x0000382401007387 */ /* 0x0003e80000100a00 */
[----:B------:R-:W-:Y:S04]  /*13430*/  STL.64 [R1+0x20], R20 ;  /* 0x0000201401007387 */ /* 0x000fe80000100a00 */
[----:B------:R2:W-:Y:S04]  /*13440*/  STL.64 [R1+0x30], R32 ;  /* 0x0000302001007387 */ /* 0x0005e80000100a00 */
[----:B------:R-:W-:Y:S04]  /*13450*/  STL.64 [R1+0x28], R26 ;  /* 0x0000281a01007387 */ /* 0x000fe80000100a00 */
[----:B------:R-:W-:Y:S01]  /*13460*/  @!PT LDS RZ, [RZ] ;  /* 0x00000000fffff984 */ /* 0x000fe20000000800 */
[----:B------:R-:W-:Y:S01]  /*13470*/  @!PT LDS RZ, [RZ] ;  /* 0x00000000fffff984 */ /* 0x000fe20000000800 */
[----:B------:R-:W-:Y:S01]  /*13480*/  @!PT LDS RZ, [RZ] ;  /* 0x00000000fffff984 */ /* 0x000fe20000000800 */
[----:B------:R1:W-:Y:S04]  /*13490*/  LDGSTS.E [R149+0x30000], [R36.64], !P6 ;  /* 0x3000000024957fae */ /* 0x0003e8000f121844 */
[----:B------:R2:W-:Y:S04]  /*134a0*/  LDGSTS.E [R149+0x30200], [R32.64], !P6 ;  /* 0x3020000020957fae */ /* 0x0005e8000f121844 */
[----:B------:R-:W-:Y:S01]  /*134b0*/  STL.64 [R1+0x35f0], R242 ;  /* 0x0035f0f201007387 */ /* 0x000fe20000100a00 */
[----:B-1----:R-:W-:-:S03]  /*134c0*/  IMAD.WIDE R36, R248, 0x4, R94 ;  /* 0x00000004f8247825 */ /* 0x002fc600078e025e */
[----:B------:R1:W-:Y:S01]  /*134d0*/  LDGSTS.E [R149+0x30400], [R26.64], !P6 ;  /* 0x304000001a957fae */ /* 0x0003e2000f121844 */
[----:B--2---:R-:W-:-:S03]  /*134e0*/  IMAD.WIDE R32, R248, 0x4, R106 ;  /* 0x00000004f8207825 */ /* 0x004fc600078e026a */
[----:B------:R1:W-:Y:S04]  /*134f0*/  LDGSTS.E [R149+0x30600], [R20.64], !P6 ;  /* 0x3060000014957fae */ /* 0x0003e8000f121844 */
        /* <DEDUP_REMOVED lines=24> */
[----:B------:R2:W-:Y:S04]  /*13680*/  LDGSTS.E [R149+0x32000], [R32.64], !P4 ;  /* 0x3200000020957fae */ /* 0x0005e8000e121844 */
[----:B------:R-:W-:Y:S01]  /*13690*/  STL.64 [R1+0x3680], R156 ;  /* 0x0036809c01007387 */ /* 0x000fe20000100a00 */
[----:B------:R-:W-:-:S03]  /*136a0*/  IMAD.WIDE R184, R248, 0x4, R184 ;  /* 0x00000004f8b87825 */ /* 0x000fc600078e02b8 */
[----:B------:R-:W-:Y:S01]  /*136b0*/  STL.64 [R1+0x3688], R160 ;  /* 0x003688a001007387 */ /* 0x000fe20000100a00 */
[----:B--2---:R-:W-:-:S03]  /*136c0*/  IMAD.SHL.U32 R33, R251, 0x4, RZ ;  /* 0x00000004fb217824 */ /* 0x004fc600078e00ff */
[----:B------:R-:W-:Y:S01]  /*136d0*/  STL.64 [R1+0x3690], R164 ;  /* 0x003690a401007387 */ /* 0x000fe20000100a00 */
[----:B------:R-:W-:-:S03]  /*136e0*/  IMAD.WIDE R188, R248, 0x4, R188 ;  /* 0x00000004f8bc7825 */ /* 0x000fc600078e02bc */
[----:B------:R-:W-:Y:S01]  /*136f0*/  STL.64 [R1+0x3698], R48 ;  /* 0x0036983001007387 */ /* 0x000fe20000100a00 */
[----:B------:R-:W-:-:S03]  /*13700*/  IMAD.WIDE R14, R248, 0x4, R14 ;  /* 0x00000004f80e7825 */ /* 0x000fc600078e020e */
[----:B------:R-:W-:Y:S01]  /*13710*/  STL.64 [R1+0x36a0], R168 ;  /* 0x0036a0a801007387 */ /* 0x000fe20000100a00 */
[----:B------:R-:W-:-:S03]  /*13720*/  IMAD.WIDE R12, R248, 0x4, R12 ;  /* 0x00000004f80c7825 */ /* 0x000fc600078e020c */
[----:B------:R-:W-:Y:S04]  /*13730*/  STL.64 [R1+0x36a8], R172 ;  /* 0x0036a8ac01007387 */ /* 0x000fe80000100a00 */
[----:B------:R3:W-:Y:S04]  /*13740*/  LDGSTS.E [R33+0x32200], [R120.64], !P4 ;  /* 0x3220000078217fae */ /* 0x0007e8000e121844 */
[----:B------:R-:W-:Y:S04]  /*13750*/  STL.64 [R1+0x36b0], R176 ;  /* 0x0036b0b001007387 */ /* 0x000fe80000100a00 */
[----:B------:R-:W-:Y:S01]  /*13760*/  STL.64 [R1+0x36b8], R50 ;  /* 0x0036b83201007387 */ /* 0x000fe20000100a00 */
[----:B---3--:R-:W-:-:S03]  /*13770*/  IMAD.WIDE R120, R248, 0x4, R16 ;  /* 0x00000004f8787825 */ /* 0x008fc600078e0210 */
[----:B------:R-:W-:Y:S04]  /*13780*/  STL.64 [R1+0x36c0], R180 ;  /* 0x0036c0b401007387 */ /* 0x000fe80000100a00 */
[----:B------:R-:W-:Y:S01]  /*13790*/  STL.64 [R1+0x36c8], R184 ;  /* 0x0036c8b801007387 */ /* 0x000fe20000100a00 */
[----:B------:R-:W-:-:S03]  /*137a0*/  IMAD.SHL.U32 R251, R251, 0x4, RZ ;  /* 0x00000004fbfb7824 */ /* 0x000fc600078e00ff */
[----:B------:R-:W-:Y:S04]  /*137b0*/  STL.64 [R1+0x36d0], R188 ;  /* 0x0036d0bc01007387 */ /* 0x000fe80000100a00 */
[----:B------:R-:W-:Y:S04]  /*137c0*/  STL.64 [R1+0x10], R14 ;  /* 0x0000100e01007387 */ /* 0x000fe80000100a00 */
[----:B------:R-:W-:Y:S04]  /*137d0*/  STL.64 [R1+0x36d8], R120 ;  /* 0x0036d87801007387 */ /* 0x000fe80000100a00 */
[----:B------:R2:W-:Y:S04]  /*137e0*/  STL.64 [R1+0x8], R12 ;  /* 0x0000080c01007387 */ /* 0x0005e80000100a00 */
[----:B------:R-:W2:Y:S01]  /*137f0*/  LDL.LU.64 R130, [R1+0x40] ;  /* 0x0000400001827983 */ /* 0x000ea20000300a00 */
[----:B------:R-:W-:-:S03]  /*13800*/  LOP3.LUT R148, R251, 0x20, RZ, 0x3c, !PT ;  /* 0x00000020fb947812 */ /* 0x000fc600078e3cff */
[----:B------:R-:W3:Y:S04]  /*13810*/  LDL.LU.64 R158, [R1+0x48] ;  /* 0x00004800019e7983 */ /* 0x000ee80000300a00 */
[----:B------:R-:W3:Y:S04]  /*13820*/  LDL.LU.64 R154, [R1+0x50] ;  /* 0x00005000019a7983 */ /* 0x000ee80000300a00 */
[----:B------:R-:W3:Y:S04]  /*13830*/  LDL.LU.64 R250, [R1+0x58] ;  /* 0x0000580001fa7983 */ /* 0x000ee80000300a00 */
[----:B------:R-:W3:Y:S04]  /*13840*/  LDL.LU.64 R142, [R1+0x60] ;  /* 0x00006000018e7983 */ /* 0x000ee80000300a00 */
[----:B------:R-:W3:Y:S04]  /*13850*/  LDL.LU.64 R244, [R1+0x68] ;  /* 0x0000680001f47983 */ /* 0x000ee80000300a00 */
[----:B------:R-:W3:Y:S01]  /*13860*/  LDL.LU.64 R124, [R1+0x70] ;  /* 0x00007000017c7983 */ /* 0x000ee20000300a00 */
[----:B------:R-:W-:-:S03]  /*13870*/  IADD3 R0, R249, -0x71, RZ ;  /* 0xffffff8ff9007810 */ /* 0x000fc60007ffe0ff */
[----:B------:R1:W-:Y:S01]  /*13880*/  LDGSTS.E [R33+0x32400], [R122.64], !P4 ;  /* 0x324000007a217fae */ /* 0x0003e2000e121844 */
[----:B------:R-:W-:Y:S02]  /*13890*/  ISETP.GE.U32.AND P5, PT, R0, 0x7fffff70, PT ;  /* 0x7fffff700000780c */ /* 0x000fe40003fa6070 */
[C---:B------:R-:W-:Y:S01]  /*138a0*/  IADD3 R0, R249.reuse, -0x75, RZ ;  /* 0xffffff8bf9007810 */ /* 0x040fe20007ffe0ff */
[----:B------:R1:W-:Y:S03]  /*138b0*/  LDGSTS.E [R33+0x32600], [R126.64], !P4 ;  /* 0x326000007e217fae */ /* 0x0003e6000e121844 */
[----:B------:R-:W-:Y:S01]  /*138c0*/  ISETP.GE.U32.AND P6, PT, R0, 0x7fffff6c, PT ;  /* 0x7fffff6c0000780c */ /* 0x000fe20003fc6070 */
[----:B------:R1:W-:Y:S01]  /*138d0*/  LDGSTS.E [R33+0x34000], [R36.64], !P2 ;  /* 0x3400000024217fae */ /* 0x0003e2000d121844 */
[----:B------:R-:W-:-:S03]  /*138e0*/  IADD3 R0, R249, -0x79, RZ ;  /* 0xffffff87f9007810 */ /* 0x000fc60007ffe0ff */
[----:B------:R1:W-:Y:S01]  /*138f0*/  LDGSTS.E [R33+0x34200], [R128.64], !P2 ;  /* 0x3420000080217fae */ /* 0x0003e2000d121844 */
[----:B------:R-:W-:Y:S02]  /*13900*/  ISETP.GE.U32.AND P4, PT, R0, 0x7fffff68, PT ;  /* 0x7fffff680000780c */ /* 0x000fe40003f86070 */
[C---:B------:R-:W-:Y:S01]  /*13910*/  IADD3 R0, R249.reuse, -0x7d, RZ ;  /* 0xffffff83f9007810 */ /* 0x040fe20007ffe0ff */
        /* <DEDUP_REMOVED lines=23> */
[----:B------:R1:W-:Y:S01]  /*13a90*/  LDGSTS.E [R33+0x3c200], [R168.64], !P4 ;  /* 0x3c200000a8217fae */ /* 0x0003e2000e121844 */
[----:B------:R-:W-:-:S03]  /*13aa0*/  IMAD.WIDE R242, R248, 0x4, R10 ;  /* 0x00000004f8f27825 */ /* 0x000fc600078e020a */
[----:B------:R1:W-:Y:S01]  /*13ab0*/  LDGSTS.E [R33+0x3c400], [R172.64], !P4 ;  /* 0x3c400000ac217fae */ /* 0x0003e2000e121844 */
[----:B------:R-:W-:-:S03]  /*13ac0*/  IMAD.WIDE R54, R248, 0x4, R54 ;  /* 0x00000004f8367825 */ /* 0x000fc600078e0236 */
[----:B------:R1:W-:Y:S01]  /*13ad0*/  LDGSTS.E [R33+0x3c600], [R176.64], !P4 ;  /* 0x3c600000b0217fae */ /* 0x0003e2000e121844 */
[----:B------:R-:W-:Y:S02]  /*13ae0*/  ISETP.GE.U32.AND P4, PT, R0, 0x7fffff73, PT ;  /* 0x7fffff730000780c */ /* 0x000fe40003f86070 */
[----:B------:R-:W-:Y:S01]  /*13af0*/  IADD3 R0, R249, -0x72, RZ ;  /* 0xffffff8ef9007810 */ /* 0x000fe20007ffe0ff */
[----:B------:R1:W-:Y:S01]  /*13b00*/  LDGSTS.E [R33+0x3e000], [R50.64], !P2 ;  /* 0x3e00000032217fae */ /* 0x0003e2000d121844 */
[----:B------:R-:W-:-:S03]  /*13b10*/  IMAD.WIDE R198, R248, 0x4, R198 ;  /* 0x00000004f8c67825 */ /* 0x000fc600078e02c6 */
[----:B------:R1:W-:Y:S01]  /*13b20*/  LDGSTS.E [R33+0x3e200], [R180.64], !P2 ;  /* 0x3e200000b4217fae */ /* 0x0003e2000d121844 */
[----:B------:R-:W-:-:S03]  /*13b30*/  IMAD.WIDE R202, R248, 0x4, R202 ;  /* 0x00000004f8ca7825 */ /* 0x000fc600078e02ca */
[----:B------:R1:W-:Y:S01]  /*13b40*/  LDGSTS.E [R33+0x3e400], [R184.64], !P2 ;  /* 0x3e400000b8217fae */ /* 0x0003e2000d121844 */
[----:B------:R-:W-:-:S03]  /*13b50*/  IMAD.WIDE R206, R248, 0x4, R206 ;  /* 0x00000004f8ce7825 */ /* 0x000fc600078e02ce */
[----:B------:R1:W-:Y:S01]  /*13b60*/  LDGSTS.E [R33+0x3e600], [R188.64], !P2 ;  /* 0x3e600000bc217fae */ /* 0x0003e2000d121844 */
[----:B------:R-:W-:Y:S01]  /*13b70*/  ISETP.GE.U32.AND P2, PT, R0, 0x7fffff6f, PT ;  /* 0x7fffff6f0000780c */ /* 0x000fe20003f46070 */
[C---:B------:R-:W-:Y:S01]  /*13b80*/  IMAD.WIDE R58, R248.reuse, 0x4, R58 ;  /* 0x00000004f83a7825 */ /* 0x040fe200078e023a */
[----:B------:R-:W-:Y:S01]  /*13b90*/  IADD3 R0, R249, -0x76, RZ ;  /* 0xffffff8af9007810 */ /* 0x000fe20007ffe0ff */
[----:B------:R1:W-:Y:S02]  /*13ba0*/  LDGSTS.E [R148+0x30800], [R120.64], !P0 ;  /* 0x3080000078947fae */ /* 0x0003e4000c121844 */
[C---:B------:R-:W-:Y:S02]  /*13bb0*/  IMAD.WIDE R210, R248.reuse, 0x4, R210 ;  /* 0x00000004f8d27825 */ /* 0x040fe400078e02d2 */
[----:B------:R-:W4:Y:S02]  /*13bc0*/  LDL.LU.64 R136, [R1+0x78] ;  /* 0x0000780001887983 */ /* 0x000f240000300a00 */
[----:B------:R-:W-:-:S02]  /*13bd0*/  IMAD.WIDE R214, R248, 0x4, R214 ;  /* 0x00000004f8d67825 */ /* 0x000fc400078e02d6 */
[----:B------:R3:W-:Y:S04]  /*13be0*/  LDGSTS.E [R148+0x30a00], [R14.64], !P0 ;  /* 0x30a000000e947fae */ /* 0x0007e8000c121844 */
[----:B------:R-:W-:Y:S01]  /*13bf0*/  STL.64 [R1+0x36e0], R242 ;  /* 0x0036e0f201007387 */ /* 0x000fe20000100a00 */
[----:B------:R-:W-:-:S03]  /*13c00*/  IMAD.WIDE R216, R248, 0x4, R216 ;  /* 0x00000004f8d87825 */ /* 0x000fc600078e02d8 */
[----:B------:R2:W-:Y:S01]  /*13c10*/  LDGSTS.E [R148+0x30c00], [R12.64], !P0 ;  /* 0x30c000000c947fae */ /* 0x0005e2000c121844 */
[----:B------:R-:W-:-:S03]  /*13c20*/  IMAD.WIDE R60, R248, 0x4, R60 ;  /* 0x00000004f83c7825 */ /* 0x000fc600078e023c */
[----:B------:R-:W-:Y:S01]  /*13c30*/  STL.64 [R1+0x36e8], R54 ;  /* 0x0036e83601007387 */ /* 0x000fe20000100a00 */
[----:B------:R-:W-:-:S03]  /*13c40*/  IMAD.WIDE R218, R248, 0x4, R218 ;  /* 0x00000004f8da7825 */ /* 0x000fc600078e02da */
[----:B------:R1:W-:Y:S01]  /*13c50*/  LDGSTS.E [R148+0x30e00], [R242.64], !P0 ;  /* 0x30e00000f2947fae */ /* 0x0003e2000c121844 */
[----:B------:R-:W-:-:S03]  /*13c60*/  ISETP.GE.U32.AND P0, PT, R0, 0x7fffff6b, PT ;  /* 0x7fffff6b0000780c */ /* 0x000fc60003f06070 */
[----:B------:R-:W-:Y:S01]  /*13c70*/  STL.64 [R1+0x36f0], R198 ;  /* 0x0036f0c601007387 */ /* 0x000fe20000100a00 */
[----:B------:R-:W-:-:S03]  /*13c80*/  IADD3 R0, R249, -0x7a, RZ ;  /* 0xffffff86f9007810 */ /* 0x000fc60007ffe0ff */
[----:B------:R1:W-:Y:S01]  /*13c90*/  LDGSTS.E [R148+0x32800], [R54.64], !P5 ;  /* 0x3280000036947fae */ /* 0x0003e2000e921844 */
[----:B------:R-:W-:-:S03]  /*13ca0*/  IMAD.WIDE R220, R248, 0x4, R220 ;  /* 0x00000004f8dc7825 */ /* 0x000fc600078e02dc */
[----:B------:R-:W-:Y:S01]  /*13cb0*/  STL.64 [R1+0x36f8], R202 ;  /* 0x0036f8ca01007387 */ /* 0x000fe20000100a00 */
[----:B------:R-:W-:-:S03]  /*13cc0*/  IMAD.WIDE R222, R248, 0x4, R222 ;  /* 0x00000004f8de7825 */ /* 0x000fc600078e02de */
[----:B------:R1:W-:Y:S04]  /*13cd0*/  LDGSTS.E [R148+0x32a00], [R198.64], !P5 ;  /* 0x32a00000c6947fae */ /* 0x0003e8000e921844 */
[----:B------:R-:W-:Y:S01]  /*13ce0*/  STL.64 [R1+0x3700], R206 ;  /* 0x003700ce01007387 */ /* 0x000fe20000100a00 */
[----:B------:R-:W-:-:S03]  /*13cf0*/  IMAD.WIDE R64, R248, 0x4, R64 ;  /* 0x00000004f8407825 */ /* 0x000fc600078e0240 */
[----:B------:R1:W-:Y:S04]  /*13d00*/  LDGSTS.E [R148+0x32c00], [R202.64], !P5 ;  /* 0x32c00000ca947fae */ /* 0x0003e8000e921844 */
        /* <DEDUP_REMOVED lines=16> */
[----:B------:R1:W-:Y:S04]  /*13e10*/  LDGSTS.E [R148+0x34e00], [R216.64], !P6 ;  /* 0x34e00000d8947fae */ /* 0x0003e8000f121844 */
[----:B------:R-:W-:Y:S01]  /*13e20*/  STL.64 [R1+0x3730], R218 ;  /* 0x003730da01007387 */ /* 0x000fe20000100a00 */
[----:B------:R-:W-:-:S03]  /*13e30*/  ISETP.GE.U32.AND P6, PT, R0, 0x7fffff63, PT ;  /* 0x7fffff630000780c */ /* 0x000fc60003fc6070 */
[----:B------:R1:W-:Y:S01]  /*13e40*/  LDGSTS.E [R148+0x36800], [R60.64], !P4 ;  /* 0x368000003c947fae */ /* 0x0003e2000e121844 */
[----:B------:R-:W-:-:S03]  /*13e50*/  IMAD.WIDE R232, R248, 0x4, R232 ;  /* 0x00000004f8e87825 */ /* 0x000fc600078e02e8 */
[----:B------:R-:W-:Y:S04]  /*13e60*/  STL.64 [R1+0x3738], R220 ;  /* 0x003738dc01007387 */ /* 0x000fe80000100a00 */
[----:B------:R1:W-:Y:S04]  /*13e70*/  LDGSTS.E [R148+0x36a00], [R218.64], !P4 ;  /* 0x36a00000da947fae */ /* 0x0003e8000e121844 */
[----:B------:R-:W-:Y:S04]  /*13e80*/  STL.64 [R1+0x3740], R222 ;  /* 0x003740de01007387 */ /* 0x000fe80000100a00 */
        /* <DEDUP_REMOVED lines=19> */
[----:B------:R-:W-:Y:S04]  /*13fc0*/  STL.64 [R1+0x3778], R232 ;  /* 0x003778e801007387 */ /* 0x000fe80000100a00 */
[----:B------:R1:W-:Y:S01]  /*13fd0*/  LDGSTS.E [R148+0x3aa00], [R230.64], !P0 ;  /* 0x3aa00000e6947fae */ /* 0x0003e2000c121844 */
[----:B--2---:R-:W-:-:S03]  /*13fe0*/  IMAD.WIDE R12, R248, 0x4, R130 ;  /* 0x00000004f80c7825 */ /* 0x004fc600078e0282 */
[----:B------:R-:W2:Y:S01]  /*13ff0*/  LDL.LU.64 R178, [R1+0x80] ;  /* 0x0000800001b27983 */ /* 0x000ea20000300a00 */
[----:B---3--:R-:W-:-:S03]  /*14000*/  IMAD.WIDE R14, R248, 0x4, R158 ;  /* 0x00000004f80e7825 */ /* 0x008fc600078e029e */
[----:B------:R1:W-:Y:S04]  /*14010*/  LDGSTS.E [R148+0x3ac00], [R232.64], !P0 ;  /* 0x3ac00000e8947fae */ /* 0x0003e8000c121844 */
[----:B------:R-:W3:Y:S01]  /*14020*/  LDL.LU.64 R174, [R1+0x90] ;  /* 0x0000900001ae7983 */ /* 0x000ee20000300a00 */
[----:B------:R-:W-:-:S03]  /*14030*/  IMAD.WIDE R16, R248, 0x4, R154 ;  /* 0x00000004f8107825 */ /* 0x000fc600078e029a */
[----:B------:R1:W-:Y:S04]  /*14040*/  LDGSTS.E [R148+0x3ae00], [R4.64], !P0 ;  /* 0x3ae0000004947fae */ /* 0x0003e8000c121844 */
[----:B------:R-:W3:Y:S04]  /*14050*/  LDL.LU.64 R130, [R1+0xa0] ;  /* 0x0000a00001827983 */ /* 0x000ee80000300a00 */
[----:B------:R1:W-:Y:S04]  /*14060*/  LDGSTS.E [R148+0x3c800], [R70.64], !P5 ;  /* 0x3c80000046947fae */ /* 0x0003e8000e921844 */
[----:B------:R1:W-:Y:S04]  /*14070*/  LDGSTS.E [R148+0x3ca00], [R6.64], !P5 ;  /* 0x3ca0000006947fae */ /* 0x0003e8000e921844 */
[----:B------:R1:W-:Y:S01]  /*14080*/  LDGSTS.E [R148+0x3cc00], [R8.64], !P5 ;  /* 0x3cc0000008947fae */ /* 0x0003e2000e921844 */
[----:B------:R-:W-:-:S03]  /*14090*/  IMAD.WIDE R240, R248, 0x4, R124 ;  /* 0x00000004f8f07825 */ /* 0x000fc600078e027c */
[----:B------:R1:W-:Y:S04]  /*140a0*/  LDGSTS.E [R148+0x3ce00], [R10.64], !P5 ;  /* 0x3ce000000a947fae */ /* 0x0003e8000e921844 */
[----:B------:R-:W3:Y:S01]  /*140b0*/  LDL.LU.64 R170, [R1+0xb0] ;  /* 0x0000b00001aa7983 */ /* 0x000ee20000300a00 */
[----:B------:R-:W-:-:S03]  /*140c0*/  LOP3.LUT R167, R149, 0x40, RZ, 0x3c, !PT ;  /* 0x0000004095a77812 */ /* 0x000fc600078e3cff */
[----:B------:R1:W-:Y:S04]  /*140d0*/  LDGSTS.E [R148+0x3e800], [R72.64], !P6 ;  /* 0x3e80000048947fae */ /* 0x0003e8000f121844 */
[----:B------:R-:W3:Y:S04]  /*140e0*/  LDL.LU.64 R162, [R1+0xc0] ;  /* 0x0000c00001a27983 */ /* 0x000ee80000300a00 */
[----:B------:R1:W-:Y:S04]  /*140f0*/  LDGSTS.E [R148+0x3ea00], [R12.64], !P6 ;  /* 0x3ea000000c947fae */ /* 0x0003e8000f121844 */
[----:B------:R-:W3:Y:S04]  /*14100*/  LDL.LU.64 R158, [R1+0xd0] ;  /* 0x0000d000019e7983 */ /* 0x000ee80000300a00 */
[----:B------:R1:W-:Y:S04]  /*14110*/  LDGSTS.E [R148+0x3ec00], [R14.64], !P6 ;  /* 0x3ec000000e947fae */ /* 0x0003e8000f121844 */
[----:B------:R-:W3:Y:S04]  /*14120*/  LDL.LU.64 R154, [R1+0xe0] ;  /* 0x0000e000019a7983 */ /* 0x000ee80000300a00 */
[----:B------:R1:W-:Y:S04]  /*14130*/  LDGSTS.E [R148+0x3ee00], [R16.64], !P6 ;  /* 0x3ee0000010947fae */ /* 0x0003e8000f121844 */
[----:B------:R-:W3:Y:S04]  /*14140*/  LDL.LU.64 R124, [R1+0xf0] ;  /* 0x0000f000017c7983 */ /* 0x000ee80000300a00 */
[----:B-1----:R-:W3:Y:S01]  /*14150*/  LDL.LU.64 R148, [R1+0x100] ;  /* 0x0001000001947983 */ /* 0x002ee20000300a00 */
[----:B------:R-:W-:-:S03]  /*14160*/  IMAD.WIDE R246, R248, 0x4, R142 ;  /* 0x00000004f8f67825 */ /* 0x000fc600078e028e */
[----:B------:R-:W3:Y:S01]  /*14170*/  LDL.LU.64 R142, [R1+0x110] ;  /* 0x00011000018e7983 */ /* 0x000ee20000300a00 */
[----:B----4-:R-:W-:-:S03]  /*14180*/  IMAD.WIDE R76, R248, 0x4, R136 ;  /* 0x00000004f84c7825 */ /* 0x010fc600078e0288 */
[----:B------:R-:W4:Y:S01]  /*14190*/  LDL.LU.64 R136, [R1+0x120] ;  /* 0x0001200001887983 */ /* 0x000f220000300a00 */
[----:B--2---:R-:W-:-:S04]  /*141a0*/  IMAD.WIDE R18, R248, 0x4, R178 ;  /* 0x00000004f8127825 */ /* 0x004fc800078e02b2 */
[----:B---3--:R-:W-:-:S04]  /*141b0*/  IMAD.WIDE R20, R248, 0x4, R174 ;  /* 0x00000004f8147825 */ /* 0x008fc800078e02ae */
[C---:B------:R-:W-:Y:S02]  /*141c0*/  IMAD.WIDE R22, R248.reuse, 0x4, R130 ;  /* 0x00000004f8167825 */ /* 0x040fe400078e0282 */
[----:B------:R-:W2:Y:S04]  /*141d0*/  LDL.LU.64 R130, [R1+0x130] ;  /* 0x0001300001827983 */ /* 0x000ea80000300a00 */
[----:B------:R-:W3:Y:S04]  /*141e0*/  LDL.LU.64 R178, [R1+0x140] ;  /* 0x0001400001b27983 */ /* 0x000ee80000300a00 */
[----:B------:R-:W3:Y:S01]  /*141f0*/  LDL.LU.64 R174, [R1+0x150] ;  /* 0x0001500001ae7983 */ /* 0x000ee20000300a00 */
[----:B------:R-:W-:-:S03]  /*14200*/  IMAD.WIDE R80, R248, 0x4, R170 ;  /* 0x00000004f8507825 */ /* 0x000fc600078e02aa */
        /* <DEDUP_REMOVED lines=13> */
[----:B----4-:R-:W-:-:S03]  /*142e0*/  IMAD.WIDE R40, R248, 0x4, R136 ;  /* 0x00000004f8287825 */ /* 0x010fc600078e0288 */
[----:B------:R-:W4:Y:S01]  /*142f0*/  LDL.LU.64 R136, [R1+0x1d0] ;  /* 0x0001d00001887983 */ /* 0x000f220000300a00 */
[----:B--2---:R-:W-:-:S03]  /*14300*/  IMAD.WIDE R86, R248, 0x4, R130 ;  /* 0x00000004f8567825 */ /* 0x004fc600078e0282 */
[----:B------:R-:W2:Y:S01]  /*14310*/  LDL.LU.64 R130, [R1+0x1e0] ;  /* 0x0001e00001827983 */ /* 0x000ea20000300a00 */
[----:B---3--:R-:W-:-:S03]  /*14320*/  IMAD.WIDE R46, R248, 0x4, R178 ;  /* 0x00000004f82e7825 */ /* 0x008fc600078e02b2 */
[----:B------:R-:W3:Y:S01]  /*14330*/  LDL.LU.64 R182, [R1+0x1f0] ;  /* 0x0001f00001b67983 */ /* 0x000ee20000300a00 */
[----:B------:R-:W-:-:S03]  /*14340*/  IMAD.WIDE R52, R248, 0x4, R174 ;  /* 0x00000004f8347825 */ /* 0x000fc600078e02ae */
        /* <DEDUP_REMOVED lines=14> */
[----:B------:R-:W-:-:S04]  /*14430*/  IADD3 R0, R249, -0x63, RZ ;  /* 0xffffff9df9007810 */ /* 0x000fc80007ffe0ff */
[----:B------:R-:W-:Y:S02]  /*14440*/  ISETP.GE.U32.AND P4, PT, R0, 0x7fffff7e, PT ;  /* 0x7fffff7e0000780c */ /* 0x000fe40003f86070 */
[----:B------:R-:W-:-:S04]  /*14450*/  IADD3 R0, R249, -0x67, RZ ;  /* 0xffffff99f9007810 */ /* 0x000fc80007ffe0ff */
[----:B------:R-:W-:Y:S02]  /*14460*/  ISETP.GE.U32.AND P2, PT, R0, 0x7fffff7a, PT ;  /* 0x7fffff7a0000780c */ /* 0x000fe40003f46070 */
[----:B------:R-:W-:-:S04]  /*14470*/  IADD3 R0, R249, -0x6b, RZ ;  /* 0xffffff95f9007810 */ /* 0x000fc80007ffe0ff */
[----:B------:R-:W-:Y:S02]  /*14480*/  ISETP.GE.U32.AND P0, PT, R0, 0x7fffff76, PT ;  /* 0x7fffff760000780c */ /* 0x000fe40003f06070 */
[----:B------:R-:W-:Y:S01]  /*14490*/  IADD3 R0, R249, -0x6f, RZ ;  /* 0xffffff91f9007810 */ /* 0x000fe20007ffe0ff */
[----:B------:R-:W-:-:S03]  /*144a0*/  IMAD.WIDE R250, R248, 0x4, R250 ;  /* 0x00000004f8fa7825 */ /* 0x000fc600078e02fa */
[----:B------:R-:W-:Y:S01]  /*144b0*/  ISETP.GE.U32.AND P5, PT, R0, 0x7fffff72, PT ;  /* 0x7fffff720000780c */ /* 0x000fe20003fa6070 */
[----:B------:R-:W-:Y:S01]  /*144c0*/  IMAD.WIDE R244, R248, 0x4, R244 ;  /* 0x00000004f8f47825 */ /* 0x000fe200078e02f4 */
[C---:B------:R-:W-:Y:S01]  /*144d0*/  IADD3 R0, R249.reuse, -0x73, RZ ;  /* 0xffffff8df9007810 */ /* 0x040fe20007ffe0ff */
[----:B------:R1:W-:Y:S03]  /*144e0*/  LDGSTS.E [R167+0x31000], [R250.64], !P4 ;  /* 0x31000000faa77fae */ /* 0x0003e6000e121844 */
[----:B------:R-:W-:Y:S01]  /*144f0*/  ISETP.GE.U32.AND P6, PT, R0, 0x7fffff6e, PT ;  /* 0x7fffff6e0000780c */ /* 0x000fe20003fc6070 */
[----:B------:R1:W-:Y:S01]  /*14500*/  LDGSTS.E [R167+0x31200], [R246.64], !P4 ;  /* 0x31200000f6a77fae */ /* 0x0003e2000e121844 */
[----:B------:R-:W-:-:S03]  /*14510*/  IADD3 R0, R249, -0x77, RZ ;  /* 0xffffff89f9007810 */ /* 0x000fc60007ffe0ff */
[----:B------:R1:W-:Y:S04]  /*14520*/  LDGSTS.E [R167+0x31400], [R244.64], !P4 ;  /* 0x31400000f4a77fae */ /* 0x0003e8000e121844 */
[----:B------:R1:W-:Y:S01]  /*14530*/  LDGSTS.E [R167+0x31600], [R240.64], !P4 ;  /* 0x31600000f0a77fae */ /* 0x0003e2000e121844 */
[----:B------:R-:W-:-:S03]  /*14540*/  ISETP.GE.U32.AND P4, PT, R0, 0x7fffff6a, PT ;  /* 0x7fffff6a0000780c */ /* 0x000fc60003f86070 */
[----:B------:R1:W-:Y:S01]  /*14550*/  LDGSTS.E [R167+0x33000], [R76.64], !P2 ;  /* 0x330000004ca77fae */ /* 0x0003e2000d121844 */
[----:B------:R-:W-:-:S03]  /*14560*/  IADD3 R0, R249, -0x7b, RZ ;  /* 0xffffff85f9007810 */ /* 0x000fc60007ffe0ff */
[----:B------:R1:W-:Y:S04]  /*14570*/  LDGSTS.E [R167+0x33200], [R18.64], !P2 ;  /* 0x3320000012a77fae */ /* 0x0003e8000d121844 */
[----:B------:R1:W-:Y:S04]  /*14580*/  LDGSTS.E [R167+0x33400], [R20.64], !P2 ;  /* 0x3340000014a77fae */ /* 0x0003e8000d121844 */
[----:B------:R1:W-:Y:S01]  /*14590*/  LDGSTS.E [R167+0x33600], [R22.64], !P2 ;  /* 0x3360000016a77fae */ /* 0x0003e2000d121844 */
[----:B------:R-:W-:-:S03]  /*145a0*/  ISETP.GE.U32.AND P2, PT, R0, 0x7fffff66, PT ;  /* 0x7fffff660000780c */ /* 0x000fc60003f46070 */
[----:B------:R1:W-:Y:S01]  /*145b0*/  LDGSTS.E [R167+0x35000], [R80.64], !P0 ;  /* 0x3500000050a77fae */ /* 0x0003e2000c121844 */
[----:B------:R-:W-:Y:S01]  /*145c0*/  IADD3 R0, R249, -0x7f, RZ ;  /* 0xffffff81f9007810 */ /* 0x000fe20007ffe0ff */
[C---:B----4-:R-:W-:Y:S02]  /*145d0*/  IMAD.WIDE R84, R248.reuse, 0x4, R136 ;  /* 0x00000004f8547825 */ /* 0x050fe400078e0288 */
[----:B------:R1:W-:Y:S02]  /*145e0*/  LDGSTS.E [R167+0x35200], [R24.64], !P0 ;  /* 0x3520000018a77fae */ /* 0x0003e4000c121844 */
[----:B------:R-:W-:Y:S02]  /*145f0*/  IMAD.WIDE R78, R248, 0x4, R142 ;  /* 0x00000004f84e7825 */ /* 0x000fe400078e028e */
[----:B------:R1:W-:Y:S04]  /*14600*/  LDGSTS.E [R167+0x35400], [R26.64], !P0 ;  /* 0x354000001aa77fae */ /* 0x0003e8000c121844 */
[----:B------:R1:W-:Y:S01]  /*14610*/  LDGSTS.E [R167+0x35600], [R28.64], !P0 ;  /* 0x356000001ca77fae */ /* 0x0003e2000c121844 */
[----:B------:R-:W-:-:S03]  /*14620*/  ISETP.GE.U32.AND P0, PT, R0, 0x7fffff62, PT ;  /* 0x7fffff620000780c */ /* 0x000fc60003f06070 */
[----:B------:R1:W-:Y:S04]  /*14630*/  LDGSTS.E [R167+0x37000], [R82.64], !P5 ;  /* 0x3700000052a77fae */ /* 0x0003e8000e921844 */
        /* <DEDUP_REMOVED lines=13> */
[----:B------:R1:W-:Y:S01]  /*14710*/  LDGSTS.E [R167+0x3d400], [R84.64], !P2 ;  /* 0x3d40000054a77fae */ /* 0x0003e2000d121844 */
[----:B--2---:R-:W-:-:S03]  /*14720*/  IMAD.WIDE R90, R248, 0x4, R130 ;  /* 0x00000004f85a7825 */ /* 0x004fc600078e0282 */
[----:B------:R-:W2:Y:S04]  /*14730*/  LDL.LU.64 R130, [R1+0x3e8] ;  /* 0x0003e80001827983 */ /* 0x000ea80000300a00 */
[----:B------:R-:W4:Y:S04]  /*14740*/  LDL.LU.64 R136, [R1+0x3f0] ;  /* 0x0003f00001887983 */ /* 0x000f280000300a00 */
[----:B------:R-:W4:Y:S04]  /*14750*/  LDL.LU.64 R142, [R1+0x3f8] ;  /* 0x0003f800018e7983 */ /* 0x000f280000300a00 */
[----:B------:R-:W4:Y:S01]  /*14760*/  LDL.LU.64 R102, [R1+0x400] ;  /* 0x0004000001667983 */ /* 0x000f220000300a00 */
[----:B---3--:R-:W-:-:S03]  /*14770*/  IMAD.WIDE R94, R248, 0x4, R182 ;  /* 0x00000004f85e7825 */ /* 0x008fc600078e02b6 */
[----:B------:R1:W-:Y:S01]  /*14780*/  LDGSTS.E [R167+0x3d600], [R90.64], !P2 ;  /* 0x3d6000005aa77fae */ /* 0x0003e2000d121844 */
[----:B------:R-:W-:-:S03]  /*14790*/  IMAD.WIDE R96, R248, 0x4, R178 ;  /* 0x00000004f8607825 */ /* 0x000fc600078e02b2 */
[----:B------:R1:W-:Y:S01]  /*147a0*/  LDGSTS.E [R167+0x3f000], [R94.64], !P0 ;  /* 0x3f0000005ea77fae */ /* 0x0003e2000c121844 */
[----:B------:R-:W-:-:S03]  /*147b0*/  IMAD.WIDE R106, R248, 0x4, R170 ;  /* 0x00000004f86a7825 */ /* 0x000fc600078e02aa */
[----:B------:R1:W-:Y:S01]  /*147c0*/  LDGSTS.E [R167+0x3f200], [R96.64], !P0 ;  /* 0x3f20000060a77fae */ /* 0x0003e2000c121844 */
[----:B------:R-:W-:-:S04]  /*147d0*/  IMAD.WIDE R238, R248, 0x4, R162 ;  /* 0x00000004f8ee7825 */ /* 0x000fc800078e02a2 */
[----:B------:R-:W-:-:S05]  /*147e0*/  IMAD.WIDE R100, R248, 0x4, R174 ;  /* 0x00000004f8647825 */ /* 0x000fca00078e02ae */
[----:B------:R1:W-:Y:S04]  /*147f0*/  LDGSTS.E [R167+0x3f400], [R100.64], !P0 ;  /* 0x3f40000064a77fae */ /* 0x0003e8000c121844 */
[----:B------:R1:W-:Y:S01]  /*14800*/  LDGSTS.E [R167+0x3f600], [R106.64], !P0 ;  /* 0x3f6000006aa77fae */ /* 0x0003e2000c121844 */
[----:B------:R-:W-:-:S04]  /*14810*/  IMAD.WIDE R118, R248, 0x4, R154 ;  /* 0x00000004f8767825 */ /* 0x000fc800078e029a */
[C---:B------:R-:W-:Y:S02]  /*14820*/  IMAD.WIDE R98, R248.reuse, 0x4, R148 ;  /* 0x00000004f8627825 */ /* 0x040fe400078e0294 */
[----:B------:R-:W3:Y:S04]  /*14830*/  LDL.LU.64 R148, [R1+0x408] ;  /* 0x0004080001947983 */ /* 0x000ee80000300a00 */
        /* <DEDUP_REMOVED lines=14> */
[----:B-1----:R-:W3:Y:S04]  /*14920*/  LDL.LU.64 R166, [R1+0x3a8] ;  /* 0x0003a80001a67983 */ /* 0x002ee80000300a00 */
[----:B------:R-:W3:Y:S04]  /*14930*/  LDL.LU.64 R182, [R1+0x398] ;  /* 0x0003980001b67983 */ /* 0x000ee80000300a00 */
[----:B------:R-:W3:Y:S04]  /*14940*/  LDL.LU.64 R194, [R1+0x390] ;  /* 0x0003900001c27983 */ /* 0x000ee80000300a00 */
[----:B------:R-:W3:Y:S01]  /*14950*/  LDL.LU.64 R208, [R1+0x388] ;  /* 0x0003880001d07983 */ /* 0x000ee20000300a00 */
[----:B------:R-:W-:-:S03]  /*14960*/  IMAD.WIDE R112, R248, 0x4, R158 ;  /* 0x00000004f8707825 */ /* 0x000fc600078e029e */
[----:B------:R-:W3:Y:S04]  /*14970*/  LDL.LU.64 R174, [R1+0x378] ;  /* 0x0003780001ae7983 */ /* 0x000ee80000300a00 */
[----:B------:R-:W3:Y:S04]  /*14980*/  LDL.LU.64 R200, [R1+0x370] ;  /* 0x0003700001c87983 */ /* 0x000ee80000300a00 */
[----:B------:R-:W3:Y:S04]  /*14990*/  LDL.LU.64 R190, [R1+0x368] ;  /* 0x0003680001be7983 */ /* 0x000ee80000300a00 */
[----:B------:R-:W3:Y:S04]  /*149a0*/  LDL.LU.64 R158, [R1+0x358] ;  /* 0x00035800019e7983 */ /* 0x000ee80000300a00 */
[----:B------:R-:W3:Y:S01]  /*149b0*/  LDL.LU.64 R122, [R1+0x350] ;  /* 0x00035000017a7983 */ /* 0x000ee20000300a00 */
[----:B------:R-:W-:-:S02]  /*149c0*/  IADD3 R0, R249, -0x64, RZ ;  /* 0xffffff9cf9007810 */ /* 0x000fc40007ffe0ff */
[----:B------:R-:W-:Y:S01]  /*149d0*/  LOP3.LUT R32, R33, 0x60, RZ, 0x3c, !PT ;  /* 0x0000006021207812 */ /* 0x000fe200078e3cff */
[----:B------:R-:W1:Y:S01]  /*149e0*/  S2R R127, SR_TID.X ;  /* 0x00000000007f7919 */ /* 0x000e620000002100 */
[----:B------:R-:W-:Y:S02]  /*149f0*/  ISETP.GE.U32.AND P5, PT, R0, 0x7fffff7d, PT ;  /* 0x7fffff7d0000780c */ /* 0x000fe40003fa6070 */
[C---:B------:R-:W-:Y:S01]  /*14a00*/  IADD3 R0, R249.reuse, -0x68, RZ ;  /* 0xffffff98f9007810 */ /* 0x040fe20007ffe0ff */
[----:B------:R-:W-:Y:S01]  /*14a10*/  IMAD.WIDE R124, R248, 0x4, R124 ;  /* 0x00000004f87c7825 */ /* 0x000fe200078e027c */
[----:B------:R-:W3:Y:S02]  /*14a20*/  LDL.LU.64 R134, [R1+0x338] ;  /* 0x0003380001867983 */ /* 0x000ee40000300a00 */
[----:B------:R-:W-:Y:S02]  /*14a30*/  ISETP.GE.U32.AND P6, PT, R0, 0x7fffff79, PT ;  /* 0x7fffff790000780c */ /* 0x000fe40003fc6070 */
[C---:B------:R-:W-:Y:S01]  /*14a40*/  IADD3 R0, R249.reuse, -0x6c, RZ ;  /* 0xffffff94f9007810 */ /* 0x040fe20007ffe0ff */
[----:B------:R-:W3:Y:S03]  /*14a50*/  LDL.LU.64 R132, [R1+0x330] ;  /* 0x0003300001847983 */ /* 0x000ee60000300a00 */
[----:B------:R-:W-:Y:S01]  /*14a60*/  ISETP.GE.U32.AND P4, PT, R0, 0x7fffff75, PT ;  /* 0x7fffff750000780c */ /* 0x000fe20003f86070 */
[----:B------:R1:W-:Y:S01]  /*14a70*/  LDGSTS.E [R32+0x31800], [R238.64], !P5 ;  /* 0x31800000ee207fae */ /* 0x0003e2000e921844 */
        /* <DEDUP_REMOVED lines=10> */
[----:B------:R-:W-:Y:S01]  /*14b20*/  IADD3 R0, R249, -0x7c, RZ ;  /* 0xffffff84f9007810 */ /* 0x000fe20007ffe0ff */
[----:B------:R-:W-:Y:S01]  /*14b30*/  IMAD.WIDE R234, R3, 0x4, R234 ;  /* 0x0000000403ea7825 */ /* 0x000fe200078e02ea */
[----:B-1----:R-:W-:Y:S01]  /*14b40*/  LOP3.LUT R127, R127, 0x60, RZ, 0xc0, !PT ;  /* 0x000000607f7f7812 */ /* 0x002fe200078ec0ff */
[----:B------:R-:W3:Y:S03]  /*14b50*/  LDL.LU.64 R138, [R1+0x328] ;  /* 0x00032800018a7983 */ /* 0x000ee60000300a00 */
[----:B------:R-:W-:Y:S01]  /*14b60*/  SHF.R.U32.HI R127, RZ, 0x1, R127 ;  /* 0x00000001ff7f7819 */ /* 0x000fe2000001167f */
[----:B------:R-:W3:Y:S03]  /*14b70*/  LDL.LU.64 R38, [R1+0x318] ;  /* 0x0003180001267983 */ /* 0x000ee60000300a00 */
[----:B------:R-:W-:Y:S01]  /*14b80*/  LOP3.LUT R33, R33, R127, RZ, 0x3c, !PT ;  /* 0x0000007f21217212 */ /* 0x000fe200078e3cff */
[----:B------:R-:W-:Y:S04]  /*14b90*/  STL [R1+0x35c4], R234 ;  /* 0x0035c4ea01007387 */ /* 0x000fe80000100800 */
[----:B------:R-:W3:Y:S04]  /*14ba0*/  LDL.LU.64 R128, [R1+0x310] ;  /* 0x0003100001807983 */ /* 0x000ee80000300a00 */
[----:B------:R-:W3:Y:S01]  /*14bb0*/  LDL.LU.64 R36, [R1+0x308] ;  /* 0x0003080001247983 */ /* 0x000ee20000300a00 */
[----:B------:R-:W-:-:S03]  /*14bc0*/  IMAD.WIDE R236, R3, 0x4, R236 ;  /* 0x0000000403ec7825 */ /* 0x000fc600078e02ec */
[----:B------:R1:W-:Y:S01]  /*14bd0*/  STL [R1+0x35c0], R235 ;  /* 0x0035c0eb01007387 */ /* 0x0003e20000100800 */
[----:B--2---:R-:W-:-:S04]  /*14be0*/  IMAD.WIDE R130, R248, 0x4, R130 ;  /* 0x00000004f8827825 */ /* 0x004fc800078e0282 */
[C---:B----4-:R-:W-:Y:S01]  /*14bf0*/  IMAD.WIDE R136, R248.reuse, 0x4, R136 ;  /* 0x00000004f8887825 */ /* 0x050fe200078e0288 */
[----:B------:R2:W-:Y:S03]  /*14c00*/  LDGSTS.E [R32+0x33a00], [R130.64], !P6 ;  /* 0x33a0000082207fae */ /* 0x0005e6000f121844 */
[C---:B------:R-:W-:Y:S01]  /*14c10*/  IMAD.WIDE R142, R248.reuse, 0x4, R142 ;  /* 0x00000004f88e7825 */ /* 0x040fe200078e028e */
[----:B------:R2:W-:Y:S03]  /*14c20*/  LDGSTS.E [R32+0x33c00], [R136.64], !P6 ;  /* 0x33c0000088207fae */ /* 0x0005e6000f121844 */
[----:B------:R-:W-:Y:S01]  /*14c30*/  IMAD.WIDE R102, R248, 0x4, R102 ;  /* 0x00000004f8667825 */ /* 0x000fe200078e0266 */
[----:B------:R2:W-:Y:S01]  /*14c40*/  LDGSTS.E [R32+0x33e00], [R142.64], !P6 ;  /* 0x33e000008e207fae */ /* 0x0005e2000f121844 */
[----:B------:R-:W-:-:S03]  /*14c50*/  ISETP.GE.U32.AND P6, PT, R0, 0x7fffff65, PT ;  /* 0x7fffff650000780c */ /* 0x000fc60003fc6070 */
[----:B------:R2:W-:Y:S01]  /*14c60*/  LDGSTS.E [R32+0x35800], [R102.64], !P4 ;  /* 0x3580000066207fae */ /* 0x0005e2000e121844 */
[----:B------:R-:W-:Y:S01]  /*14c70*/  IADD3 R0, R249, -0x80, RZ ;  /* 0xffffff80f9007810 */ /* 0x000fe20007ffe0ff */
[----:B---3--:R-:W-:-:S04]  /*14c80*/  IMAD.WIDE R148, R248, 0x4, R148 ;  /* 0x00000004f8947825 */ /* 0x008fc800078e0294 */
[C---:B------:R-:W-:Y:S01]  /*14c90*/  IMAD.WIDE R154, R248.reuse, 0x4, R154 ;  /* 0x00000004f89a7825 */ /* 0x040fe200078e029a */
[----:B------:R2:W-:Y:S03]  /*14ca0*/  LDGSTS.E [R32+0x35a00], [R148.64], !P4 ;  /* 0x35a0000094207fae */ /* 0x0005e6000e121844 */
[C---:B------:R-:W-:Y:S01]  /*14cb0*/  IMAD.WIDE R162, R248.reuse, 0x4, R162 ;  /* 0x00000004f8a27825 */ /* 0x040fe200078e02a2 */
[----:B------:R2:W-:Y:S03]  /*14cc0*/  LDGSTS.E [R32+0x35c00], [R154.64], !P4 ;  /* 0x35c000009a207fae */ /* 0x0005e6000e121844 */
[C---:B------:R-:W-:Y:S01]  /*14cd0*/  IMAD.WIDE R104, R248.reuse, 0x4, R104 ;  /* 0x00000004f8687825 */ /* 0x040fe200078e0268 */
[----:B------:R2:W-:Y:S03]  /*14ce0*/  LDGSTS.E [R32+0x35e00], [R162.64], !P4 ;  /* 0x35e00000a2207fae */ /* 0x0005e6000e121844 */
[----:B------:R-:W-:Y:S01]  /*14cf0*/  IMAD.WIDE R108, R248, 0x4, R108 ;  /* 0x00000004f86c7825 */ /* 0x000fe200078e026c */
[----:B------:R2:W-:Y:S01]  /*14d00*/  LDGSTS.E [R32+0x37800], [R104.64], !P2 ;  /* 0x3780000068207fae */ /* 0x0005e2000d121844 */
[----:B------:R-:W-:-:S02]  /*14d10*/  ISETP.GE.U32.AND P4, PT, R0, 0x7fffff61, PT ;  /* 0x7fffff610000780c */ /* 0x000fc40003f86070 */
[----:B------:R-:W-:-:S04]  /*14d20*/  IMAD.WIDE R110, R248, 0x4, R110 ;  /* 0x00000004f86e7825 */ /* 0x000fc800078e026e */
[----:B------:R-:W-:-:S04]  /*14d30*/  IMAD.WIDE R170, R248, 0x4, R170 ;  /* 0x00000004f8aa7825 */ /* 0x000fc800078e02aa */
[C---:B------:R-:W-:Y:S01]  /*14d40*/  IMAD.WIDE R178, R248.reuse, 0x4, R178 ;  /* 0x00000004f8b27825 */ /* 0x040fe200078e02b2 */
[----:B------:R2:W-:Y:S03]  /*14d50*/  LDGSTS.E [R32+0x37a00], [R170.64], !P2 ;  /* 0x37a00000aa207fae */ /* 0x0005e6000d121844 */
        /* <DEDUP_REMOVED lines=28> */
[----:B------:R-:W-:Y:S01]  /*14f20*/  IMAD.WIDE R158, R248, 0x4, R158 ;  /* 0x00000004f89e7825 */ /* 0x000fe200078e029e */
[----:B------:R2:W-:Y:S04]  /*14f30*/  LDGSTS.E [R32+0x3f800], [R116.64], !P4 ;  /* 0x3f80000074207fae */ /* 0x0005e8000e121844 */
[----:B------:R2:W-:Y:S04]  /*14f40*/  LDGSTS.E [R32+0x3fa00], [R200.64], !P4 ;  /* 0x3fa00000c8207fae */ /* 0x0005e8000e121844 */
[----:B------:R2:W-:Y:S04]  /*14f50*/  LDGSTS.E [R32+0x3fc00], [R190.64], !P4 ;  /* 0x3fc00000be207fae */ /* 0x0005e8000e121844 */
[----:B------:R2:W-:Y:S04]  /*14f60*/  LDGSTS.E [R32+0x3fe00], [R158.64], !P4 ;  /* 0x3fe000009e207fae */ /* 0x0005e8000e121844 */
[----:B------:R-:W0:Y:S04]  /*14f70*/  LDGDEPBAR ;  /* 0x00000000000079af */ /* 0x000e280000000000 */
[----:B------:R1:W-:Y:S02]  /*14f80*/  LDGSTS.E [R33+0x70000], [R234.64], P3 ;  /* 0x70000000ea217fae */ /* 0x0003e40009921844 */
[----:B-1----:R-:W-:-:S05]  /*14f90*/  IMAD.WIDE R234, R3, 0x4, R122 ;  /* 0x0000000403ea7825 */ /* 0x002fca00078e027a */
[----:B------:R-:W-:Y:S04]  /*14fa0*/  STL [R1+0x35bc], R234 ;  /* 0x0035bcea01007387 */ /* 0x000fe80000100800 */
[----:B------:R1:W-:Y:S04]  /*14fb0*/  STL [R1+0x35b4], R235 ;  /* 0x0035b4eb01007387 */ /* 0x0003e80000100800 */
[----:B------:R-:W-:Y:S04]  /*14fc0*/  STL [R1+0x35b8], R236 ;  /* 0x0035b8ec01007387 */ /* 0x000fe80000100800 */
[----:B------:R-:W3:Y:S04]  /*14fd0*/  LDL.LU.64 R126, [R1+0x300] ;  /* 0x00030000017e7983 */ /* 0x000ee80000300a00 */
[----:B------:R-:W4:Y:S04]  /*14fe0*/  LDL.LU.64 R122, [R1+0x2f8] ;  /* 0x0002f800017a7983 */ /* 0x000f280000300a00 */
[----:B------:R1:W-:Y:S04]  /*14ff0*/  LDGSTS.E [R33+0x70400], [R234.64], P3 ;  /* 0x70400000ea217fae */ /* 0x0003e80009921844 */
[----:B------:R2:W-:Y:S04]  /*15000*/  LDGSTS.E [R33+0x70800], [R236.64], P3 ;  /* 0x70800000ec217fae */ /* 0x0005e80009921844 */
[----:B------:R2:W-:Y:S01]  /*15010*/  STL [R1+0x35b0], R237 ;  /* 0x0035b0ed01007387 */ /* 0x0005e20000100800 */
[----:B-1----:R-:W-:-:S04]  /*15020*/  IMAD.WIDE R234, R3, 0x4, R134 ;  /* 0x0000000403ea7825 */ /* 0x002fc800078e0286 */
[C---:B--2---:R-:W-:Y:S01]  /*15030*/  IMAD.WIDE R236, R3.reuse, 0x4, R132 ;  /* 0x0000000403ec7825 */ /* 0x044fe200078e0284 */
[----:B------:R-:W-:Y:S04]  /*15040*/  STL [R1+0x35ac], R234 ;  /* 0x0035acea01007387 */ /* 0x000fe80000100800 */
[----:B------:R1:W-:Y:S04]  /*15050*/  STL [R1+0x35a4], R235 ;  /* 0x0035a4eb01007387 */ /* 0x0003e80000100800 */
[----:B------:R1:W-:Y:S04]  /*15060*/  LDGSTS.E [R33+0x70c00], [R234.64], P3 ;  /* 0x70c00000ea217fae */ /* 0x0003e80009921844 */
[----:B------:R-:W-:Y:S04]  /*15070*/  STL [R1+0x35a8], R236 ;  /* 0x0035a8ec01007387 */ /* 0x000fe80000100800 */
[----:B------:R-:W2:Y:S01]  /*15080*/  LDL.LU.64 R134, [R1+0x2f0] ;  /* 0x0002f00001867983 */ /* 0x000ea20000300a00 */
[----:B-1----:R-:W-:-:S03]  /*15090*/  IMAD.WIDE R234, R3, 0x4, R138 ;  /* 0x0000000403ea7825 */ /* 0x002fc600078e028a */
[----:B------:R-:W2:Y:S04]  /*150a0*/  LDL.LU.64 R132, [R1+0x2e8] ;  /* 0x0002e80001847983 */ /* 0x000ea80000300a00 */
[----:B------:R1:W-:Y:S04]  /*150b0*/  LDGSTS.E [R33+0x71000], [R236.64], P3 ;  /* 0x71000000ec217fae */ /* 0x0003e80009921844 */
[----:B------:R1:W-:Y:S04]  /*150c0*/  STL [R1+0x35a0], R237 ;  /* 0x0035a0ed01007387 */ /* 0x0003e80000100800 */
[----:B------:R-:W-:Y:S04]  /*150d0*/  STL [R1+0x359c], R234 ;  /* 0x00359cea01007387 */ /* 0x000fe80000100800 */
[----:B------:R1:W-:Y:S02]  /*150e0*/  LDGSTS.E [R33+0x71400], [R234.64], P3 ;  /* 0x71400000ea217fae */ /* 0x0003e40009921844 */
[----:B-1----:R-:W-:-:S02]  /*150f0*/  IMAD.WIDE R236, R3, 0x4, R38 ;  /* 0x0000000403ec7825 */ /* 0x002fc400078e0226 */
[----:B------:R1:W-:Y:S04]  /*15100*/  STL [R1+0x3594], R235 ;  /* 0x003594eb01007387 */ /* 0x0003e80000100800 */
[----:B------:R-:W-:Y:S04]  /*15110*/  STL [R1+0x3598], R236 ;  /* 0x003598ec01007387 */ /* 0x000fe80000100800 */
[----:B------:R1:W-:Y:S02]  /*15120*/  LDGSTS.E [R33+0x71800], [R236.64], P3 ;  /* 0x71800000ec217fae */ /* 0x0003e40009921844 */
[----:B-1----:R-:W-:-:S02]  /*15130*/  IMAD.WIDE R234, R3, 0x4, R128 ;  /* 0x0000000403ea7825 */ /* 0x002fc400078e0280 */
[----:B------:R1:W-:Y:S04]  /*15140*/  STL [R1+0x3590], R237 ;  /* 0x003590ed01007387 */ /* 0x0003e80000100800 */
[----:B------:R-:W2:Y:S04]  /*15150*/  LDL.LU.64 R128, [R1+0x2e0] ;  /* 0x0002e00001807983 */ /* 0x000ea80000300a00 */
[----:B------:R3:W-:Y:S01]  /*15160*/  LDGSTS.E [R33+0x71c00], [R234.64], P3 ;  /* 0x71c00000ea217fae */ /* 0x0007e20009921844 */
[----:B-1----:R-:W-:-:S03]  /*15170*/  IMAD.WIDE R236, R3, 0x4, R36 ;  /* 0x0000000403ec7825 */ /* 0x002fc600078e0224 */
[----:B------:R-:W2:Y:S04]  /*15180*/  LDL.LU.64 R36, [R1+0x2d8] ;  /* 0x0002d80001247983 */ /* 0x000ea80000300a00 */
[----:B------:R-:W-:Y:S04]  /*15190*/  STL [R1+0x358c], R234 ;  /* 0x00358cea01007387 */ /* 0x000fe80000100800 */
[----:B------:R3:W-:Y:S04]  /*151a0*/  STL [R1+0x3584], R235 ;  /* 0x003584eb01007387 */ /* 0x0007e80000100800 */
[----:B------:R-:W-:Y:S04]  /*151b0*/  STL [R1+0x3588], R236 ;  /* 0x003588ec01007387 */ /* 0x000fe80000100800 */
[----:B------:R4:W-:Y:S04]  /*151c0*/  STL [R1+0x3580], R237 ;  /* 0x003580ed01007387 */ /* 0x0009e80000100800 */
[----:B------:R4:W-:Y:S01]  /*151d0*/  LDGSTS.E [R33+0x72000], [R236.64], P3 ;  /* 0x72000000ec217fae */ /* 0x0009e20009921844 */
[----:B---3--:R-:W-:-:S05]  /*151e0*/  IMAD.WIDE R234, R3, 0x4, R126 ;  /* 0x0000000403ea7825 */ /* 0x008fca00078e027e */
[----:B------:R-:W-:Y:S04]  /*151f0*/  STL [R1+0x357c], R234 ;  /* 0x00357cea01007387 */ /* 0x000fe80000100800 */
[----:B------:R-:W3:Y:S01]  /*15200*/  LDL.LU.64 R126, [R1+0x2d0] ;  /* 0x0002d000017e7983 */ /* 0x000ee20000300a00 */
[----:B----4-:R-:W-:-:S03]  /*15210*/  IMAD.WIDE R236, R3, 0x4, R122 ;  /* 0x0000000403ec7825 */ /* 0x010fc600078e027a */
[----:B------:R2:W-:Y:S04]  /*15220*/  STL [R1+0x3574], R235 ;  /* 0x003574eb01007387 */ /* 0x0005e80000100800 */
[----:B------:R-:W4:Y:S04]  /*15230*/  LDL.LU.64 R122, [R1+0x2c0] ;  /* 0x0002c000017a7983 */ /* 0x000f280000300a00 */
[----:B------:R2:W-:Y:S04]  /*15240*/  LDGSTS.E [R33+0x72400], [R234.64], P3 ;  /* 0x72400000ea217fae */ /* 0x0005e80009921844 */
[----:B------:R-:W-:Y:S04]  /*15250*/  STL [R1+0x3578], R236 ;  /* 0x003578ec01007387 */ /* 0x000fe80000100800 */
[----:B------:R1:W-:Y:S04]  /*15260*/  LDGSTS.E [R33+0x72800], [R236.64], P3 ;  /* 0x72800000ec217fae */ /* 0x0003e80009921844 */
[----:B------:R1:W-:Y:S01]  /*15270*/  STL [R1+0x3570], R237 ;  /* 0x003570ed01007387 */ /* 0x0003e20000100800 */
[----:B--2---:R-:W-:-:S04]  /*15280*/  IMAD.WIDE R234, R3, 0x4, R134 ;  /* 0x0000000403ea7825 */ /* 0x004fc800078e0286 */
[C---:B-1----:R-:W-:Y:S01]  /*15290*/  IMAD.WIDE R236, R3.reuse, 0x4, R132 ;  /* 0x0000000403ec7825 */ /* 0x042fe200078e0284 */
[----:B------:R-:W-:Y:S04]  /*152a0*/  STL [R1+0x356c], R234 ;  /* 0x00356cea01007387 */ /* 0x000fe80000100800 */
[----:B------:R1:W-:Y:S04]  /*152b0*/  STL [R1+0x3564], R235 ;  /* 0x003564eb01007387 */ /* 0x0003e80000100800 */
[----:B------:R-:W2:Y:S04]  /*152c0*/  LDL.LU.64 R150, [R1+0x460] ;  /* 0x0004600001967983 */ /* 0x000ea80000300a00 */
[----:B------:R-:W2:Y:S04]  /*152d0*/  LDL.LU.64 R138, [R1+0x458] ;  /* 0x00045800018a7983 */ /* 0x000ea80000300a00 */
[----:B------:R-:W-:Y:S04]  /*152e0*/  STL [R1+0x3568], R236 ;  /* 0x003568ec01007387 */ /* 0x000fe80000100800 */
[----:B------:R1:W-:Y:S04]  /*152f0*/  LDGSTS.E [R33+0x72c00], [R234.64], P3 ;  /* 0x72c00000ea217fae */ /* 0x0003e80009921844 */
[----:B------:R-:W2:Y:S04]  /*15300*/  LDL.LU.64 R146, [R1+0x2c8] ;  /* 0x0002c80001927983 */ /* 0x000ea80000300a00 */
[----:B------:R-:W2:Y:S04]  /*15310*/  LDL.LU.64 R38, [R1+0x2b8] ;  /* 0x0002b80001267983 */ /* 0x000ea80000300a00 */
[----:B------:R1:W-:Y:S02]  /*15320*/  STL [R1+0x3560], R237 ;  /* 0x003560ed01007387 */ /* 0x0003e40000100800 */
[----:B-1----:R-:W-:-:S02]  /*15330*/  IMAD.WIDE R234, R3, 0x4, R128 ;  /* 0x0000000403ea7825 */ /* 0x002fc400078e0280 */
[----:B------:R1:W-:Y:S04]  /*15340*/  LDGSTS.E [R33+0x73000], [R236.64], P3 ;  /* 0x73000000ec217fae */ /* 0x0003e80009921844 */
[----:B------:R-:W2:Y:S04]  /*15350*/  LDL.LU.64 R42, [R1+0x2b0] ;  /* 0x0002b000012a7983 */ /* 0x000ea80000300a00 */
[----:B------:R-:W2:Y:S01]  /*15360*/  LDL.LU.64 R134, [R1+0x2a8] ;  /* 0x0002a80001867983 */ /* 0x000ea20000300a00 */
[----:B-1----:R-:W-:-:S03]  /*15370*/  IMAD.WIDE R236, R3, 0x4, R36 ;  /* 0x0000000403ec7825 */ /* 0x002fc600078e0224 */
[----:B------:R-:W2:Y:S04]  /*15380*/  LDL.LU.64 R132, [R1+0x2a0] ;  /* 0x0002a00001847983 */ /* 0x000ea80000300a00 */
[----:B------:R-:W-:Y:S04]  /*15390*/  STL [R1+0x355c], R234 ;  /* 0x00355cea01007387 */ /* 0x000fe80000100800 */
[----:B------:R3:W-:Y:S04]  /*153a0*/  STL [R1+0x3554], R235 ;  /* 0x003554eb01007387 */ /* 0x0007e80000100800 */
[----:B------:R-:W2:Y:S04]  /*153b0*/  LDL.LU.64 R144, [R1+0x298] ;  /* 0x0002980001907983 */ /* 0x000ea80000300a00 */
[----:B------:R3:W-:Y:S04]  /*153c0*/  LDGSTS.E [R33+0x73400], [R234.64], P3 ;  /* 0x73400000ea217fae */ /* 0x0007e80009921844 */
[----:B------:R-:W-:Y:S04]  /*153d0*/  STL [R1+0x3558], R236 ;  /* 0x003558ec01007387 */ /* 0x000fe80000100800 */
[----:B------:R-:W2:Y:S04]  /*153e0*/  LDL.LU.64 R128, [R1+0x290] ;  /* 0x0002900001807983 */ /* 0x000ea80000300a00 */
[----:B------:R4:W-:Y:S04]  /*153f0*/  STL [R1+0x3550], R237 ;  /* 0x003550ed01007387 */ /* 0x0009e80000100800 */
[----:B------:R-:W2:Y:S04]  /*15400*/  LDL.LU.64 R36, [R1+0x288] ;  /* 0x0002880001247983 */ /* 0x000ea80000300a00 */
[----:B------:R4:W-:Y:S01]  /*15410*/  LDGSTS.E [R33+0x73800], [R236.64], P3 ;  /* 0x73800000ec217fae */ /* 0x0009e20009921844 */
[----:B---3--:R-:W-:-:S03]  /*15420*/  IMAD.WIDE R234, R3, 0x4, R126 ;  /* 0x0000000403ea7825 */ /* 0x008fc600078e027e */
[----:B------:R-:W3:Y:S04]  /*15430*/  LDL.LU.64 R126, [R1+0x280] ;  /* 0x00028000017e7983 */ /* 0x000ee80000300a00 */
[----:B------:R-:W-:Y:S01]  /*15440*/  STL [R1+0x354c], R234 ;  /* 0x00354cea01007387 */ /* 0x000fe20000100800 */
[----:B----4-:R-:W-:-:S03]  /*15450*/  IMAD.WIDE R236, R3, 0x4, R122 ;  /* 0x0000000403ec7825 */ /* 0x010fc600078e027a */
[----:B------:R-:W-:Y:S04]  /*15460*/  STL [R1+0x3544], R235 ;  /* 0x003544eb01007387 */ /* 0x000fe80000100800 */
[----:B------:R-:W4:Y:S04]  /*15470*/  LDL.LU.64 R122, [R1+0x278] ;  /* 0x00027800017a7983 */ /* 0x000f280000300a00 */
[----:B------:R-:W-:Y:S04]  /*15480*/  STL [R1+0x3548], R236 ;  /* 0x003548ec01007387 */ /* 0x000fe80000100800 */
[----:B------:R2:W-:Y:S04]  /*15490*/  STL [R1+0x3540], R237 ;  /* 0x003540ed01007387 */ /* 0x0005e80000100800 */
[----:B------:R1:W-:Y:S04]  /*154a0*/  LDGSTS.E [R33+0x73c00], [R234.64], P3 ;  /* 0x73c00000ea217fae */ /* 0x0003e80009921844 */
[----:B------:R-:W4:Y:S04]  /*154b0*/  LDL.LU.64 R140, [R1+0x270] ;  /* 0x00027000018c7983 */ /* 0x000f280000300a00 */
[----:B------:R2:W-:Y:S02]  /*154c0*/  LDGSTS.E [R33+0x74000], [R236.64], P3 ;  /* 0x74000000ec217fae */ /* 0x0005e40009921844 */
[----:B--2---:R-:W-:-:S02]  /*154d0*/  IMAD.WIDE R236, R3, 0x4, R138 ;  /* 0x0000000403ec7825 */ /* 0x004fc400078e028a */
[----:B------:R-:W2:Y:S02]  /*154e0*/  LDL.LU.64 R138, [R1+0x268] ;  /* 0x00026800018a7983 */ /* 0x000ea40000300a00 */
[----:B------:R-:W-:-:S04]  /*154f0*/  IMAD.WIDE R232, R3, 0x4, R146 ;  /* 0x0000000403e87825 */ /* 0x000fc800078e0292 */
[C---:B------:R-:W-:Y:S01]  /*15500*/  IMAD.WIDE R230, R3.reuse, 0x4, R38 ;  /* 0x0000000403e67825 */ /* 0x040fe200078e0226 */
[----:B------:R1:W-:Y:S04]  /*15510*/  LDGSTS.E [R33+0x74400], [R232.64], P3 ;  /* 0x74400000e8217fae */ /* 0x0003e80009921844 */
[----:B------:R-:W2:Y:S04]  /*15520*/  LDL.LU.64 R38, [R1+0x260] ;  /* 0x0002600001267983 */ /* 0x000ea80000300a00 */
[----:B------:R-:W2:Y:S01]  /*15530*/  LDL.LU.64 R146, [R1+0x258] ;  /* 0x0002580001927983 */ /* 0x000ea20000300a00 */
[----:B------:R-:W-:-:S03]  /*15540*/  IMAD.WIDE R66, R3, 0x4, R42 ;  /* 0x0000000403427825 */ /* 0x000fc600078e022a */
[----:B------:R1:W-:Y:S01]  /*15550*/  LDGSTS.E [R33+0x74800], [R230.64], P3 ;  /* 0x74800000e6217fae */ /* 0x0003e20009921844 */
[----:B------:R-:W-:-:S03]  /*15560*/  IMAD.WIDE R228, R3, 0x4, R134 ;  /* 0x0000000403e47825 */ /* 0x000fc600078e0286 */
[----:B------:R1:W-:Y:S04]  /*15570*/  LDGSTS.E [R33+0x74c00], [R66.64], P3 ;  /* 0x74c0000042217fae */ /* 0x0003e80009921844 */
[----:B------:R-:W2:Y:S01]  /*15580*/  LDL.LU.64 R134, [R1+0x250] ;  /* 0x0002500001867983 */ /* 0x000ea20000300a00 */
[----:B------:R-:W-:-:S03]  /*15590*/  IMAD.WIDE R226, R3, 0x4, R132 ;  /* 0x0000000403e27825 */ /* 0x000fc600078e0284 */
[----:B------:R1:W-:Y:S04]  /*155a0*/  STL.64 [R1+0x30b0], R232 ;  /* 0x0030b0e801007387 */ /* 0x0003e80000100a00 */
[----:B------:R-:W2:Y:S04]  /*155b0*/  LDL.LU.64 R132, [R1+0x248] ;  /* 0x0002480001847983 */ /* 0x000ea80000300a00 */
[----:B------:R1:W-:Y:S01]  /*155c0*/  STL.64 [R1+0x30a8], R230 ;  /* 0x0030a8e601007387 */ /* 0x0003e20000100a00 */
[----:B------:R-:W-:-:S03]  /*155d0*/  IMAD.WIDE R224, R3, 0x4, R144 ;  /* 0x0000000403e07825 */ /* 0x000fc600078e0290 */
[----:B------:R-:W2:Y:S04]  /*155e0*/  LDL.LU.64 R42, [R1+0x240] ;  /* 0x00024000012a7983 */ /* 0x000ea80000300a00 */
[----:B------:R1:W-:Y:S01]  /*155f0*/  STL.64 [R1+0x30a0], R66 ;  /* 0x0030a04201007387 */ /* 0x0003e20000100a00 */
[----:B------:R-:W-:-:S03]  /*15600*/  IMAD.WIDE R64, R3, 0x4, R128 ;  /* 0x0000000403407825 */ /* 0x000fc600078e0280 */
[----:B------:R1:W-:Y:S04]  /*15610*/  LDGSTS.E [R33+0x75000], [R228.64], P3 ;  /* 0x75000000e4217fae */ /* 0x0003e80009921844 */
[----:B------:R-:W2:Y:S01]  /*15620*/  LDL.LU.64 R128, [R1+0x238] ;  /* 0x0002380001807983 */ /* 0x000ea20000300a00 */
[----:B------:R-:W-:-:S03]  /*15630*/  IMAD.WIDE R222, R3, 0x4, R36 ;  /* 0x0000000403de7825 */ /* 0x000fc600078e0224 */
[----:B------:R1:W-:Y:S04]  /*15640*/  STL.64 [R1+0x3098], R228 ;  /* 0x003098e401007387 */ /* 0x0003e80000100a00 */
[----:B------:R-:W2:Y:S04]  /*15650*/  LDL.LU.64 R36, [R1+0x230] ;  /* 0x0002300001247983 */ /* 0x000ea80000300a00 */
[----:B------:R1:W-:Y:S04]  /*15660*/  STL.64 [R1+0x3090], R226 ;  /* 0x003090e201007387 */ /* 0x0003e80000100a00 */
[----:B------:R-:W2:Y:S01]  /*15670*/  LDL.LU.64 R144, [R1+0x228] ;  /* 0x0002280001907983 */ /* 0x000ea20000300a00 */
[----:B---3--:R-:W-:-:S03]  /*15680*/  IMAD.WIDE R220, R3, 0x4, R126 ;  /* 0x0000000403dc7825 */ /* 0x008fc600078e027e */
[----:B------:R3:W-:Y:S04]  /*15690*/  LDGSTS.E [R33+0x75400], [R226.64], P3 ;  /* 0x75400000e2217fae */ /* 0x0007e80009921844 */
[----:B------:R-:W3:Y:S04]  /*156a0*/  LDL.LU.64 R126, [R1+0x220] ;  /* 0x00022000017e7983 */ /* 0x000ee80000300a00 */
[----:B------:R1:W-:Y:S01]  /*156b0*/  STL.64 [R1+0x3088], R224 ;  /* 0x003088e001007387 */ /* 0x0003e20000100a00 */
[----:B----4-:R-:W-:-:S03]  /*156c0*/  IMAD.WIDE R218, R3, 0x4, R122 ;  /* 0x0000000403da7825 */ /* 0x010fc600078e027a */
[----:B------:R4:W-:Y:S04]  /*156d0*/  LDGSTS.E [R33+0x75800], [R224.64], P3 ;  /* 0x75800000e0217fae */ /* 0x0009e80009921844 */
[----:B------:R-:W4:Y:S04]  /*156e0*/  LDL.LU.64 R122, [R1+0x218] ;  /* 0x00021800017a7983 */ /* 0x000f280000300a00 */
[----:B------:R2:W-:Y:S01]  /*156f0*/  STL.64 [R1+0x3080], R64 ;  /* 0x0030804001007387 */ /* 0x0005e20000100a00 */
[----:B-1----:R-:W-:-:S03]  /*15700*/  IMAD.WIDE R234, R3, 0x4, R150 ;  /* 0x0000000403ea7825 */ /* 0x002fc600078e0296 */
[----:B------:R1:W-:Y:S01]  /*15710*/  LDGSTS.E [R33+0x75c00], [R64.64], P3 ;  /* 0x75c0000040217fae */ /* 0x0003e20009921844 */
[----:B------:R-:W-:-:S03]  /*15720*/  IMAD.WIDE R60, R3, 0x4, R140 ;  /* 0x00000004033c7825 */ /* 0x000fc600078e028c */
[----:B------:R1:W-:Y:S04]  /*15730*/  LDGSTS.E [R33+0x76000], [R222.64], P3 ;  /* 0x76000000de217fae */ /* 0x0003e80009921844 */
[----:B------:R-:W4:Y:S04]  /*15740*/  LDL.LU.64 R140, [R1+0x208] ;  /* 0x00020800018c7983 */ /* 0x000f280000300a00 */
[----:B------:R1:W-:Y:S04]  /*15750*/  STL.64 [R1+0x3078], R222 ;  /* 0x003078de01007387 */ /* 0x0003e80000100a00 */
[----:B------:R1:W-:Y:S04]  /*15760*/  LDGSTS.E [R33+0x76400], [R220.64], P3 ;  /* 0x76400000dc217fae */ /* 0x0003e80009921844 */
[----:B------:R1:W-:Y:S04]  /*15770*/  LDGSTS.E [R33+0x76800], [R218.64], P3 ;  /* 0x76800000da217fae */ /* 0x0003e80009921844 */
[----:B------:R1:W-:Y:S01]  /*15780*/  LDGSTS.E [R33+0x76c00], [R60.64], P3 ;  /* 0x76c000003c217fae */ /* 0x0003e20009921844 */
[----:B--2---:R-:W-:-:S03]  /*15790*/  IMAD.WIDE R216, R3, 0x4, R138 ;  /* 0x0000000403d87825 */ /* 0x004fc600078e028a */
[----:B------:R-:W2:Y:S04]  /*157a0*/  LDL.LU.64 R138, [R1+0x1f8] ;  /* 0x0001f800018a7983 */ /* 0x000ea80000300a00 */
[----:B------:R1:W-:Y:S04]  /*157b0*/  STL.64 [R1+0x3070], R220 ;  /* 0x003070dc01007387 */ /* 0x0003e80000100a00 */
[----:B------:R1:W-:Y:S01]  /*157c0*/  LDGSTS.E [R33+0x77000], [R216.64], P3 ;  /* 0x77000000d8217fae */ /* 0x0003e20009921844 */
[----:B------:R-:W-:-:S03]  /*157d0*/  IMAD.WIDE R214, R3, 0x4, R38 ;  /* 0x0000000403d67825 */ /* 0x000fc600078e0226 */
[----:B------:R-:W2:Y:S01]  /*157e0*/  LDL.LU.64 R38, [R1+0x1e8] ;  /* 0x0001e80001267983 */ /* 0x000ea20000300a00 */
[----:B------:R-:W-:-:S03]  /*157f0*/  IMAD.WIDE R210, R3, 0x4, R146 ;  /* 0x0000000403d27825 */ /* 0x000fc600078e0292 */
[----:B------:R1:W-:Y:S04]  /*15800*/  STL.64 [R1+0x3068], R218 ;  /* 0x003068da01007387 */ /* 0x0003e80000100a00 */
[----:B------:R1:W-:Y:S04]  /*15810*/  STL.64 [R1+0x3060], R60 ;  /* 0x0030603c01007387 */ /* 0x0003e80000100a00 */
[----:B------:R1:W-:Y:S01]  /*15820*/  LDGSTS.E [R33+0x77400], [R214.64], P3 ;  /* 0x77400000d6217fae */ /* 0x0003e20009921844 */
[----:B------:R-:W-:-:S03]  /*15830*/  IMAD.WIDE R58, R3, 0x4, R134 ;  /* 0x00000004033a7825 */ /* 0x000fc600078e0286 */
[----:B------:R-:W2:Y:S04]  /*15840*/  LDL.LU.64 R134, [R1+0x1d8] ;  /* 0x0001d80001867983 */ /* 0x000ea80000300a00 */
[----:B------:R1:W-:Y:S01]  /*15850*/  STL.64 [R1+0x3058], R216 ;  /* 0x003058d801007387 */ /* 0x0003e20000100a00 */
[----:B------:R-:W-:-:S03]  /*15860*/  IMAD.WIDE R206, R3, 0x4, R132 ;  /* 0x0000000403ce7825 */ /* 0x000fc600078e0284 */
[----:B------:R-:W2:Y:S04]  /*15870*/  LDL.LU.64 R132, [R1+0x1c8] ;  /* 0x0001c80001847983 */ /* 0x000ea80000300a00 */
[----:B------:R1:W-:Y:S01]  /*15880*/  STL.64 [R1+0x3050], R214 ;  /* 0x003050d601007387 */ /* 0x0003e20000100a00 */
[----:B------:R-:W-:-:S03]  /*15890*/  IMAD.WIDE R202, R3, 0x4, R42 ;  /* 0x0000000403ca7825 */ /* 0x000fc600078e022a */
[----:B------:R1:W-:Y:S04]  /*158a0*/  STL.64 [R1+0x3048], R210 ;  /* 0x003048d201007387 */ /* 0x0003e80000100a00 */
[----:B------:R1:W-:Y:S04]  /*158b0*/  LDGSTS.E [R33+0x77800], [R210.64], P3 ;  /* 0x77800000d2217fae */ /* 0x0003e80009921844 */
[----:B------:R1:W-:Y:S01]  /*158c0*/  LDGSTS.E [R33+0x77c00], [R58.64], P3 ;  /* 0x77c000003a217fae */ /* 0x0003e20009921844 */
[----:B------:R-:W-:-:S03]  /*158d0*/  IMAD.WIDE R198, R3, 0x4, R128 ;  /* 0x0000000403c67825 */ /* 0x000fc600078e0280 */
[----:B------:R1:W-:Y:S04]  /*158e0*/  LDGSTS.E [R33+0x78000], [R206.64], P3 ;  /* 0x78000000ce217fae */ /* 0x0003e80009921844 */
[----:B------:R-:W2:Y:S01]  /*158f0*/  LDL.LU.64 R128, [R1+0x1b8] ;  /* 0x0001b80001807983 */ /* 0x000ea20000300a00 */
[----:B------:R-:W-:-:S03]  /*15900*/  IMAD.WIDE R54, R3, 0x4, R36 ;  /* 0x0000000403367825 */ /* 0x000fc600078e0224 */
[----:B------:R1:W-:Y:S04]  /*15910*/  STL.64 [R1+0x3040], R58 ;  /* 0x0030403a01007387 */ /* 0x0003e80000100a00 */
[----:B------:R-:W2:Y:S04]  /*15920*/  LDL.LU.64 R36, [R1+0x1a8] ;  /* 0x0001a80001247983 */ /* 0x000ea80000300a00 */
[----:B------:R1:W-:Y:S04]  /*15930*/  STL.64 [R1+0x3038], R206 ;  /* 0x003038ce01007387 */ /* 0x0003e80000100a00 */
[----:B------:R1:W-:Y:S01]  /*15940*/  STL.64 [R1+0x3030], R202 ;  /* 0x003030ca01007387 */ /* 0x0003e20000100a00 */
[----:B------:R-:W-:-:S03]  /*15950*/  IMAD.WIDE R242, R3, 0x4, R144 ;  /* 0x0000000403f27825 */ /* 0x000fc600078e0290 */
[----:B------:R1:W-:Y:S04]  /*15960*/  LDGSTS.E [R33+0x78400], [R202.64], P3 ;  /* 0x78400000ca217fae */ /* 0x0003e80009921844 */
[----:B------:R1:W-:Y:S04]  /*15970*/  LDGSTS.E [R33+0x78800], [R198.64], P3 ;  /* 0x78800000c6217fae */ /* 0x0003e80009921844 */
[----:B------:R1:W-:Y:S04]  /*15980*/  LDGSTS.E [R33+0x78c00], [R54.64], P3 ;  /* 0x78c0000036217fae */ /* 0x0003e80009921844 */
[----:B------:R1:W-:Y:S01]  /*15990*/  LDGSTS.E [R33+0x79000], [R242.64], P3 ;  /* 0x79000000f2217fae */ /* 0x0003e20009921844 */
[----:B---3--:R-:W-:-:S03]  /*159a0*/  IMAD.WIDE R120, R3, 0x4, R126 ;  /* 0x0000000403787825 */ /* 0x008fc600078e027e */
[----:B------:R-:W3:Y:S04]  /*159b0*/  LDL.LU.64 R126, [R1+0x198] ;  /* 0x00019800017e7983 */ /* 0x000ee80000300a00 */
[----:B------:R1:W-:Y:S04]  /*159c0*/  STL.64 [R1+0x3028], R198 ;  /* 0x003028c601007387 */ /* 0x0003e80000100a00 */
[----:B------:R1:W-:Y:S01]  /*159d0*/  LDGSTS.E [R33+0x79400], [R120.64], P3 ;  /* 0x7940000078217fae */ /* 0x0003e20009921844 */
[----:B----4-:R-:W-:-:S03]  /*159e0*/  IMAD.WIDE R188, R3, 0x4, R122 ;  /* 0x0000000403bc7825 */ /* 0x010fc600078e027a */
[----:B------:R-:W4:Y:S04]  /*159f0*/  LDL.LU.64 R122, [R1+0x188] ;  /* 0x00018800017a7983 */ /* 0x000f280000300a00 */
[----:B------:R1:W-:Y:S04]  /*15a00*/  STL.64 [R1+0x3020], R54 ;  /* 0x0030203601007387 */ /* 0x0003e80000100a00 */
[----:B------:R1:W-:Y:S04]  /*15a10*/  STL.64 [R1+0x3018], R242 ;  /* 0x003018f201007387 */ /* 0x0003e80000100a00 */
[----:B------:R-:W4:Y:S01]  /*15a20*/  LDL.LU.64 R156, [R1+0x178] ;  /* 0x00017800019c7983 */ /* 0x000f220000300a00 */
[----:B------:R-:W-:-:S03]  /*15a30*/  IMAD.WIDE R184, R3, 0x4, R140 ;  /* 0x0000000403b87825 */ /* 0x000fc600078e028c */
[----:B------:R-:W4:Y:S04]  /*15a40*/  LDL.LU.64 R44, [R1+0x168] ;  /* 0x00016800012c7983 */ /* 0x000f280000300a00 */
[----:B------:R1:W-:Y:S04]  /*15a50*/  STL.64 [R1+0x3010], R120 ;  /* 0x0030107801007387 */ /* 0x0003e80000100a00 */
[----:B------:R-:W4:Y:S04]  /*15a60*/  LDL.LU.64 R152, [R1+0x158] ;  /* 0x0001580001987983 */ /* 0x000f280000300a00 */
[----:B------:R-:W4:Y:S04]  /*15a70*/  LDL.LU.64 R150, [R1+0x148] ;  /* 0x0001480001967983 */ /* 0x000f280000300a00 */
[----:B------:R1:W-:Y:S01]  /*15a80*/  STL.64 [R1+0x3008], R188 ;  /* 0x003008bc01007387 */ /* 0x0003e20000100a00 */
[----:B--2---:R-:W-:-:S03]  /*15a90*/  IMAD.WIDE R180, R3, 0x4, R138 ;  /* 0x0000000403b47825 */ /* 0x004fc600078e028a */
[----:B------:R-:W2:Y:S04]  /*15aa0*/  LDL.LU.64 R146, [R1+0x138] ;  /* 0x0001380001927983 */ /* 0x000ea80000300a00 */
[----:B------:R-:W2:Y:S04]  /*15ab0*/  LDL.LU.64 R42, [R1+0x128] ;  /* 0x00012800012a7983 */ /* 0x000ea80000300a00 */
[----:B------:R1:W-:Y:S04]  /*15ac0*/  STL.64 [R1+0x3000], R184 ;  /* 0x003000b801007387 */ /* 0x0003e80000100a00 */
[----:B------:R-:W2:Y:S04]  /*15ad0*/  LDL.LU.64 R144, [R1+0x118] ;  /* 0x0001180001907983 */ /* 0x000ea80000300a00 */
[----:B------:R-:W2:Y:S01]  /*15ae0*/  LDL.LU.64 R140, [R1+0x108] ;  /* 0x00010800018c7983 */ /* 0x000ea20000300a00 */
[----:B------:R-:W-:-:S03]  /*15af0*/  IMAD.WIDE R50, R3, 0x4, R38 ;  /* 0x0000000403327825 */ /* 0x000fc600078e0226 */
[----:B------:R1:W-:Y:S04]  /*15b00*/  STL.64 [R1+0x2ff8], R180 ;  /* 0x002ff8b401007387 */ /* 0x0003e80000100a00 */
[----:B------:R-:W2:Y:S04]  /*15b10*/  LDL.LU.64 R138, [R1+0xf8] ;  /* 0x0000f800018a7983 */ /* 0x000ea80000300a00 */
[----:B------:R-:W2:Y:S04]  /*15b20*/  LDL.LU.64 R38, [R1+0xe8] ;  /* 0x0000e80001267983 */ /* 0x000ea80000300a00 */
[----:B------:R1:W-:Y:S01]  /*15b30*/  STL.64 [R1+0x2ff0], R50 ;  /* 0x002ff03201007387 */ /* 0x0003e20000100a00 */
[----:B------:R-:W-:-:S03]  /*15b40*/  IMAD.WIDE R176, R3, 0x4, R134 ;  /* 0x0000000403b07825 */ /* 0x000fc600078e0286 */
[----:B------:R-:W2:Y:S04]  /*15b50*/  LDL.LU.64 R134, [R1+0xd8] ;  /* 0x0000d80001867983 */ /* 0x000ea80000300a00 */
[----:B------:R1:W-:Y:S01]  /*15b60*/  LDGSTS.E [R33+0x79800], [R188.64], P3 ;  /* 0x79800000bc217fae */ /* 0x0003e20009921844 */
[----:B------:R-:W-:-:S03]  /*15b70*/  IMAD.WIDE R172, R3, 0x4, R132 ;  /* 0x0000000403ac7825 */ /* 0x000fc600078e0284 */
[----:B------:R-:W2:Y:S04]  /*15b80*/  LDL.LU.64 R132, [R1+0xc8] ;  /* 0x0000c80001847983 */ /* 0x000ea80000300a00 */
[----:B------:R1:W-:Y:S04]  /*15b90*/  STL.64 [R1+0x2fe8], R176 ;  /* 0x002fe8b001007387 */ /* 0x0003e80000100a00 */
[----:B------:R1:W-:Y:S04]  /*15ba0*/  LDGSTS.E [R33+0x79c00], [R184.64], P3 ;  /* 0x79c00000b8217fae */ /* 0x0003e80009921844 */
[----:B------:R1:W-:Y:S04]  /*15bb0*/  LDGSTS.E [R33+0x7a000], [R180.64], P3 ;  /* 0x7a000000b4217fae */ /* 0x0003e80009921844 */
[----:B------:R1:W-:Y:S04]  /*15bc0*/  LDGSTS.E [R33+0x7a400], [R50.64], P3 ;  /* 0x7a40000032217fae */ /* 0x0003e80009921844 */
[----:B------:R1:W-:Y:S01]  /*15bd0*/  LDGSTS.E [R33+0x7a800], [R176.64], P3 ;  /* 0x7a800000b0217fae */ /* 0x0003e20009921844 */
[----:B------:R-:W-:-:S03]  /*15be0*/  IMAD.WIDE R168, R3, 0x4, R128 ;  /* 0x0000000403a87825 */ /* 0x000fc600078e0280 */
[----:B------:R-:W2:Y:S04]  /*15bf0*/  LDL.LU.64 R128, [R1+0xb8] ;  /* 0x0000b80001807983 */ /* 0x000ea80000300a00 */
[----:B------:R1:W-:Y:S01]  /*15c00*/  LDGSTS.E [R33+0x7ac00], [R172.64], P3 ;  /* 0x7ac00000ac217fae */ /* 0x0003e20009921844 */
[----:B------:R-:W-:-:S03]  /*15c10*/  IMAD.WIDE R48, R3, 0x4, R36 ;  /* 0x0000000403307825 */ /* 0x000fc600078e0224 */
[----:B------:R-:W2:Y:S04]  /*15c20*/  LDL.LU.64 R36, [R1+0xa8] ;  /* 0x0000a80001247983 */ /* 0x000ea80000300a00 */
[----:B------:R1:W-:Y:S04]  /*15c30*/  STL.64 [R1+0x2fe0], R172 ;  /* 0x002fe0ac01007387 */ /* 0x0003e80000100a00 */
[----:B------:R1:W-:Y:S04]  /*15c40*/  LDGSTS.E [R33+0x7b000], [R168.64], P3 ;  /* 0x7b000000a8217fae */ /* 0x0003e80009921844 */
[----:B------:R1:W-:Y:S01]  /*15c50*/  LDGSTS.E [R33+0x7b400], [R48.64], P3 ;  /* 0x7b40000030217fae */ /* 0x0003e20009921844 */
[----:B---3--:R-:W-:-:S03]  /*15c60*/  IMAD.WIDE R164, R3, 0x4, R126 ;  /* 0x0000000403a47825 */ /* 0x008fc600078e027e */
[----:B------:R-:W3:Y:S04]  /*15c70*/  LDL.LU.64 R126, [R1+0x98] ;  /* 0x00009800017e7983 */ /* 0x000ee80000300a00 */
[----:B------:R1:W-:Y:S01]  /*15c80*/  LDGSTS.E [R33+0x7b800], [R164.64], P3 ;  /* 0x7b800000a4217fae */ /* 0x0003e20009921844 */
[----:B----4-:R-:W-:-:S03]  /*15c90*/  IMAD.WIDE R160, R3, 0x4, R122 ;  /* 0x0000000403a07825 */ /* 0x010fc600078e027a */
[----:B------:R-:W4:Y:S04]  /*15ca0*/  LDL.LU.64 R122, [R1+0x88] ;  /* 0x00008800017a7983 */ /* 0x000f280000300a00 */
[----:B------:R1:W-:Y:S04]  /*15cb0*/  STL.64 [R1+0x2fd8], R168 ;  /* 0x002fd8a801007387 */ /* 0x0003e80000100a00 */
[----:B------:R1:W-:Y:S01]  /*15cc0*/  STL.64 [R1+0x2fd0], R48 ;  /* 0x002fd03001007387 */ /* 0x0003e20000100a00 */
[----:B------:R-:W-:-:S03]  /*15cd0*/  IMAD.WIDE R156, R3, 0x4, R156 ;  /* 0x00000004039c7825 */ /* 0x000fc600078e029c */
[----:B------:R1:W-:Y:S01]  /*15ce0*/  STL.64 [R1+0x2fc8], R164 ;  /* 0x002fc8a401007387 */ /* 0x0003e20000100a00 */
[----:B------:R-:W-:-:S03]  /*15cf0*/  IMAD.WIDE R44, R3, 0x4, R44 ;  /* 0x00000004032c7825 */ /* 0x000fc600078e022c */
[----:B------:R1:W-:Y:S01]  /*15d00*/  STL.64 [R1+0x2fc0], R160 ;  /* 0x002fc0a001007387 */ /* 0x0003e20000100a00 */
[----:B------:R-:W-:-:S03]  /*15d10*/  IMAD.WIDE R152, R3, 0x4, R152 ;  /* 0x0000000403987825 */ /* 0x000fc600078e0298 */
[----:B------:R1:W-:Y:S01]  /*15d20*/  STL.64 [R1+0x2fb8], R156 ;  /* 0x002fb89c01007387 */ /* 0x0003e20000100a00 */
[----:B------:R-:W-:-:S03]  /*15d30*/  IMAD.WIDE R150, R3, 0x4, R150 ;  /* 0x0000000403967825 */ /* 0x000fc600078e0296 */
[----:B------:R1:W-:Y:S04]  /*15d40*/  STL.64 [R1+0x2fb0], R44 ;  /* 0x002fb02c01007387 */ /* 0x0003e80000100a00 */
[----:B------:R1:W-:Y:S01]  /*15d50*/  STL.64 [R1+0x2fa8], R152 ;  /* 0x002fa89801007387 */ /* 0x0003e20000100a00 */
[----:B--2---:R-:W-:-:S03]  /*15d60*/  IMAD.WIDE R146, R3, 0x4, R146 ;  /* 0x0000000403927825 */ /* 0x004fc600078e0292 */
        /* <DEDUP_REMOVED lines=15> */
[----:B------:R1:W-:Y:S04]  /*15e60*/  STL.64 [R1+0x2f60], R132 ;  /* 0x002f608401007387 */ /* 0x0003e80000100a00 */
[----:B------:R1:W-:Y:S04]  /*15e70*/  LDGSTS.E [R33+0x7bc00], [R160.64], P3 ;  /* 0x7bc00000a0217fae */ /* 0x0003e80009921844 */
[----:B------:R1:W-:Y:S04]  /*15e80*/  LDGSTS.E [R33+0x7c000], [R156.64], P3 ;  /* 0x7c0000009c217fae */ /* 0x0003e80009921844 */
[----:B------:R1:W-:Y:S04]  /*15e90*/  LDGSTS.E [R33+0x7c400], [R44.64], P3 ;  /* 0x7c4000002c217fae */ /* 0x0003e80009921844 */
[----:B------:R1:W-:Y:S01]  /*15ea0*/  LDGSTS.E [R33+0x7c800], [R152.64], P3 ;  /* 0x7c80000098217fae */ /* 0x0003e20009921844 */
[----:B------:R-:W-:-:S03]  /*15eb0*/  IMAD.WIDE R128, R3, 0x4, R128 ;  /* 0x0000000403807825 */ /* 0x000fc600078e0280 */
[----:B------:R2:W-:Y:S04]  /*15ec0*/  LDGSTS.E [R33+0x7cc00], [R150.64], P3 ;  /* 0x7cc0000096217fae */ /* 0x0005e80009921844 */
[----:B------:R1:W-:Y:S01]  /*15ed0*/  STL.64 [R1+0x2f58], R128 ;  /* 0x002f588001007387 */ /* 0x0003e20000100a00 */
[----:B------:R-:W-:-:S03]  /*15ee0*/  IMAD.WIDE R36, R3, 0x4, R36 ;  /* 0x0000000403247825 */ /* 0x000fc600078e0224 */
[----:B------:R-:W2:Y:S04]  /*15ef0*/  LDL.LU.64 R232, [R1+0x3778] ;  /* 0x0037780001e87983 */ /* 0x000ea80000300a00 */
[----:B------:R1:W-:Y:S04]  /*15f00*/  STL.64 [R1+0x2f50], R36 ;  /* 0x002f502401007387 */ /* 0x0003e80000100a00 */
[----:B------:R-:W2:Y:S04]  /*15f10*/  LDL.LU.64 R230, [R1+0x3770] ;  /* 0x0037700001e67983 */ /* 0x000ea80000300a00 */
        /* <DEDUP_REMOVED lines=10> */
[----:B---3--:R-:W-:-:S05]  /*15fc0*/  IMAD.WIDE R126, R3, 0x4, R126 ;  /* 0x00000004037e7825 */ /* 0x008fca00078e027e */
[----:B------:R2:W-:Y:S04]  /*15fd0*/  STL.64 [R1+0x2f48], R126 ;  /* 0x002f487e01007387 */ /* 0x0005e80000100a00 */
[----:B------:R-:W3:Y:S01]  /*15fe0*/  LDL.LU.64 R66, [R1+0x3768] ;  /* 0x0037680001427983 */ /* 0x000ee20000300a00 */
[----:B----4-:R-:W-:-:S03]  /*15ff0*/  IMAD.WIDE R122, R3, 0x4, R122 ;  /* 0x00000004037a7825 */ /* 0x010fc600078e027a */
[----:B------:R4:W-:Y:S04]  /*16000*/  LDGSTS.E [R33+0x7f800], [R126.64], P3 ;  /* 0x7f8000007e217fae */ /* 0x0009e80009921844 */
[----:B------:R1:W-:Y:S04]  /*16010*/  STL.64 [R1+0x2f40], R122 ;  /* 0x002f407a01007387 */ /* 0x0003e80000100a00 */
[----:B------:R-:W3:Y:S04]  /*16020*/  LDL.LU.64 R228, [R1+0x3760] ;  /* 0x0037600001e47983 */ /* 0x000ee80000300a00 */
[----:B------:R-:W3:Y:S04]  /*16030*/  LDL.LU.64 R226, [R1+0x3758] ;  /* 0x0037580001e27983 */ /* 0x000ee80000300a00 */
[----:B------:R-:W3:Y:S04]  /*16040*/  LDL.LU.64 R224, [R1+0x3750] ;  /* 0x0037500001e07983 */ /* 0x000ee80000300a00 */
[----:B-1----:R-:W3:Y:S04]  /*16050*/  LDL.LU.64 R64, [R1+0x3748] ;  /* 0x0037480001407983 */ /* 0x002ee80000300a00 */
        /* <DEDUP_REMOVED lines=27> */
[----:B--2---:R-:W2:Y:S04]  /*16210*/  LDL.LU.64 R150, [R1+0x3668] ;  /* 0x0036680001967983 */ /* 0x004ea80000300a00 */
[----:B------:R-:W2:Y:S04]  /*16220*/  LDL.LU.64 R146, [R1+0x3660] ;  /* 0x0036600001927983 */ /* 0x000ea80000300a00 */
        /* <DEDUP_REMOVED lines=9> */
[----:B----4-:R-:W4:Y:S04]  /*162c0*/  LDL.LU.64 R126, [R1+0x3610] ;  /* 0x00361000017e7983 */ /* 0x010f280000300a00 */
[----:B------:R1:W-:Y:S04]  /*162d0*/  LDGSTS.E [R33+0x7fc00], [R122.64], P3 ;  /* 0x7fc000007a217fae */ /* 0x0003e80009921844 */
[----:B------:R1:W-:Y:S04]  /*162e0*/  LDGSTS.E [R2+0x70200], [R234.64], P3 ;  /* 0x70200000ea027fae */ /* 0x0003e80009921844 */
[----:B------:R1:W-:Y:S04]  /*162f0*/  LDGSTS.E [R2+0x70600], [R236.64], P3 ;  /* 0x70600000ec027fae */ /* 0x0003e80009921844 */
[----:B-1----:R-:W2:Y:S04]  /*16300*/  LDL.LU.64 R122, [R1+0x4a0] ;  /* 0x0004a000017a7983 */ /* 0x002ea80000300a00 */
[----:B------:R-:W2:Y:S04]  /*16310*/  LDL.LU.64 R32, [R1+0x498] ;  /* 0x0004980001207983 */ /* 0x000ea80000300a00 */
[----:B------:R-:W-:Y:S04]  /*16320*/  STL [R1+0x353c], R234 ;  /* 0x00353cea01007387 */ /* 0x000fe80000100800 */
[----:B------:R1:W-:Y:S04]  /*16330*/  STL [R1+0x3534], R235 ;  /* 0x003534eb01007387 */ /* 0x0003e80000100800 */
[----:B-1----:R-:W2:Y:S04]  /*16340*/  LDL.LU.64 R234, [R1+0x4d0] ;  /* 0x0004d00001ea7983 */ /* 0x002ea80000300a00 */
[----:B------:R-:W-:Y:S04]  /*16350*/  STL [R1+0x3538], R236 ;  /* 0x003538ec01007387 */ /* 0x000fe80000100800 */
[----:B------:R1:W-:Y:S04]  /*16360*/  STL [R1+0x3530], R237 ;  /* 0x003530ed01007387 */ /* 0x0003e80000100800 */
[----:B-1----:R-:W3:Y:S01]  /*16370*/  LDL.LU.64 R236, [R1+0x4c8] ;  /* 0x0004c80001ec7983 */ /* 0x002ee20000300a00 */
[----:B--2---:R-:W-:-:S05]  /*16380*/  IMAD.WIDE R234, R3, 0x4, R234 ;  /* 0x0000000403ea7825 */ /* 0x004fca00078e02ea */
[----:B------:R-:W-:Y:S04]  /*16390*/  STL [R1+0x352c], R234 ;  /* 0x00352cea01007387 */ /* 0x000fe80000100800 */
[----:B------:R1:W-:Y:S04]  /*163a0*/  LDGSTS.E [R2+0x70a00], [R234.64], P3 ;  /* 0x70a00000ea027fae */ /* 0x0003e80009921844 */
[----:B------:R1:W-:Y:S01]  /*163b0*/  STL [R1+0x3524], R235 ;  /* 0x003524eb01007387 */ /* 0x0003e20000100800 */
[----:B---3--:R-:W-:-:S03]  /*163c0*/  IMAD.WIDE R236, R3, 0x4, R236 ;  /* 0x0000000403ec7825 */ /* 0x008fc600078e02ec */
[----:B-1----:R-:W2:Y:S04]  /*163d0*/  LDL.LU.64 R234, [R1+0x4c0] ;  /* 0x0004c00001ea7983 */ /* 0x002ea80000300a00 */
[----:B------:R-:W-:Y:S04]  /*163e0*/  STL [R1+0x3528], R236 ;  /* 0x003528ec01007387 */ /* 0x000fe80000100800 */
[----:B------:R1:W-:Y:S04]  /*163f0*/  LDGSTS.E [R2+0x70e00], [R236.64], P3 ;  /* 0x70e00000ec027fae */ /* 0x0003e80009921844 */
        /* <DEDUP_REMOVED lines=16> */
[----:B---3--:R-:W-:-:S04]  /*16500*/  IMAD.WIDE R236, R3, 0x4, R236 ;  /* 0x0000000403ec7825 */ /* 0x008fc800078e02ec */
[C---:B-1----:R-:W-:Y:S01]  /*16510*/  IMAD.WIDE R234, R3.reuse, 0x4, R122 ;  /* 0x0000000403ea7825 */ /* 0x042fe200078e027a */
[----:B------:R-:W-:Y:S04]  /*16520*/  STL [R1+0x3508], R236 ;  /* 0x003508ec01007387 */ /* 0x000fe80000100800 */
[----:B------:R1:W-:Y:S04]  /*16530*/  LDGSTS.E [R2+0x71e00], [R236.64], P3 ;  /* 0x71e00000ec027fae */ /* 0x0003e80009921844 */
[----:B------:R1:W-:Y:S04]  /*16540*/  STL [R1+0x3500], R237 ;  /* 0x003500ed01007387 */ /* 0x0003e80000100800 */
[----:B------:R-:W-:Y:S04]  /*16550*/  STL [R1+0x34fc], R234 ;  /* 0x0034fcea01007387 */ /* 0x000fe80000100800 */
[----:B------:R2:W-:Y:S01]  /*16560*/  LDGSTS.E [R2+0x72200], [R234.64], P3 ;  /* 0x72200000ea027fae */ /* 0x0005e20009921844 */
[----:B-1----:R-:W-:-:S03]  /*16570*/  IMAD.WIDE R236, R3, 0x4, R32 ;  /* 0x0000000403ec7825 */ /* 0x002fc600078e0220 */
[----:B------:R2:W-:Y:S04]  /*16580*/  STL [R1+0x34f4], R235 ;  /* 0x0034f4eb01007387 */ /* 0x0005e80000100800 */
[----:B------:R1:W-:Y:S04]  /*16590*/  LDGSTS.E [R2+0x72600], [R236.64], P3 ;  /* 0x72600000ec027fae */ /* 0x0003e80009921844 */
[----:B--2---:R-:W2:Y:S04]  /*165a0*/  LDL.LU.64 R234, [R1+0x490] ;  /* 0x0004900001ea7983 */ /* 0x004ea80000300a00 */
[----:B------:R-:W3:Y:S04]  /*165b0*/  LDL.LU.64 R122, [R1+0x38] ;  /* 0x00003800017a7983 */ /* 0x000ee80000300a00 */
[----:B------:R-:W3:Y:S04]  /*165c0*/  LDL.LU.64 R32, [R1+0x30] ;  /* 0x0000300001207983 */ /* 0x000ee80000300a00 */
[----:B------:R-:W-:Y:S04]  /*165d0*/  STL [R1+0x34f8], R236 ;  /* 0x0034f8ec01007387 */ /* 0x000fe80000100800 */
[----:B------:R1:W-:Y:S04]  /*165e0*/  STL [R1+0x34f0], R237 ;  /* 0x0034f0ed01007387 */ /* 0x0003e80000100800 */
[----:B-1----:R-:W3:Y:S01]  /*165f0*/  LDL.LU.64 R236, [R1+0x488] ;  /* 0x0004880001ec7983 */ /* 0x002ee20000300a00 */
[----:B--2---:R-:W-:-:S05]  /*16600*/  IMAD.WIDE R234, R3, 0x4, R234 ;  /* 0x0000000403ea7825 */ /* 0x004fca00078e02ea */
[----:B------:R-:W-:Y:S04]  /*16610*/  STL [R1+0x34ec], R234 ;  /* 0x0034ecea01007387 */ /* 0x000fe80000100800 */
[----:B------:R1:W-:Y:S04]  /*16620*/  LDGSTS.E [R2+0x72a00], [R234.64], P3 ;  /* 0x72a00000ea027fae */ /* 0x0003e80009921844 */
[----:B------:R1:W-:Y:S04]  /*16630*/  STL [R1+0x34e4], R235 ;  /* 0x0034e4eb01007387 */ /* 0x0003e80000100800 */
[----:B-1----:R-:W2:Y:S01]  /*16640*/  LDL.LU.64 R234, [R1+0x480] ;  /* 0x0004800001ea7983 */ /* 0x002ea20000300a00 */
[----:B---3--:R-:W-:-:S05]  /*16650*/  IMAD.WIDE R236, R3, 0x4, R236 ;  /* 0x0000000403ec7825 */ /* 0x008fca00078e02ec */
[----:B------:R-:W-:Y:S04]  /*16660*/  STL [R1+0x34e8], R236 ;  /* 0x0034e8ec01007387 */ /* 0x000fe80000100800 */
[----:B------:R1:W-:Y:S04]  /*16670*/  LDGSTS.E [R2+0x72e00], [R236.64], P3 ;  /* 0x72e00000ec027fae */ /* 0x0003e80009921844 */
        /* <DEDUP_REMOVED lines=12> */
[----:B------:R-:W-:-:S02]  /*16740*/  IMAD.MOV.U32 R0, RZ, RZ, R123 ;  /* 0x000000ffff007224 */ /* 0x000fc400078e007b */
        /* <DEDUP_REMOVED lines=9> */
[----:B-1----:R-:W3:Y:S04]  /*167e0*/  LDL.LU.64 R236, [R1+0x28] ;  /* 0x0000280001ec7983 */ /* 0x002ee80000300a00 */
[----:B------:R1:W-:Y:S04]  /*167f0*/  STL [R1+0x34bc], R122 ;  /* 0x0034bc7a01007387 */ /* 0x0003e80000100800 */
[----:B-1----:R-:W4:Y:S04]  /*16800*/  LDL.LU.64 R122, [R1+0x3608] ;  /* 0x00360800017a7983 */ /* 0x002f280000300a00 */
[----:B------:R-:W-:Y:S04]  /*16810*/  STL [R1+0x34b8], R32 ;  /* 0x0034b82001007387 */ /* 0x000fe80000100800 */
[----:B------:R1:W-:Y:S02]  /*16820*/  STL [R1+0x34b4], R0 ;  /* 0x0034b40001007387 */ /* 0x0003e40000100800 */
[----:B-1----:R-:W-:-:S02]  /*16830*/  IMAD.MOV.U32 R0, RZ, RZ, R33 ;  /* 0x000000ffff007224 */ /* 0x002fc400078e0021 */
[----:B------:R-:W4:Y:S04]  /*16840*/  LDL.LU.64 R32, [R1+0x3600] ;  /* 0x0036000001207983 */ /* 0x000f280000300a00 */
[----:B---3--:R-:W-:Y:S04]  /*16850*/  STL [R1+0x34b0], R236 ;  /* 0x0034b0ec01007387 */ /* 0x008fe80000100800 */
[----:B------:R1:W-:Y:S04]  /*16860*/  STL [R1+0x34ac], R0 ;  /* 0x0034ac0001007387 */ /* 0x0003e80000100800 */
[----:B--2---:R-:W-:Y:S01]  /*16870*/  STL [R1+0x34a8], R234 ;  /* 0x0034a8ea01007387 */ /* 0x004fe20000100800 */
[----:B-1----:R-:W-:-:S05]  /*16880*/  IMAD.MOV.U32 R0, RZ, RZ, R237 ;  /* 0x000000ffff007224 */ /* 0x002fca00078e00ed */
[----:B------:R1:W-:Y:S02]  /*16890*/  STL [R1+0x34a4], R0 ;  /* 0x0034a40001007387 */ /* 0x0003e40000100800 */
[----:B-1----:R-:W-:Y:S02]  /*168a0*/  IMAD.MOV.U32 R0, RZ, RZ, R235 ;  /* 0x000000ffff007224 */ /* 0x002fe400078e00eb */
[----:B----4-:R-:W-:Y:S04]  /*168b0*/  STL [R1+0x34a0], R32 ;  /* 0x0034a02001007387 */ /* 0x010fe80000100800 */
[----:B------:R1:W-:Y:S04]  /*168c0*/  STL [R1+0x349c], R0 ;  /* 0x00349c0001007387 */ /* 0x0003e80000100800 */
[----:B------:R-:W-:Y:S04]  /*168d0*/  STL [R1+0x3494], R33 ;  /* 0x0034942101007387 */ /* 0x000fe80000100800 */
        /* <DEDUP_REMOVED lines=8> */
[----:B------:R-:W-:Y:S01]  /*16960*/  STL [R1+0x3478], R48 ;  /* 0x0034783001007387 */ /* 0x000fe20000100800 */
[----:B-1----:R-:W-:-:S03]  /*16970*/  IMAD.MOV.U32 R0, RZ, RZ, R121 ;  /* 0x000000ffff007224 */ /* 0x002fc600078e0079 */
[----:B------:R-:W-:Y:S04]  /*16980*/  STL [R1+0x346c], R49 ;  /* 0x00346c3101007387 */ /* 0x000fe80000100800 */
[----:B------:R-:W-:Y:S04]  /*16990*/  STL [R1+0x3470], R50 ;  /* 0x0034703201007387 */ /* 0x000fe80000100800 */
[----:B------:R-:W-:Y:S04]  /*169a0*/  STL [R1+0x3468], R51 ;  /* 0x0034683301007387 */ /* 0x000fe80000100800 */
[----:B------:R1:W-:Y:S04]  /*169b0*/  STL [R1+0x3464], R120 ;  /* 0x0034647801007387 */ /* 0x0003e80000100800 */
[----:B-1----:R-:W2:Y:S04]  /*169c0*/  LDL.LU.64 R120, [R1+0x35f8] ;  /* 0x0035f80001787983 */ /* 0x002ea80000300a00 */
[----:B------:R-:W-:Y:S04]  /*169d0*/  STL [R1+0x3460], R54 ;  /* 0x0034603601007387 */ /* 0x000fe80000100800 */
        /* <DEDUP_REMOVED lines=46> */
[----:B--2---:R-:W-:Y:S04]  /*16cc0*/  STL [R1+0x33a4], R120 ;  /* 0x0033a47801007387 */ /* 0x004fe80000100800 */
        /* <DEDUP_REMOVED lines=12> */
[----:B------:R-:W1:Y:S04]  /*16d90*/  LDL.LU.64 R236, [R1+0x10] ;  /* 0x0000100001ec7983 */ /* 0x000e680000300a00 */
[----:B------:R-:W-:Y:S04]  /*16da0*/  STL [R1+0x336c], R139 ;  /* 0x00336c8b01007387 */ /* 0x000fe80000100800 */
[----:B------:R-:W2:Y:S04]  /*16db0*/  LDL.LU.64 R234, [R1+0x8] ;  /* 0x0000080001ea7983 */ /* 0x000ea80000300a00 */
        /* <DEDUP_REMOVED lines=30> */
[----:B--2---:R-:W-:Y:S04]  /*16fa0*/  STL [R1+0x32f8], R234 ;  /* 0x0032f8ea01007387 */ /* 0x004fe80000100800 */
[----:B------:R1:W-:Y:S04]  /*16fb0*/  STL [R1+0x32f4], R0 ;  /* 0x0032f40001007387 */ /* 0x0003e80000100800 */
[----:B------:R-:W-:Y:S01]  /*16fc0*/  STL [R1+0x32f0], R242 ;  /* 0x0032f0f201007387 */ /* 0x000fe20000100800 */
[----:B-1----:R-:W-:-:S05]  /*16fd0*/  IMAD.MOV.U32 R0, RZ, RZ, R235 ;  /* 0x000000ffff007224 */ /* 0x002fca00078e00eb */
[----:B------:R1:W-:Y:S02]  /*16fe0*/  STL [R1+0x32ec], R0 ;  /* 0x0032ec0001007387 */ /* 0x0003e40000100800 */
[----:B-1----:R-:W-:Y:S02]  /*16ff0*/  IMAD.MOV.U32 R0, RZ, RZ, R243 ;  /* 0x000000ffff007224 */ /* 0x002fe400078e00f3 */
[----:B------:R1:W5:Y:S04]  /*17000*/  LDL.LU.64 R242, [R1+0x35f0] ;  /* 0x0035f00001f27983 */ /* 0x0003680000300a00 */
        /* <DEDUP_REMOVED lines=104> */
[----:B------:R-:W3:Y:S04]  /*17690*/  LDL.LU.64 R60, [R1+0x650] ;  /* 0x00065000013c7983 */ /* 0x000ee80000300a00 */
[----:B------:R-:W2:Y:S04]  /*176a0*/  LDL.LU.64 R32, [R1+0x648] ;  /* 0x0006480001207983 */ /* 0x000ea80000300a00 */
[----:B------:R-:W-:Y:S04]  /*176b0*/  STL [R1+0x3144], R149 ;  /* 0x0031449501007387 */ /* 0x000fe80000100800 */
[----:B------:R-:W4:Y:S04]  /*176c0*/  LDL.LU.64 R58, [R1+0x640] ;  /* 0x00064000013a7983 */ /* 0x000f280000300a00 */
[----:B------:R-:W4:Y:S04]  /*176d0*/  LDL.LU.64 R48, [R1+0x638] ;  /* 0x0006380001307983 */ /* 0x000f280000300a00 */
[----:B------:R-:W-:Y:S04]  /*176e0*/  STL [R1+0x3148], R154 ;  /* 0x0031489a01007387 */ /* 0x000fe80000100800 */
[----:B------:R-:W-:Y:S04]  /*176f0*/  STL [R1+0x313c], R155 ;  /* 0x00313c9b01007387 */ /* 0x000fe80000100800 */
[----:B------:R-:W4:Y:S04]  /*17700*/  LDL.LU.64 R44, [R1+0x630] ;  /* 0x00063000012c7983 */ /* 0x000f280000300a00 */
[----:B------:R-:W-:Y:S04]  /*17710*/  STL [R1+0x3140], R162 ;  /* 0x003140a201007387 */ /* 0x000fe80000100800 */
[----:B------:R-:W-:Y:S04]  /*17720*/  STL [R1+0x3134], R163 ;  /* 0x003134a301007387 */ /* 0x000fe80000100800 */
[----:B------:R-:W-:Y:S04]  /*17730*/  STL [R1+0x3138], R170 ;  /* 0x003138aa01007387 */ /* 0x000fe80000100800 */
[----:B------:R-:W4:Y:S04]  /*17740*/  LDL.LU.64 R42, [R1+0x628] ;  /* 0x00062800012a7983 */ /* 0x000f280000300a00 */
        /* <DEDUP_REMOVED lines=18> */
[----:B------:R-:W4:Y:S01]  /*17870*/  LDL.LU.64 R50, [R1+0x5f8] ;  /* 0x0005f80001327983 */ /* 0x000f220000300a00 */
[----:B---3--:R-:W-:-:S04]  /*17880*/  IMAD.WIDE R98, R3, 0x4, R60 ;  /* 0x0000000403627825 */ /* 0x008fc800078e023c */
[C---:B--2---:R-:W-:Y:S01]  /*17890*/  IMAD.WIDE R96, R3.reuse, 0x4, R32 ;  /* 0x0000000403607825 */ /* 0x044fe200078e0220 */
[----:B------:R1:W-:Y:S04]  /*178a0*/  LDGSTS.E [R2+0x74200], [R98.64], P3 ;  /* 0x7420000062027fae */ /* 0x0003e80009921844 */
[----:B------:R-:W2:Y:S01]  /*178b0*/  LDL.LU.64 R32, [R1+0x5f0] ;  /* 0x0005f00001207983 */ /* 0x000ea20000300a00 */
[----:B----4-:R-:W-:-:S03]  /*178c0*/  IMAD.WIDE R94, R3, 0x4, R58 ;  /* 0x00000004035e7825 */ /* 0x010fc600078e023a */
[----:B------:R1:W-:Y:S01]  /*178d0*/  LDGSTS.E [R2+0x74600], [R96.64], P3 ;  /* 0x7460000060027fae */ /* 0x0003e20009921844 */
[----:B------:R-:W-:-:S03]  /*178e0*/  IMAD.WIDE R92, R3, 0x4, R48 ;  /* 0x00000004035c7825 */ /* 0x000fc600078e0230 */
[----:B------:R1:W-:Y:S04]  /*178f0*/  LDGSTS.E [R2+0x74a00], [R94.64], P3 ;  /* 0x74a000005e027fae */ /* 0x0003e80009921844 */
[----:B------:R-:W3:Y:S04]  /*17900*/  LDL.LU.64 R48, [R1+0x5e8] ;  /* 0x0005e80001307983 */ /* 0x000ee80000300a00 */
[----:B------:R-:W-:Y:S01]  /*17910*/  STL.64 [R1+0x2f38], R98 ;  /* 0x002f386201007387 */ /* 0x000fe20000100a00 */
[----:B------:R-:W-:-:S03]  /*17920*/  IMAD.WIDE R90, R3, 0x4, R44 ;  /* 0x00000004035a7825 */ /* 0x000fc600078e022c */
[----:B------:R-:W4:Y:S04]  /*17930*/  LDL.LU.64 R60, [R1+0x5e0] ;  /* 0x0005e000013c7983 */ /* 0x000f280000300a00 */
[----:B------:R-:W4:Y:S04]  /*17940*/  LDL.LU.64 R44, [R1+0x5d8] ;  /* 0x0005d800012c7983 */ /* 0x000f280000300a00 */
[----:B------:R-:W-:Y:S04]  /*17950*/  STL.64 [R1+0x2f30], R96 ;  /* 0x002f306001007387 */ /* 0x000fe80000100a00 */
[----:B------:R1:W-:Y:S01]  /*17960*/  LDGSTS.E [R2+0x74e00], [R92.64], P3 ;  /* 0x74e000005c027fae */ /* 0x0003e20009921844 */
[----:B------:R-:W-:-:S03]  /*17970*/  IMAD.WIDE R88, R3, 0x4, R42 ;  /* 0x0000000403587825 */ /* 0x000fc600078e022a */
[----:B------:R1:W-:Y:S04]  /*17980*/  LDGSTS.E [R2+0x75200], [R90.64], P3 ;  /* 0x752000005a027fae */ /* 0x0003e80009921844 */
[----:B------:R-:W4:Y:S04]  /*17990*/  LDL.LU.64 R42, [R1+0x5d0] ;  /* 0x0005d000012a7983 */ /* 0x000f280000300a00 */
[----:B------:R-:W-:Y:S04]  /*179a0*/  STL.64 [R1+0x2f28], R94 ;  /* 0x002f285e01007387 */ /* 0x000fe80000100a00 */
[----:B------:R-:W4:Y:S01]  /*179b0*/  LDL.LU.64 R58, [R1+0x5c8] ;  /* 0x0005c800013a7983 */ /* 0x000f220000300a00 */
[----:B------:R-:W-:-:S03]  /*179c0*/  IMAD.WIDE R86, R3, 0x4, R54 ;  /* 0x0000000403567825 */ /* 0x000fc600078e0236 */
[----:B------:R-:W-:Y:S04]  /*179d0*/  STL.64 [R1+0x2f20], R92 ;  /* 0x002f205c01007387 */ /* 0x000fe80000100a00 */
[----:B------:R1:W-:Y:S01]  /*179e0*/  LDGSTS.E [R2+0x75600], [R88.64], P3 ;  /* 0x7560000058027fae */ /* 0x0003e20009921844 */
[----:B------:R-:W-:-:S03]  /*179f0*/  IMAD.WIDE R84, R3, 0x4, R38 ;  /* 0x0000000403547825 */ /* 0x000fc600078e0226 */
[----:B------:R1:W-:Y:S04]  /*17a00*/  LDGSTS.E [R2+0x75a00], [R86.64], P3 ;  /* 0x75a0000056027fae */ /* 0x0003e80009921844 */
[----:B------:R-:W4:Y:S04]  /*17a10*/  LDL.LU.64 R38, [R1+0x5c0] ;  /* 0x0005c00001267983 */ /* 0x000f280000300a00 */
[----:B------:R-:W-:Y:S01]  /*17a20*/  STL.64 [R1+0x2f18], R90 ;  /* 0x002f185a01007387 */ /* 0x000fe20000100a00 */
[----:B------:R-:W-:-:S03]  /*17a30*/  IMAD.WIDE R82, R3, 0x4, R36 ;  /* 0x0000000403527825 */ /* 0x000fc600078e0224 */
[----:B------:R1:W-:Y:S04]  /*17a40*/  LDGSTS.E [R2+0x75e00], [R84.64], P3 ;  /* 0x75e0000054027fae */ /* 0x0003e80009921844 */
[----:B------:R-:W4:Y:S04]  /*17a50*/  LDL.LU.64 R36, [R1+0x5b8] ;  /* 0x0005b80001247983 */ /* 0x000f280000300a00 */
        /* <DEDUP_REMOVED lines=13> */
[----:B------:R-:W-:Y:S04]  /*17b30*/  STL.64 [R1+0x2ef8], R82 ;  /* 0x002ef85201007387 */ /* 0x000fe80000100a00 */
[----:B------:R1:W-:Y:S01]  /*17b40*/  LDGSTS.E [R2+0x76e00], [R76.64], P3 ;  /* 0x76e000004c027fae */ /* 0x0003e20009921844 */
[----:B--2---:R-:W-:-:S03]  /*17b50*/  IMAD.WIDE R74, R3, 0x4, R32 ;  /* 0x00000004034a7825 */ /* 0x004fc600078e0220 */
[----:B------:R-:W2:Y:S04]  /*17b60*/  LDL.LU.64 R32, [R1+0x590] ;  /* 0x0005900001207983 */ /* 0x000ea80000300a00 */
[----:B------:R-:W-:Y:S04]  /*17b70*/  STL.64 [R1+0x2ef0], R80 ;  /* 0x002ef05001007387 */ /* 0x000fe80000100a00 */
[----:B------:R1:W-:Y:S01]  /*17b80*/  LDGSTS.E [R2+0x77200], [R74.64], P3 ;  /* 0x772000004a027fae */ /* 0x0003e20009921844 */
[----:B---3--:R-:W-:-:S03]  /*17b90*/  IMAD.WIDE R72, R3, 0x4, R48 ;  /* 0x0000000403487825 */ /* 0x008fc600078e0230 */
[----:B------:R-:W3:Y:S04]  /*17ba0*/  LDL.LU.64 R48, [R1+0x588] ;  /* 0x0005880001307983 */ /* 0x000ee80000300a00 */
[----:B------:R-:W-:Y:S01]  /*17bb0*/  STL.64 [R1+0x2ee8], R78 ;  /* 0x002ee84e01007387 */ /* 0x000fe20000100a00 */
[----:B----4-:R-:W-:-:S03]  /*17bc0*/  IMAD.WIDE R70, R3, 0x4, R60 ;  /* 0x0000000403467825 */ /* 0x010fc600078e023c */
[----:B------:R-:W-:Y:S01]  /*17bd0*/  STL.64 [R1+0x2ee0], R76 ;  /* 0x002ee04c01007387 */ /* 0x000fe20000100a00 */
[----:B------:R-:W-:-:S03]  /*17be0*/  IMAD.WIDE R68, R3, 0x4, R44 ;  /* 0x0000000403447825 */ /* 0x000fc600078e022c */
[----:B------:R-:W4:Y:S04]  /*17bf0*/  LDL.LU.64 R44, [R1+0x580] ;  /* 0x00058000012c7983 */ /* 0x000f280000300a00 */
[----:B------:R-:W-:Y:S04]  /*17c00*/  STL.64 [R1+0x2ed8], R74 ;  /* 0x002ed84a01007387 */ /* 0x000fe80000100a00 */
[----:B------:R1:W-:Y:S04]  /*17c10*/  LDGSTS.E [R2+0x77600], [R72.64], P3 ;  /* 0x7760000048027fae */ /* 0x0003e80009921844 */
[----:B------:R1:W-:Y:S01]  /*17c20*/  LDGSTS.E [R2+0x77a00], [R70.64], P3 ;  /* 0x77a0000046027fae */ /* 0x0003e20009921844 */
[----:B------:R-:W-:-:S03]  /*17c30*/  IMAD.WIDE R66, R3, 0x4, R42 ;  /* 0x0000000403427825 */ /* 0x000fc600078e022a */
[----:B------:R-:W4:Y:S04]  /*17c40*/  LDL.LU.64 R42, [R1+0x578] ;  /* 0x00057800012a7983 */ /* 0x000f280000300a00 */
[----:B------:R-:W-:Y:S01]  /*17c50*/  STL.64 [R1+0x2ed0], R72 ;  /* 0x002ed04801007387 */ /* 0x000fe20000100a00 */
[----:B------:R-:W-:-:S03]  /*17c60*/  IMAD.WIDE R64, R3, 0x4, R58 ;  /* 0x0000000403407825 */ /* 0x000fc600078e023a */
[----:B------:R1:W-:Y:S04]  /*17c70*/  STL.64 [R1+0x2ec8], R70 ;  /* 0x002ec84601007387 */ /* 0x0003e80000100a00 */
[----:B------:R1:W-:Y:S04]  /*17c80*/  LDGSTS.E [R2+0x77e00], [R68.64], P3 ;  /* 0x77e0000044027fae */ /* 0x0003e80009921844 */
[----:B------:R1:W-:Y:S04]  /*17c90*/  LDGSTS.E [R2+0x78200], [R66.64], P3 ;  /* 0x7820000042027fae */ /* 0x0003e80009921844 */
[----:B------:R1:W-:Y:S01]  /*17ca0*/  LDGSTS.E [R2+0x78600], [R64.64], P3 ;  /* 0x7860000040027fae */ /* 0x0003e20009921844 */
[----:B------:R-:W-:-:S03]  /*17cb0*/  IMAD.WIDE R62, R3, 0x4, R38 ;  /* 0x00000004033e7825 */ /* 0x000fc600078e0226 */
[----:B------:R-:W4:Y:S04]  /*17cc0*/  LDL.LU.64 R38, [R1+0x570] ;  /* 0x0005700001267983 */ /* 0x000f280000300a00 */
[----:B------:R1:W-:Y:S04]  /*17cd0*/  STL.64 [R1+0x2ec0], R68 ;  /* 0x002ec04401007387 */ /* 0x0003e80000100a00 */
[----:B------:R1:W-:Y:S01]  /*17ce0*/  LDGSTS.E [R2+0x78a00], [R62.64], P3 ;  /* 0x78a000003e027fae */ /* 0x0003e20009921844 */
[----:B------:R-:W-:-:S03]  /*17cf0*/  IMAD.WIDE R60, R3, 0x4, R36 ;  /* 0x00000004033c7825 */ /* 0x000fc600078e0224 */
[----:B------:R-:W4:Y:S04]  /*17d00*/  LDL.LU.64 R36, [R1+0x568] ;  /* 0x0005680001247983 */ /* 0x000f280000300a00 */
[----:B------:R1:W-:Y:S01]  /*17d10*/  STL.64 [R1+0x2eb8], R66 ;  /* 0x002eb84201007387 */ /* 0x0003e20000100a00 */
[----:B------:R-:W-:-:S03]  /*17d20*/  IMAD.WIDE R58, R3, 0x4, R54 ;  /* 0x00000004033a7825 */ /* 0x000fc600078e0236 */
[----:B------:R1:W-:Y:S01]  /*17d30*/  STL.64 [R1+0x2eb0], R64 ;  /* 0x002eb04001007387 */ /* 0x0003e20000100a00 */
[----:B------:R-:W-:-:S03]  /*17d40*/  IMAD.WIDE R56, R3, 0x4, R236 ;  /* 0x0000000403387825 */ /* 0x000fc600078e02ec */
[----:B------:R-:W4:Y:S04]  /*17d50*/  LDL.LU.64 R236, [R1+0x560] ;  /* 0x0005600001ec7983 */ /* 0x000f280000300a00 */
[----:B------:R1:W-:Y:S04]  /*17d60*/  STL.64 [R1+0x2ea8], R62 ;  /* 0x002ea83e01007387 */ /* 0x0003e80000100a00 */
[----:B------:R1:W-:Y:S04]  /*17d70*/  LDGSTS.E [R2+0x78e00], [R60.64], P3 ;  /* 0x78e000003c027fae */ /* 0x0003e80009921844 */
[----:B------:R1:W-:Y:S01]  /*17d80*/  LDGSTS.E [R2+0x79200], [R58.64], P3 ;  /* 0x792000003a027fae */ /* 0x0003e20009921844 */
[----:B------:R-:W-:-:S03]  /*17d90*/  IMAD.WIDE R54, R3, 0x4, R234 ;  /* 0x0000000403367825 */ /* 0x000fc600078e02ea */
[----:B------:R-:W4:Y:S04]  /*17da0*/  LDL.LU.64 R234, [R1+0x558] ;  /* 0x0005580001ea7983 */ /* 0x000f280000300a00 */
[----:B------:R1:W-:Y:S04]  /*17db0*/  STL.64 [R1+0x2ea0], R60 ;  /* 0x002ea03c01007387 */ /* 0x0003e80000100a00 */
[----:B------:R1:W-:Y:S01]  /*17dc0*/  STL.64 [R1+0x2e98], R58 ;  /* 0x002e983a01007387 */ /* 0x0003e20000100a00 */
[----:B------:R-:W-:-:S03]  /*17dd0*/  IMAD.WIDE R52, R3, 0x4, R50 ;  /* 0x0000000403347825 */ /* 0x000fc600078e0232 */
[----:B------:R-:W4:Y:S04]  /*17de0*/  LDL.LU.64 R132, [R1+0x550] ;  /* 0x0005500001847983 */ /* 0x000f280000300a00 */
[----:B------:R1:W-:Y:S04]  /*17df0*/  LDGSTS.E [R2+0x79600], [R56.64], P3 ;  /* 0x7960000038027fae */ /* 0x0003e80009921844 */
[----:B------:R1:W-:Y:S04]  /*17e00*/  LDGSTS.E [R2+0x79a00], [R54.64], P3 ;  /* 0x79a0000036027fae */ /* 0x0003e80009921844 */
[----:B------:R1:W-:Y:S01]  /*17e10*/  LDGSTS.E [R2+0x79e00], [R52.64], P3 ;  /* 0x79e0000034027fae */ /* 0x0003e20009921844 */
[----:B--2---:R-:W-:-:S03]  /*17e20*/  IMAD.WIDE R50, R3, 0x4, R32 ;  /* 0x0000000403327825 */ /* 0x004fc600078e0220 */
[----:B------:R-:W2:Y:S04]  /*17e30*/  LDL.LU.64 R32, [R1+0x548] ;  /* 0x0005480001207983 */ /* 0x000ea80000300a00 */
[----:B------:R1:W-:Y:S04]  /*17e40*/  STL.64 [R1+0x2e90], R56 ;  /* 0x002e903801007387 */ /* 0x0003e80000100a00 */
[----:B------:R-:W2:Y:S04]  /*17e50*/  LDL.LU.64 R128, [R1+0x540] ;  /* 0x0005400001807983 */ /* 0x000ea80000300a00 */
[----:B------:R-:W2:Y:S04]  /*17e60*/  LDL.LU.64 R126, [R1+0x538] ;  /* 0x00053800017e7983 */ /* 0x000ea80000300a00 */
[----:B------:R1:W-:Y:S01]  /*17e70*/  STL.64 [R1+0x2e88], R54 ;  /* 0x002e883601007387 */ /* 0x0003e20000100a00 */
[----:B---3--:R-:W-:-:S03]  /*17e80*/  IMAD.WIDE R48, R3, 0x4, R48 ;  /* 0x0000000403307825 */ /* 0x008fc600078e0230 */
[----:B------:R-:W3:Y:S04]  /*17e90*/  LDL.LU.64 R122, [R1+0x530] ;  /* 0x00053000017a7983 */ /* 0x000ee80000300a00 */
[----:B------:R-:W3:Y:S04]  /*17ea0*/  LDL.LU.64 R120, [R1+0x528] ;  /* 0x0005280001787983 */ /* 0x000ee80000300a00 */
[----:B------:R1:W-:Y:S01]  /*17eb0*/  STL.64 [R1+0x2e80], R52 ;  /* 0x002e803401007387 */ /* 0x0003e20000100a00 */
[----:B----4-:R-:W-:-:S03]  /*17ec0*/  IMAD.WIDE R46, R3, 0x4, R44 ;  /* 0x00000004032e7825 */ /* 0x010fc600078e022c */
[----:B------:R-:W4:Y:S04]  /*17ed0*/  LDL.LU.64 R116, [R1+0x520] ;  /* 0x0005200001747983 */ /* 0x000f280000300a00 */
[----:B------:R-:W4:Y:S04]  /*17ee0*/  LDL.LU.64 R114, [R1+0x518] ;  /* 0x0005180001727983 */ /* 0x000f280000300a00 */
[----:B------:R1:W-:Y:S01]  /*17ef0*/  STL.64 [R1+0x2e78], R50 ;  /* 0x002e783201007387 */ /* 0x0003e20000100a00 */
[----:B------:R-:W-:-:S03]  /*17f00*/  IMAD.WIDE R44, R3, 0x4, R42 ;  /* 0x00000004032c7825 */ /* 0x000fc600078e022a */
[----:B------:R-:W4:Y:S04]  /*17f10*/  LDL.LU.64 R110, [R1+0x510] ;  /* 0x00051000016e7983 */ /* 0x000f280000300a00 */
[----:B------:R-:W4:Y:S04]  /*17f20*/  LDL.LU.64 R108, [R1+0x508] ;  /* 0x00050800016c7983 */ /* 0x000f280000300a00 */
[----:B------:R1:W-:Y:S04]  /*17f30*/  STL.64 [R1+0x2e70], R48 ;  /* 0x002e703001007387 */ /* 0x0003e80000100a00 */
[----:B------:R-:W4:Y:S04]  /*17f40*/  LDL.LU.64 R104, [R1+0x500] ;  /* 0x0005000001687983 */ /* 0x000f280000300a00 */
[----:B------:R-:W4:Y:S01]  /*17f50*/  LDL.LU.64 R102, [R1+0x4f8] ;  /* 0x0004f80001667983 */ /* 0x000f220000300a00 */
[----:B------:R-:W-:-:S03]  /*17f60*/  IMAD.WIDE R42, R3, 0x4, R38 ;  /* 0x00000004032a7825 */ /* 0x000fc600078e0226 */
[----:B------:R1:W-:Y:S04]  /*17f70*/  STL.64 [R1+0x2e68], R46 ;  /* 0x002e682e01007387 */ /* 0x0003e80000100a00 */
[----:B------:R-:W4:Y:S04]  /*17f80*/  LDL.LU.64 R238, [R1+0x4f0] ;  /* 0x0004f00001ee7983 */ /* 0x000f280000300a00 */
[----:B------:R-:W4:Y:S01]  /*17f90*/  LDL.LU.64 R250, [R1+0x4e8] ;  /* 0x0004e80001fa7983 */ /* 0x000f220000300a00 */
[----:B------:R-:W-:-:S03]  /*17fa0*/  IMAD.WIDE R40, R3, 0x4, R36 ;  /* 0x0000000403287825 */ /* 0x000fc600078e0224 */
[----:B------:R1:W-:Y:S04]  /*17fb0*/  STL.64 [R1+0x2e60], R44 ;  /* 0x002e602c01007387 */ /* 0x0003e80000100a00 */
[----:B------:R1:W-:Y:S04]  /*17fc0*/  LDGSTS.E [R2+0x7a200], [R50.64], P3 ;  /* 0x7a20000032027fae */ /* 0x0003e80009921844 */
[----:B------:R1:W-:Y:S01]  /*17fd0*/  LDGSTS.E [R2+0x7a600], [R48.64], P3 ;  /* 0x7a60000030027fae */ /* 0x0003e20009921844 */
[----:B------:R-:W-:-:S03]  /*17fe0*/  IMAD.WIDE R38, R3, 0x4, R236 ;  /* 0x0000000403267825 */ /* 0x000fc600078e02ec */
[----:B------:R-:W4:Y:S04]  /*17ff0*/  LDL.LU.64 R236, [R1+0x4e0] ;  /* 0x0004e00001ec7983 */ /* 0x000f280000300a00 */
[----:B------:R1:W-:Y:S04]  /*18000*/  LDGSTS.E [R2+0x7aa00], [R46.64], P3 ;  /* 0x7aa000002e027fae */ /* 0x0003e80009921844 */
[----:B------:R1:W-:Y:S04]  /*18010*/  LDGSTS.E [R2+0x7ae00], [R44.64], P3 ;  /* 0x7ae000002c027fae */ /* 0x0003e80009921844 */
[----:B------:R1:W-:Y:S01]  /*18020*/  LDGSTS.E [R2+0x7b200], [R42.64], P3 ;  /* 0x7b2000002a027fae */ /* 0x0003e20009921844 */
[----:B------:R-:W-:-:S03]  /*18030*/  IMAD.WIDE R36, R3, 0x4, R234 ;  /* 0x0000000403247825 */ /* 0x000fc600078e02ea */
[----:B------:R-:W4:Y:S04]  /*18040*/  LDL.LU.64 R234, [R1+0x4d8] ;  /* 0x0004d80001ea7983 */ /* 0x000f280000300a00 */
[----:B------:R1:W-:Y:S04]  /*18050*/  STL.64 [R1+0x2e58], R42 ;  /* 0x002e582a01007387 */ /* 0x0003e80000100a00 */
[----:B------:R1:W-:Y:S01]  /*18060*/  STL.64 [R1+0x2e50], R40 ;  /* 0x002e502801007387 */ /* 0x0003e20000100a00 */
[----:B------:R-:W-:-:S03]  /*18070*/  IMAD.WIDE R34, R3, 0x4, R132 ;  /* 0x0000000403227825 */ /* 0x000fc600078e0284 */
[----:B------:R1:W-:Y:S04]  /*18080*/  STL.64 [R1+0x2e48], R38 ;  /* 0x002e482601007387 */ /* 0x0003e80000100a00 */
[----:B------:R1:W-:Y:S04]  /*18090*/  STL.64 [R1+0x2e40], R36 ;  /* 0x002e402401007387 */ /* 0x0003e80000100a00 */
[----:B------:R1:W-:Y:S04]  /*180a0*/  STL.64 [R1+0x2e38], R34 ;  /* 0x002e382201007387 */ /* 0x0003e80000100a00 */
[----:B------:R1:W-:Y:S04]  /*180b0*/  LDGSTS.E [R2+0x7b600], [R40.64], P3 ;  /* 0x7b60000028027fae */ /* 0x0003e80009921844 */
[----:B------:R2:W-:Y:S04]  /*180c0*/  LDGSTS.E [R2+0x7ba00], [R38.64], P3 ;  /* 0x7ba0000026027fae */ /* 0x0005e80009921844 */
[----:B------:R2:W-:Y:S04]  /*180d0*/  LDGSTS.E [R2+0x7be00], [R36.64], P3 ;  /* 0x7be0000024027fae */ /* 0x0005e80009921844 */
[----:B-1----:R-:W1:Y:S04]  /*180e0*/  S2R R71, SR_TID.X ;  /* 0x0000000000477919 */ /* 0x002e680000002100 */
[----:B------:R1:W-:Y:S01]  /*180f0*/  LDGSTS.E [R2+0x7c200], [R34.64], P3 ;  /* 0x7c20000022027fae */ /* 0x0003e20009921844 */
[----:B--2---:R-:W-:-:S04]  /*18100*/  IMAD.WIDE R32, R3, 0x4, R32 ;  /* 0x0000000403207825 */ /* 0x004fc800078e0220 */
[C---:B------:R-:W-:Y:S01]  /*18110*/  IMAD.WIDE R30, R3.reuse, 0x4, R128 ;  /* 0x00000004031e7825 */ /* 0x040fe200078e0280 */
[----:B------:R2:W-:Y:S03]  /*18120*/  STL.64 [R1+0x2e30], R32 ;  /* 0x002e302001007387 */ /* 0x0005e60000100a00 */
[C---:B------:R-:W-:Y:S01]  /*18130*/  IMAD.WIDE R28, R3.reuse, 0x4, R126 ;  /* 0x00000004031c7825 */ /* 0x040fe200078e027e */
[----:B------:R2:W-:Y:S03]  /*18140*/  STL.64 [R1+0x2e28], R30 ;  /* 0x002e281e01007387 */ /* 0x0005e60000100a00 */
[C---:B---3--:R-:W-:Y:S01]  /*18150*/  IMAD.WIDE R26, R3.reuse, 0x4, R122 ;  /* 0x00000004031a7825 */ /* 0x048fe200078e027a */
[----:B------:R2:W-:Y:S03]  /*18160*/  STL.64 [R1+0x2e20], R28 ;  /* 0x002e201c01007387 */ /* 0x0005e60000100a00 */
[C---:B------:R-:W-:Y:S01]  /*18170*/  IMAD.WIDE R24, R3.reuse, 0x4, R120 ;  /* 0x0000000403187825 */ /* 0x040fe200078e0278 */
[----:B------:R2:W-:Y:S03]  /*18180*/  STL.64 [R1+0x2e18], R26 ;  /* 0x002e181a01007387 */ /* 0x0005e60000100a00 */
[C---:B----4-:R-:W-:Y:S01]  /*18190*/  IMAD.WIDE R22, R3.reuse, 0x4, R116 ;  /* 0x0000000403167825 */ /* 0x050fe200078e0274 */
[----:B------:R2:W-:Y:S03]  /*181a0*/  STL.64 [R1+0x2e10], R24 ;  /* 0x002e101801007387 */ /* 0x0005e60000100a00 */
[C---:B------:R-:W-:Y:S01]  /*181b0*/  IMAD.WIDE R20, R3.reuse, 0x4, R114 ;  /* 0x0000000403147825 */ /* 0x040fe200078e0272 */
        /* <DEDUP_REMOVED lines=12> */
[----:B------:R2:W-:Y:S04]  /*18280*/  STL.64 [R1+0x2dd8], R10 ;  /* 0x002dd80a01007387 */ /* 0x0005e80000100a00 */
[----:B------:R2:W-:Y:S04]  /*18290*/  STL.64 [R1+0x2dd0], R8 ;  /* 0x002dd00801007387 */ /* 0x0005e80000100a00 */
[----:B------:R2:W-:Y:S04]  /*182a0*/  LDGSTS.E [R2+0x7c600], [R32.64], P3 ;  /* 0x7c60000020027fae */ /* 0x0005e80009921844 */
[----:B------:R2:W-:Y:S01]  /*182b0*/  LDGSTS.E [R2+0x7ca00], [R30.64], P3 ;  /* 0x7ca000001e027fae */ /* 0x0005e20009921844 */
[----:B------:R-:W-:-:S03]  /*182c0*/  IMAD.WIDE R6, R3, 0x4, R236 ;  /* 0x0000000403067825 */ /* 0x000fc600078e02ec */
[----:B------:R2:W-:Y:S04]  /*182d0*/  LDGSTS.E [R2+0x7ce00], [R28.64], P3 ;  /* 0x7ce000001c027fae */ /* 0x0005e80009921844 */
[----:B------:R2:W-:Y:S04]  /*182e0*/  STL.64 [R1+0x2dc8], R6 ;  /* 0x002dc80601007387 */ /* 0x0005e80000100a00 */
[----:B------:R2:W-:Y:S04]  /*182f0*/  LDGSTS.E [R2+0x7d200], [R26.64], P3 ;  /* 0x7d2000001a027fae */ /* 0x0005e80009921844 */
[----:B------:R2:W-:Y:S01]  /*18300*/  LDGSTS.E [R2+0x7d600], [R24.64], P3 ;  /* 0x7d60000018027fae */ /* 0x0005e20009921844 */
[----:B------:R-:W-:-:S03]  /*18310*/  IMAD.WIDE R4, R3, 0x4, R234 ;  /* 0x0000000403047825 */ /* 0x000fc600078e02ea */
[----:B------:R2:W-:Y:S04]  /*18320*/  LDGSTS.E [R2+0x7da00], [R22.64], P3 ;  /* 0x7da0000016027fae */ /* 0x0005e80009921844 */
[----:B------:R2:W-:Y:S04]  /*18330*/  STL.64 [R1+0x2dc0], R4 ;  /* 0x002dc00401007387 */ /* 0x0005e80000100a00 */
[----:B------:R2:W-:Y:S04]  /*18340*/  STL [R1+0x3100], R166 ;  /* 0x003100a601007387 */ /* 0x0005e80000100800 */
        /* <DEDUP_REMOVED lines=24> */
[----:B------:R-:W0:Y:S01]  /*184d0*/  LDGDEPBAR ;  /* 0x00000000000079af */ /* 0x000e220000000000 */
[----:B------:R-:W-:Y:S05]  /*184e0*/  @P1 BRA `(.L_x_0) ;  /* 0x00007c9000001947 */ /* 0x000fea0003800000 */
[----:B-1----:R-:W-:Y:S01]  /*184f0*/  SHF.L.U32 R0, R71, 0x5, RZ ;  /* 0x0000000547007819 */ /* 0x002fe200000006ff */
[----:B------:R1:W-:Y:S01]  /*18500*/  STL [R1+0x18e0], RZ ;  /* 0x0018e0ff01007387 */ /* 0x0003e20000100800 */
[----:B------:R-:W-:Y:S01]  /*18510*/  CS2R R224, SRZ ;  /* 0x0000000000e07805 */ /* 0x000fe2000001ff00 */
[----:B------:R-:W-:Y:S01]  /*18520*/  CS2R R226, SRZ ;  /* 0x0000000000e27805 */ /* 0x000fe2000001ff00 */
[----:B------:R-:W-:Y:S01]  /*18530*/  CS2R R220, SRZ ;  /* 0x0000000000dc7805 */ /* 0x000fe2000001ff00 */
[----:B------:R1:W-:Y:S01]  /*18540*/  STL [R1+0x35e4], R0 ;  /* 0x0035e40001007387 */ /* 0x0003e20000100800 */
[----:B------:R-:W-:Y:S01]  /*18550*/  CS2R R222, SRZ ;  /* 0x0000000000de7805 */ /* 0x000fe2000001ff00 */
[----:B------:R-:W-:Y:S01]  /*18560*/  CS2R R216, SRZ ;  /* 0x0000000000d87805 */ /* 0x000fe2000001ff00 */
[----:B------:R-:W-:Y:S01]  /*18570*/  CS2R R218, SRZ ;  /* 0x0000000000da7805 */ /* 0x000fe2000001ff00 */
[----:B------:R1:W-:Y:S01]  /*18580*/  STL [R1+0x18e4], RZ ;  /* 0x0018e4ff01007387 */ /* 0x0003e20000100800 */
[----:B------:R-:W-:Y:S01]  /*18590*/  CS2R R156, SRZ ;  /* 0x00000000009c7805 */ /* 0x000fe2000001ff00 */
[----:B--2---:R-:W-:Y:S01]  /*185a0*/  CS2R R158, SRZ ;  /* 0x00000000009e7805 */ /* 0x004fe2000001ff00 */
[----:B------:R-:W-:Y:S01]  /*185b0*/  CS2R R248, SRZ ;  /* 0x0000000000f87805 */ /* 0x000fe2000001ff00 */
[----:B------:R1:W-:Y:S01]  /*185c0*/  STL [R1+0x18e8], RZ ;  /* 0x0018e8ff01007387 */ /* 0x0003e20000100800 */
[----:B------:R-:W-:Y:S01]  /*185d0*/  CS2R R250, SRZ ;  /* 0x0000000000fa7805 */ /* 0x000fe2000001ff00 */
[----:B------:R-:W-:Y:S01]  /*185e0*/  CS2R R152, SRZ ;  /* 0x0000000000987805 */ /* 0x000fe2000001ff00 */
        /* <DEDUP_REMOVED lines=62> */
[----:B------:R-:W-:-:S03]  /*189d0*/  CS2R R6, SRZ ;  /* 0x0000000000067805 */ /* 0x000fc6000001ff00 */
[----:B------:R1:W-:Y:S04]  /*189e0*/  STL [R1+0x18fc], RZ ;  /* 0x0018fcff01007387 */ /* 0x0003e80000100800 */
        /* <DEDUP_REMOVED lines=1504> */
[----:B------:R1:W-:Y:S04]  /*1e7f0*/  STL [R1], RZ ;  /* 0x000000ff01007387 */ /* 0x0003e80000100800 */
        /* <DEDUP_REMOVED lines=406> */
[----:B------:R1:W-:Y:S01]  /*20160*/  STL [R1+0x148c], RZ ;  /* 0x00148cff01007387 */ /* 0x0003e20000100800 */
[----:B------:R-:W-:Y:S05]  /*20170*/  BRA `(.L_x_1) ;  /* 0x0004d39000007947 */ /* 0x000fea0003800000 */
.L_x_0:
[C---:B-12---:R-:W-:Y:S01]  /*20180*/  LOP3.LUT R5, R71.reuse, 0x7, RZ, 0xc0, !PT ;  /* 0x0000000747057812 */ /* 0x046fe200078ec0ff */
[----:B------:R-:W-:Y:S01]  /*20190*/  IMAD.SHL.U32 R6, R71, 0x2, RZ ;  /* 0x0000000247067824 */ /* 0x000fe200078e00ff */
[----:B------:R-:W-:Y:S01]  /*201a0*/  STL [R1+0x2dbc], RZ ;  /* 0x002dbcff01007387 */ /* 0x000fe20000100800 */
[----:B------:R-:W-:Y:S01]  /*201b0*/  IMAD.MOV.U32 R8, RZ, RZ, 0x3 ;  /* 0x00000003ff087424 */ /* 0x000fe200078e00ff */
[----:B------:R-:W-:Y:S01]  /*201c0*/  CS2R R224, SRZ ;  /* 0x0000000000e07805 */ /* 0x000fe2000001ff00 */
[----:B------:R-:W-:Y:S01]  /*201d0*/  IMAD R5, R5, 0x90, RZ ;  /* 0x0000009005057824 */ /* 0x000fe200078e02ff */
[----:B------:R-:W-:Y:S01]  /*201e0*/  CS2R R226, SRZ ;  /* 0x0000000000e27805 */ /* 0x000fe2000001ff00 */
[----:B------:R-:W-:Y:S01]  /*201f0*/  IMAD.MOV.U32 R7, RZ, RZ, -0x1 ;  /* 0xffffffffff077424 */ /* 0x000fe200078e00ff */
[----:B------:R-:W-:Y:S01]  /*20200*/  CS2R R220, SRZ ;  /* 0x0000000000dc7805 */ /* 0x000fe2000001ff00 */
[----:B------:R-:W-:Y:S01]  /*20210*/  IMAD.MOV.U32 R0, RZ, RZ, 0x1f ;  /* 0x0000001fff007424 */ /* 0x000fe200078e00ff */
[----:B------:R-:W-:Y:S01]  /*20220*/  LOP3.LUT R5, R5, 0x30, R6, 0x78, !PT ;  /* 0x0000003005057812 */ /* 0x000fe200078e7806 */
[----:B------:R-:W-:Y:S01]  /*20230*/  IMAD.SHL.U32 R6, R71, 0x20, RZ ;  /* 0x0000002047067824 */ /* 0x000fe200078e00ff */
[----:B------:R-:W-:Y:S01]  /*20240*/  CS2R R222, SRZ ;  /* 0x0000000000de7805 */ /* 0x000fe2000001ff00 */
[----:B------:R-:W-:Y:S01]  /*20250*/  CS2R R216, SRZ ;  /* 0x0000000000d87805 */ /* 0x000fe2000001ff00 */
[----:B------:R-:W-:Y:S01]  /*20260*/  IADD3 R2, R0, c[0x0][0x180], RZ ;  /* 0x0000600000027a10 */ /* 0x000fe20007ffe0ff */
[----:B------:R-:W-:Y:S01]  /*20270*/  CS2R R218, SRZ ;  /* 0x0000000000da7805 */ /* 0x000fe2000001ff00 */
[----:B------:R-:W-:Y:S01]  /*20280*/  STL [R1+0x35e4], R6 ;  /* 0x0035e40601007387 */ /* 0x000fe20000100800 */
[----:B------:R-:W-:Y:S01]  /*20290*/  LOP3.LUT R68, R5, 0x400, R6, 0xf8, !PT ;  /* 0x0000040005447812 */ /* 0x000fe200078ef806 */
[----:B------:R-:W-:Y:S01]  /*202a0*/  CS2R R156, SRZ ;  /* 0x00000000009c7805 */ /* 0x000fe2000001ff00 */
[----:B------:R-:W-:Y:S01]  /*202b0*/  SHF.R.S32.HI R4, RZ, 0x1f, R2 ;  /* 0x0000001fff047819 */ /* 0x000fe20000011402 */
[----:B------:R1:W-:Y:S01]  /*202c0*/  STL [R1+0x18ac], R8 ;  /* 0x0018ac0801007387 */ /* 0x0003e20000100800 */
[----:B------:R-:W-:Y:S01]  /*202d0*/  SHF.R.S32.HI R0, RZ, 0x1f, R248 ;  /* 0x0000001fff007819 */ /* 0x000fe200000114f8 */
[----:B------:R-:W-:Y:S01]  /*202e0*/  CS2R R158, SRZ ;  /* 0x00000000009e7805 */ /* 0x000fe2000001ff00 */
[----:B------:R-:W-:Y:S01]  /*202f0*/  LEA.HI R4, R4, R2, RZ, 0x5 ;  /* 0x0000000204047211 */ /* 0x000fe200078f28ff */
[----:B------:R2:W-:Y:S01]  /*20300*/  STL [R1+0x2db0], R7 ;  /* 0x002db00701007387 */ /* 0x0005e20000100800 */
[----:B------:R-:W-:Y:S01]  /*20310*/  SHF.R.S32.HI R2, RZ, 0x1f, R3 ;  /* 0x0000001fff027819 */ /* 0x000fe20000011403 */
[----:B------:R-:W-:Y:S01]  /*20320*/  CS2R R250, SRZ ;  /* 0x0000000000fa7805 */ /* 0x000fe2000001ff00 */
[----:B------:R-:W-:Y:S01]  /*20330*/  SHF.R.S32.HI R70, RZ, 0x5, R4 ;  /* 0x00000005ff467819 */ /* 0x000fe20000011404 */
[----:B------:R3:W-:Y:S01]  /*20340*/  STL [R1+0x18e0], RZ ;  /* 0x0018e0ff01007387 */ /* 0x0007e20000100800 */
[----:B------:R-:W-:Y:S01]  /*20350*/  SHF.L.U64.HI R2, R3, 0x2, R2 ;  /* 0x0000000203027819 */ /* 0x000fe20000010202 */
[----:B------:R-:W-:Y:S01]  /*20360*/  CS2R R152, SRZ ;  /* 0x0000000000987805 */ /* 0x000fe2000001ff00 */
[----:B------:R-:W-:Y:S01]  /*20370*/  LOP3.LUT R3, R71, 0x3, RZ, 0xc0, !PT ;  /* 0x0000000347037812 */ /* 0x000fe200078ec0ff */
[----:B------:R3:W-:Y:S01]  /*20380*/  STL [R1+0x18e4], RZ ;  /* 0x0018e4ff01007387 */ /* 0x0007e20000100800 */
[----:B------:R-:W-:Y:S01]  /*20390*/  SHF.L.U64.HI R0, R248, 0x2, R0 ;  /* 0x00000002f8007819 */ /* 0x000fe20000010200 */
[----:B------:R-:W-:Y:S01]  /*203a0*/  CS2R R154, SRZ ;  /* 0x00000000009a7805 */ /* 0x000fe2000001ff00 */
[----:B------:R-:W-:Y:S01]  /*203b0*/  CS2R R248, SRZ ;  /* 0x0000000000f87805 */ /* 0x000fe2000001ff00 */
[----:B------:R3:W-:Y:S01]  /*203c0*/  STL [R1+0x18e8], RZ ;  /* 0x0018e8ff01007387 */ /* 0x0007e20000100800 */
[----:B------:R-:W-:Y:S01]  /*203d0*/  IMAD R3, R3, 0x820, RZ ;  /* 0x0000082003037824 */ /* 0x000fe200078e02ff */
[----:B------:R-:W-:Y:S01]  /*203e0*/  CS2R R244, SRZ ;  /* 0x0000000000f47805 */ /* 0x000fe2000001ff00 */
[----:B------:R-:W-:Y:S01]  /*203f0*/  CS2R R246, SRZ ;  /* 0x0000000000f67805 */ /* 0x000fe2000001ff00 */
[----:B------:R3:W-:Y:S01]  /*20400*/  STL [R1+0x18ec], RZ ;  /* 0x0018ecff01007387 */ /* 0x0007e20000100800 */
[----:B------:R-:W-:Y:S01]  /*20410*/  CS2R R236, SRZ ;  /* 0x0000000000ec7805 */ /* 0x000fe2000001ff00 */
[----:B------:R-:W-:Y:S01]  /*20420*/  LOP3.LUT R69, R3, 0x5c, R71, 0x78, !PT ;  /* 0x0000005c03457812 */ /* 0x000fe200078e7847 */
[----:B------:R-:W-:Y:S01]  /*20430*/  CS2R R238, SRZ ;  /* 0x0000000000ee7805 */ /* 0x000fe2000001ff00 */
[----:B------:R3:W-:Y:S01]  /*20440*/  STL [R1+0x1740], RZ ;  /* 0x001740ff01007387 */ /* 0x0007e20000100800 */
[----:B------:R-:W-:Y:S01]  /*20450*/  LOP3.LUT R3, R68, 0x40, RZ, 0x3c, !PT ;  /* 0x0000004044037812 */ /* 0x000fe200078e3cff */
        /* <DEDUP_REMOVED lines=51> */
[----:B-1----:R-:W-:Y:S01]  /*20790*/  CS2R R8, SRZ ;  /* 0x0000000000087805 */ /* 0x002fe2000001ff00 */
[----:B------:R-:W-:Y:S01]  /*207a0*/  CS2R R10, SRZ ;  /* 0x00000000000a7805 */ /* 0x000fe2000001ff00 */
[----:B------:R-:W-:Y:S01]  /*207b0*/  CS2R R4, SRZ ;  /* 0x0000000000047805 */ /* 0x000fe2000001ff00 */
[----:B------:R3:W-:Y:S01]  /*207c0*/  STL [R1+0x18f8], RZ ;  /* 0x0018f8ff01007387 */ /* 0x0007e20000100800 */
[----:B--2---:R-:W-:Y:S01]  /*207d0*/  CS2R R6, SRZ ;  /* 0x0000000000067805 */ /* 0x004fe2000001ff00 */
[----:B------:R-:W-:-:S02]  /*207e0*/  IADD3 R70, R70, -0x4, RZ ;  /* 0xfffffffc46467810 */ /* 0x000fc40007ffe0ff */
[----:B------:R3:W-:Y:S01]  /*207f0*/  STL [R1+0x18fc], RZ ;  /* 0x0018fcff01007387 */ /* 0x0007e20000100800 */
[----:B------:R-:W-:-:S03]  /*20800*/  LOP3.LUT R69, R69, 0x20, RZ, 0x3c, !PT ;  /* 0x0000002045457812 */ /* 0x000fc600078e3cff */
        /* <DEDUP_REMOVED lines=1834> */
[----:B------:R3:W-:Y:S04]  /*27ab0*/  STL [R1+0x35c8], R68 ;  /* 0x0035c84401007387 */ /* 0x0007e80000100800 */
        /* <DEDUP_REMOVED lines=78> */
[----:B------:R3:W-:Y:S02]  /*27fa0*/  STL [R1+0x35e0], R3 ;  /* 0x0035e00301007387 */ /* 0x0007e40000100800 */
.L_x_2:
[----:B---3--:R-:W2:Y:S01]  /*27fb0*/  LDL.LU R3, [R1+0x2db0] ;  /* 0x002db00001037983 */ /* 0x008ea20000300800 */
[----:B------:R-:W-:-:S04]  /*27fc0*/  DEPBAR.LE SB0, 0x6 ;  /* 0x000081800000791a */ /* 0x000fc80000000000 */
[----:B------:R-:W3:Y:S04]  /*27fd0*/  LDL R68, [R1+0x35c8] ;  /* 0x0035c80001447983 */ /* 0x000ee80000100800 */
[----:B------:R-:W-:Y:S04]  /*27fe0*/  STL [R1+0x3670], R0 ;  /* 0x0036700001007387 */ /* 0x000fe80000100800 */
[----:B------:R-:W-:Y:S04]  /*27ff0*/  STL [R1+0x366c], R2 ;  /* 0x00366c0201007387 */ /* 0x000fe80000100800 */
[----:B-----5:R-:W-:Y:S04]  /*28000*/  STL [R1+0x3668], R252 ;  /* 0x003668fc01007387 */ /* 0x020fe80000100800 */
[----:B------:R-:W-:Y:S04]  /*28010*/  STL [R1+0x3664], R243 ;  /* 0x003664f301007387 */ /* 0x000fe80000100800 */
[----:B------:R-:W-:Y:S04]  /*28020*/  STL [R1+0x3660], R242 ;  /* 0x003660f201007387 */ /* 0x000fe80000100800 */
[----:B------:R-:W1:Y:S02]  /*28030*/  S2R R71, SR_TID.X ;  /* 0x0000000000477919 */ /* 0x000e640000002100 */
[----:B-1----:R-:W-:-:S02]  /*28040*/  LOP3.LUT R69, R71, 0x3, RZ, 0xc0, !PT ;  /* 0x0000000347457812 */ /* 0x002fc400078ec0ff */
[----:B------:R-:W-:-:S03]  /*28050*/  LOP3.LUT R70, R71, 0x3, RZ, 0xc0, !PT ;  /* 0x0000000347467812 */ /* 0x000fc600078ec0ff */
[----:B------:R-:W-:Y:S02]  /*28060*/  IMAD R69, R69, 0x820, RZ ;  /* 0x0000082045457824 */ /* 0x000fe400078e02ff */
[----:B------:R-:W-:-:S03]  /*28070*/  IMAD R70, R70, 0x820, RZ ;  /* 0x0000082046467824 */ /* 0x000fc600078e02ff */
[--C-:B------:R-:W-:Y:S02]  /*28080*/  LOP3.LUT R69, R69, 0x5c, R71.reuse, 0x78, !PT ;  /* 0x0000005c45457812 */ /* 0x100fe400078e7847 */
[----:B------:R-:W-:Y:S02]  /*28090*/  LOP3.LUT R70, R70, 0x5c, R71, 0x78, !PT ;  /* 0x0000005c46467812 */ /* 0x000fe400078e7847 */
[----:B------:R-:W-:Y:S01]  /*280a0*/  LOP3.LUT R69, R69, 0x20, RZ, 0x3c, !PT ;  /* 0x0000002045457812 */ /* 0x000fe200078e3cff */
[----:B------:R-:W-:Y:S01]  /*280b0*/  BAR.SYNC.DEFER_BLOCKING 0x0 ;  /* 0x0000000000007b1d */ /* 0x000fe20000010000 */
[----:B--2---:R-:W-:-:S04]  /*280c0*/  IADD3 R3, R3, 0x1, RZ ;  /* 0x0000000103037810 */ /* 0x004fc80007ffe0ff */
[----:B------:R-:W-:-:S04]  /*280d0*/  ISETP.GT.AND P0, PT, R3, 0x3, PT ;  /* 0x000000030300780c */ /* 0x000fc80003f04270 */
[----:B------:R-:W-:-:S05]  /*280e0*/  SEL R241, R3, RZ, !P0 ;  /* 0x000000ff03f17207 */ /* 0x000fca0004000000 */
[----:B------:R-:W-:Y:S01]  /*280f0*/  STL [R1+0x2db0], R241 ;  /* 0x002db0f101007387 */ /* 0x000fe20000100800 */
[C---:B------:R-:W-:Y:S02]  /*28100*/  IMAD R3, R241.reuse, 0x10000, R70 ;  /* 0x00010000f1037824 */ /* 0x040fe400078e0246 */
[C---:B------:R-:W-:Y:S01]  /*28110*/  IMAD R240, R241.reuse, 0x10000, R69 ;  /* 0x00010000f1f07824 */ /* 0x040fe200078e0245 */
[----:B------:R-:W2:Y:S01]  /*28120*/  LDL.LU.64 R192, [R1+0x18e0] ;  /* 0x0018e00001c07983 */ /* 0x000ea20000300a00 */
[----:B---3--:R-:W-:-:S03]  /*28130*/  IMAD R196, R241, 0x10000, R68 ;  /* 0x00010000f1c47824 */ /* 0x008fc600078e0244 */
[----:B------:R-:W2:Y:S04]  /*28140*/  LDL.LU.64 R194, [R1+0x18e8] ;  /* 0x0018e80001c27983 */ /* 0x000ea80000300a00 */
[----:B------:R-:W3:Y:S04]  /*28150*/  LDL.LU.64 R188, [R1+0x1190] ;  /* 0x0011900001bc7983 */ /* 0x000ee80000300a00 */
[----:B------:R-:W3:Y:S04]  /*28160*/  LDL.LU.64 R190, [R1+0x1198] ;  /* 0x0011980001be7983 */ /* 0x000ee80000300a00 */
[----:B------:R-:W4:Y:S04]  /*28170*/  LDL.LU.64 R184, [R1+0xed0] ;  /* 0x000ed00001b87983 */ /* 0x000f280000300a00 */
[----:B------:R-:W4:Y:S04]  /*28180*/  LDL.LU.64 R186, [R1+0xed8] ;  /* 0x000ed80001ba7983 */ /* 0x000f280000300a00 */
[----:B------:R-:W3:Y:S04]  /*28190*/  LDL.LU.64 R164, [R1+0xc50] ;  /* 0x000c500001a47983 */ /* 0x000ee80000300a00 */
[----:B------:R-:W3:Y:S04]  /*281a0*/  LDL.LU.64 R166, [R1+0xc58] ;  /* 0x000c580001a67983 */ /* 0x000ee80000300a00 */
[----:B------:R-:W3:Y:S04]  /*281b0*/  LDL.LU.64 R160, [R1+0xb40] ;  /* 0x000b400001a07983 */ /* 0x000ee80000300a00 */
[----:B------:R-:W3:Y:S04]  /*281c0*/  LDL.LU.64 R162, [R1+0xb48] ;  /* 0x000b480001a27983 */ /* 0x000ee80000300a00 */
[----:B------:R-:W-:Y:S04]  /*281d0*/  LDS R88, [R3] ;  /* 0x0000000003587984 */ /* 0x000fe80000000800 */
[----:B------:R-:W-:Y:S04]  /*281e0*/  LDS R90, [R3+0x2000] ;  /* 0x00200000035a7984 */ /* 0x000fe80000000800 */
[----:B------:R-:W-:Y:S04]  /*281f0*/  LDS R89, [R240] ;  /* 0x00000000f0597984 */ /* 0x000fe80000000800 */
[----:B------:R-:W-:Y:S04]  /*28200*/  LDS R91, [R240+0x2000] ;  /* 0x00200000f05b7984 */ /* 0x000fe80000000800 */
[----:B------:R-:W-:Y:S04]  /*28210*/  LDSM.16.M88.4 R76, [R196+0x40000] ;  /* 0x04000000c44c783b */ /* 0x000fe80000000200 */
[----:B------:R-:W1:Y:S04]  /*28220*/  LDSM.16.M88.4 R68, [R196+0x40800] ;  /* 0x04080000c444783b */ /* 0x000e680000000200 */
[----:B------:R-:W4:Y:S04]  /*28230*/  LDL.LU.64 R180, [R1+0x940] ;  /* 0x0009400001b47983 */ /* 0x000f280000300a00 */
[----:B------:R-:W4:Y:S04]  /*28240*/  LDL.LU.64 R182, [R1+0x948] ;  /* 0x0009480001b67983 */ /* 0x000f280000300a00 */
[----:B------:R-:W-:Y:S04]  /*28250*/  LDS R92, [R3+0x80] ;  /* 0x00008000035c7984 */ /* 0x000fe80000000800 */
[----:B------:R-:W-:Y:S04]  /*28260*/  LDS R94, [R3+0x2080] ;  /* 0x00208000035e7984 */ /* 0x000fe80000000800 */
[----:B------:R-:W-:Y:S04]  /*28270*/  LDS R93, [R240+0x80] ;  /* 0x00008000f05d7984 */ /* 0x000fe80000000800 */
[----:B------:R-:W3:Y:S04]  /*28280*/  LDS R95, [R240+0x2080] ;  /* 0x00208000f05f7984 */ /* 0x000ee80000000800 */
[----:B------:R-:W4:Y:S04]  /*28290*/  LDL.LU.64 R176, [R1+0x7d0] ;  /* 0x0007d00001b07983 */ /* 0x000f280000300a00 */
[----:B------:R-:W4:Y:S04]  /*282a0*/  LDL.LU.64 R178, [R1+0x7d8] ;  /* 0x0007d80001b27983 */ /* 0x000f280000300a00 */
[----:B------:R-:W-:Y:S04]  /*282b0*/  LDS R96, [R3+0x100] ;  /* 0x0001000003607984 */ /* 0x000fe80000000800 */
[----:B------:R-:W-:Y:S04]  /*282c0*/  LDS R98, [R3+0x2100] ;  /* 0x0021000003627984 */ /* 0x000fe80000000800 */
[----:B------:R-:W-:Y:S04]  /*282d0*/  LDS R97, [R240+0x100] ;  /* 0x00010000f0617984 */ /* 0x000fe80000000800 */
[----:B------:R-:W4:Y:S04]  /*282e0*/  LDS R99, [R240+0x2100] ;  /* 0x00210000f0637984 */ /* 0x000f280000000800 */
[----:B------:R-:W4:Y:S04]  /*282f0*/  LDL.LU.64 R172, [R1+0x6c0] ;  /* 0x0006c00001ac7983 */ /* 0x000f280000300a00 */
[----:B------:R-:W4:Y:S04]  /*28300*/  LDL.LU.64 R174, [R1+0x6c8] ;  /* 0x0006c80001ae7983 */ /* 0x000f280000300a00 */
[----:B------:R-:W4:Y:S04]  /*28310*/  LDL.LU.64 R168, [R1+0x5a0] ;  /* 0x0005a00001a87983 */ /* 0x000f280000300a00 */
[----:B------:R-:W4:Y:S04]  /*28320*/  LDL.LU.64 R170, [R1+0x5a8] ;  /* 0x0005a80001aa7983 */ /* 0x000f280000300a00 */
[----:B------:R-:W-:Y:S04]  /*28330*/  LDS R100, [R3+0x180] ;  /* 0x0001800003647984 */ /* 0x000fe80000000800 */
[----:B------:R-:W-:Y:S04]  /*28340*/  LDS R102, [R3+0x2180] ;  /* 0x0021800003667984 */ /* 0x000fe80000000800 */
[----:B------:R-:W-:Y:S04]  /*28350*/  LDS R101, [R240+0x180] ;  /* 0x00018000f0657984 */ /* 0x000fe80000000800 */
[----:B------:R-:W2:Y:S04]  /*28360*/  LDS R103, [R240+0x2180] ;  /* 0x00218000f0677984 */ /* 0x000ea80000000800 */
[----:B------:R2:W-:Y:S04]  /*28370*/  STL [R1+0x3ff8], R241 ;  /* 0x003ff8f101007387 */ /* 0x0005e80000100800 */
[----:B-1----:R-:W-:Y:S04]  /*28380*/  STL [R1+0x42f8], R70 ;  /* 0x0042f84601007387 */ /* 0x002fe80000100800 */
[----:B------:R-:W-:Y:S04]  /*28390*/  STL [R1+0x42f4], R71 ;  /* 0x0042f44701007387 */ /* 0x000fe80000100800 */
[----:B------:R-:W-:Y:S04]  /*283a0*/  LDS R104, [R3+0x200] ;  /* 0x0002000003687984 */ /* 0x000fe80000000800 */
[----:B------:R-:W-:Y:S04]  /*283b0*/  LDS R106, [R3+0x2200] ;  /* 0x00220000036a7984 */ /* 0x000fe80000000800 */
[----:B------:R-:W-:Y:S04]  /*283c0*/  LDS R105, [R240+0x200] ;  /* 0x00020000f0697984 */ /* 0x000fe80000000800 */
[----:B------:R-:W-:Y:S04]  /*283d0*/  LDS R107, [R240+0x2200] ;  /* 0x00220000f06b7984 */ /* 0x000fe80000000800 */
[----:B------:R-:W-:Y:S04]  /*283e0*/  LDS R140, [R3+0x280] ;  /* 0x00028000038c7984 */ /* 0x000fe80000000800 */
[----:B------:R-:W-:Y:S04]  /*283f0*/  LDS R142, [R3+0x2280] ;  /* 0x00228000038e7984 */ /* 0x000fe80000000800 */
[----:B------:R-:W-:Y:S04]  /*28400*/  LDS R141, [R240+0x280] ;  /* 0x00028000f08d7984 */ /* 0x000fe80000000800 */
[----:B------:R-:W1:Y:S04]  /*28410*/  LDS R143, [R240+0x2280] ;  /* 0x00228000f08f7984 */ /* 0x000e680000000800 */
        /* <DEDUP_REMOVED lines=28> */
[----:B------:R-:W-:Y:S01]  /*285e0*/  LDS R108, [R3+0x680] ;  /* 0x00068000036c7984 */ /* 0x000fe20000000800 */
[----:B--2---:R-:W-:Y:S03]  /*285f0*/  HMMA.1688.F32.TF32 R192, R88, R76, R192 ;  /* 0x0000004c58c0723c */ /* 0x004fe600000810c0 */
[----:B------:R-:W-:Y:S04]  /*28600*/  LDS R110, [R3+0x2680] ;  /* 0x00268000036e7984 */ /* 0x000fe80000000800 */
[----:B------:R-:W-:Y:S04]  /*28610*/  LDS R109, [R240+0x680] ;  /* 0x00068000f06d7984 */ /* 0x000fe80000000800 */
[----:B------:R-:W2:Y:S04]  /*28620*/  LDS R111, [R240+0x2680] ;  /* 0x00268000f06f7984 */ /* 0x000ea80000000800 */
[----:B------:R-:W-:Y:S04]  /*28630*/  LDS R80, [R3+0x700] ;  /* 0x0007000003507984 */ /* 0x000fe80000000800 */
[----:B------:R-:W-:Y:S04]  /*28640*/  LDS R82, [R3+0x2700] ;  /* 0x0027000003527984 */ /* 0x000fe80000000800 */
[----:B------:R-:W-:Y:S01]  /*28650*/  LDS R81, [R240+0x700] ;  /* 0x00070000f0517984 */ /* 0x000fe20000000800 */
[----:B------:R-:W-:-:S03]  /*28660*/  IMAD.MOV.U32 R241, RZ, RZ, R195 ;  /* 0x000000fffff17224 */ /* 0x000fc600078e00c3 */
[----:B------:R-:W-:Y:S04]  /*28670*/  STL.64 [R1+0x1c70], R192 ;  /* 0x001c70c001007387 */ /* 0x000fe80000100a00 */
[----:B------:R3:W-:Y:S04]  /*28680*/  STL [R1+0x1c78], R194 ;  /* 0x001c78c201007387 */ /* 0x0007e80000100800 */
[----:B------:R-:W1:Y:S04]  /*28690*/  LDS R83, [R240+0x2700] ;  /* 0x00270000f0537984 */ /* 0x000e680000000800 */
[----:B------:R-:W-:Y:S01]  /*286a0*/  LDS R84, [R3+0x780] ;  /* 0x0007800003547984 */ /* 0x000fe20000000800 */
[-C--:B---3--:R-:W-:Y:S03]  /*286b0*/  HMMA.1688.F32.TF32 R192, R92, R76.reuse, R188 ;  /* 0x0000004c5cc0723c */ /* 0x088fe600000810bc */
[----:B------:R-:W-:Y:S04]  /*286c0*/  LDS R86, [R3+0x2780] ;  /* 0x0027800003567984 */ /* 0x000fe80000000800 */
[----:B------:R-:W-:Y:S01]  /*286d0*/  LDS R85, [R240+0x780] ;  /* 0x00078000f0557984 */ /* 0x000fe20000000800 */
[-C--:B----4-:R-:W-:Y:S03]  /*286e0*/  HMMA.1688.F32.TF32 R188, R96, R76.reuse, R184 ;  /* 0x0000004c60bc723c */ /* 0x090fe600000810b8 */
[----:B------:R-:W3:Y:S05]  /*286f0*/  LDS R87, [R240+0x2780] ;  /* 0x00278000f0577984 */ /* 0x000eea0000000800 */
[-C--:B------:R-:W-:Y:S07]  /*28700*/  HMMA.1688.F32.TF32 R184, R100, R76.reuse, R164 ;  /* 0x0000004c64b8723c */ /* 0x080fee00000810a4 */
[----:B------:R-:W-:Y:S04]  /*28710*/  STL.64 [R1+0x1cc0], R192 ;  /* 0x001cc0c001007387 */ /* 0x000fe80000100a00 */
[----:B------:R-:W-:Y:S04]  /*28720*/  STL.64 [R1+0x1cc8], R194 ;  /* 0x001cc8c201007387 */ /* 0x000fe80000100a00 */
[----:B------:R-:W4:Y:S04]  /*28730*/  LDL.LU.64 R164, [R1+0x1740] ;  /* 0x0017400001a47983 */ /* 0x000f280000300a00 */
[----:B------:R-:W-:Y:S04]  /*28740*/  STL.64 [R1+0x1e20], R188 ;  /* 0x001e20bc01007387 */ /* 0x000fe80000100a00 */
[----:B------:R-:W-:Y:S04]  /*28750*/  STL.64 [R1+0x1e28], R190 ;  /* 0x001e28be01007387 */ /* 0x000fe80000100a00 */
[----:B------:R-:W4:Y:S04]  /*28760*/  LDL.LU.64 R166, [R1+0x1748] ;  /* 0x0017480001a67983 */ /* 0x000f280000300a00 */
[----:B------:R-:W-:Y:S04]  /*28770*/  STL.64 [R1+0x1fa0], R184 ;  /* 0x001fa0b801007387 */ /* 0x000fe80000100a00 */
[----:B------:R2:W-:Y:S01]  /*28780*/  STL.64 [R1+0x1fa8], R186 ;  /* 0x001fa8ba01007387 */ /* 0x0005e20000100a00 */
[-C--:B-1----:R-:W-:Y:S03]  /*28790*/  HMMA.1688.F32.TF32 R180, R140, R76.reuse, R180 ;  /* 0x0000004c8cb4723c */ /* 0x082fe600000810b4 */
[----:B------:R-:W-:Y:S05]  /*287a0*/  LDSM.16.M88.4 R192, [R196+0x49000] ;  /* 0x04900000c4c0783b */ /* 0x000fea0000000200 */
[-C--:B--2---:R-:W-:Y:S01]  /*287b0*/  HMMA.1688.F32.TF32 R184, R104, R76.reuse, R160 ;  /* 0x0000004c68b8723c */ /* 0x084fe200000810a0 */
[----:B------:R-:W2:Y:S04]  /*287c0*/  LDL.LU.64 R160, [R1+0x1170] ;  /* 0x0011700001a07983 */ /* 0x000ea80000300a00 */
[----:B------:R-:W2:Y:S03]  /*287d0*/  LDL.LU.64 R162, [R1+0x1178] ;  /* 0x0011780001a27983 */ /* 0x000ea60000300a00 */
[-C--:B------:R-:W-:Y:S08]  /*287e0*/  HMMA.1688.F32.TF32 R176, R136, R76.reuse, R176 ;  /* 0x0000004c88b0723c */ /* 0x080ff000000810b0 */
[-C--:B------:R-:W-:Y:S08]  /*287f0*/  HMMA.1688.F32.TF32 R172, R132, R76.reuse, R172 ;  /* 0x0000004c84ac723c */ /* 0x080ff000000810ac */
[-C--:B------:R-:W-:Y:S01]  /*28800*/  HMMA.1688.F32.TF32 R168, R128, R76.reuse, R168 ;  /* 0x0000004c80a8723c */ /* 0x080fe200000810a8 */
[----:B------:R-:W-:Y:S04]  /*28810*/  STL.64 [R1+0x20f0], R184 ;  /* 0x0020f0b801007387 */ /* 0x000fe80000100a00 */
[----:B------:R-:W-:Y:S04]  /*28820*/  STL.64 [R1+0x20f8], R186 ;  /* 0x0020f8ba01007387 */ /* 0x000fe80000100a00 */
[----:B------:R-:W-:Y:S04]  /*28830*/  STL.64 [R1+0x2440], R180 ;  /* 0x002440b401007387 */ /* 0x000fe80000100a00 */
[----:B------:R-:W-:Y:S04]  /*28840*/  STL.64 [R1+0x2448], R182 ;  /* 0x002448b601007387 */ /* 0x000fe80000100a00 */
[----:B------:R-:W-:Y:S04]  /*28850*/  STL.64 [R1+0x25b0], R176 ;  /* 0x0025b0b001007387 */ /* 0x000fe80000100a00 */
[----:B------:R1:W-:Y:S04]  /*28860*/  STL.64 [R1+0x25b8], R178 ;  /* 0x0025b8b201007387 */ /* 0x0003e80000100a00 */
[----:B------:R-:W-:Y:S04]  /*28870*/  STL.64 [R1+0x27b0], R172 ;  /* 0x0027b0ac01007387 */ /* 0x000fe80000100a00 */
[----:B------:R3:W-:Y:S01]  /*28880*/  STL.64 [R1+0x27b8], R174 ;  /* 0x0027b8ae01007387 */ /* 0x0007e20000100a00 */
[-C--:B-1----:R-:W-:Y:S03]  /*28890*/  HMMA.1688.F32.TF32 R176, R124, R76.reuse, R224 ;  /* 0x0000004c7cb0723c */ /* 0x082fe600000810e0 */
[----:B------:R-:W-:Y:S04]  /*288a0*/  STL.64 [R1+0x29b0], R168 ;  /* 0x0029b0a801007387 */ /* 0x000fe80000100a00 */
[----:B------:R1:W-:Y:S01]  /*288b0*/  STL.64 [R1+0x29b8], R170 ;  /* 0x0029b8aa01007387 */ /* 0x0003e20000100a00 */
[-C--:B---3--:R-:W-:Y:S08]  /*288c0*/  HMMA.1688.F32.TF32 R172, R120, R76.reuse, R220 ;  /* 0x0000004c78ac723c */ /* 0x088ff000000810dc */
[-C--:B-1----:R-:W-:Y:S07]  /*288d0*/  HMMA.1688.F32.TF32 R168, R116, R76.reuse, R216 ;  /* 0x0000004c74a8723c */ /* 0x082fee00000810d8 */
[----:B------:R-:W-:Y:S04]  /*288e0*/  STL.64 [R1+0x2aa0], R176 ;  /* 0x002aa0b001007387 */ /* 0x000fe80000100a00 */
[----:B------:R-:W-:Y:S04]  /*288f0*/  STL.64 [R1+0x2aa8], R178 ;  /* 0x002aa8b201007387 */ /* 0x000fe80000100a00 */
[----:B------:R-:W3:Y:S04]  /*28900*/  LDL.LU.64 R184, [R1+0xec0] ;  /* 0x000ec00001b87983 */ /* 0x000ee80000300a00 */
[----:B------:R-:W-:Y:S04]  /*28910*/  STL.64 [R1+0x2b70], R172 ;  /* 0x002b70ac01007387 */ /* 0x000fe80000100a00 */
[----:B------:R-:W-:Y:S04]  /*28920*/  STL.64 [R1+0x2b78], R174 ;  /* 0x002b78ae01007387 */ /* 0x000fe80000100a00 */
[----:B------:R-:W3:Y:S04]  /*28930*/  LDL.LU.64 R186, [R1+0xec8] ;  /* 0x000ec80001ba7983 */ /* 0x000ee80000300a00 */
[----:B------:R-:W-:Y:S04]  /*28940*/  STL.64 [R1+0x2c20], R168 ;  /* 0x002c20a801007387 */ /* 0x000fe80000100a00 */
[----:B------:R1:W-:Y:S02]  /*28950*/  STL.64 [R1+0x2c28], R170 ;  /* 0x002c28aa01007387 */ /* 0x0003e40000100a00 */
[-C--:B-1----:R-:W-:Y:S08]  /*28960*/  HMMA.1688.F32.TF32 R168, R112, R76.reuse, R156 ;  /* 0x0000004c70a8723c */ /* 0x082ff0000008109c */
[-C--:B------:R-:W-:Y:S08]  /*28970*/  HMMA.1688.F32.TF32 R156, R108, R76.reuse, R152 ;  /* 0x0000004c6c9c723c */ /* 0x080ff00000081098 */
[-C--:B------:R-:W-:Y:S08]  /*28980*/  HMMA.1688.F32.TF32 R152, R80, R76.reuse, R144 ;  /* 0x0000004c5098723c */ /* 0x080ff00000081090 */
[----:B------:R-:W-:Y:S01]  /*28990*/  HMMA.1688.F32.TF32 R144, R84, R76, R72 ;  /* 0x0000004c5490723c */ /* 0x000fe20000081048 */
[----:B------:R-:W-:Y:S04]  /*289a0*/  STL.64 [R1+0x2cb0], R168 ;  /* 0x002cb0a801007387 */ /* 0x000fe80000100a00 */
[----:B------:R-:W-:Y:S04]  /*289b0*/  STL.64 [R1+0x2cb8], R170 ;  /* 0x002cb8aa01007387 */ /* 0x000fe80000100a00 */
[----:B------:R-:W-:Y:S04]  /*289c0*/  STL.64 [R1+0x2d20], R156 ;  /* 0x002d209c01007387 */ /* 0x000fe80000100a00 */
[----:B------:R-:W-:Y:S04]  /*289d0*/  STL.64 [R1+0x2d28], R158 ;  /* 0x002d289e01007387 */ /* 0x000fe80000100a00 */
[----:B------:R-:W-:Y:S04]  /*289e0*/  STL.64 [R1+0x2d70], R152 ;  /* 0x002d709801007387 */ /* 0x000fe80000100a00 */
[----:B------:R-:W-:Y:S04]  /*289f0*/  STL.64 [R1+0x2d78], R154 ;  /* 0x002d789a01007387 */ /* 0x000fe80000100a00 */
[----:B------:R-:W3:Y:S04]  /*28a00*/  LDL.LU.64 R180, [R1+0xc30] ;  /* 0x000c300001b47983 */ /* 0x000ee80000300a00 */
[----:B------:R-:W-:Y:S04]  /*28a10*/  STL.64 [R1+0x2da0], R144 ;  /* 0x002da09001007387 */ /* 0x000fe80000100a00 */
[----:B------:R-:W-:Y:S04]  /*28a20*/  STL.64 [R1+0x2da8], R146 ;  /* 0x002da89201007387 */ /* 0x000fe80000100a00 */
[----:B------:R-:W3:Y:S01]  /*28a30*/  LDL.LU.64 R182, [R1+0xc38] ;  /* 0x000c380001b67983 */ /* 0x000ee20000300a00 */
[-C--:B----4-:R-:W-:Y:S11]  /*28a40*/  HMMA.1688.F32.TF32 R72, R88, R68.reuse, R164 ;  /* 0x000000445848723c */ /* 0x090ff600000810a4 */
[----:B------:R-:W-:Y:S11]  /*28a50*/  @!UPT UIADD3 URZ, URZ, URZ, URZ ;  /* 0x0000003f3f3ff290 */ /* 0x000ff6000fffe03f */
[----:B------:R-:W-:Y:S01]  /*28a60*/  @!UPT UIADD3 URZ, URZ, URZ, URZ ;  /* 0x0000003f3f3ff290 */ /* 0x000fe2000fffe03f */
[----:B------:R-:W-:Y:S04]  /*28a70*/  STL.64 [R1+0x1af0], R72 ;  /* 0x001af04801007387 */ /* 0x000fe80000100a00 */
[----:B------:R2:W-:Y:S04]  /*28a80*/  STL.64 [R1+0x1af8], R74 ;  /* 0x001af84a01007387 */ /* 0x0005e80000100a00 */
[----:B------:R-:W4:Y:S04]  /*28a90*/  LDL.LU.64 R176, [R1+0xa30] ;  /* 0x000a300001b07983 */ /* 0x000f280000300a00 */
[----:B------:R-:W4:Y:S01]  /*28aa0*/  LDL.LU.64 R178, [R1+0xa38] ;  /* 0x000a380001b27983 */ /* 0x000f220000300a00 */
[-C--:B--2---:R-:W-:Y:S11]  /*28ab0*/  HMMA.1688.F32.TF32 R72, R92, R68.reuse, R160 ;  /* 0x000000445c48723c */ /* 0x084ff600000810a0 */
[----:B------:R-:W-:Y:S11]  /*28ac0*/  @!UPT UIADD3 URZ, URZ, URZ, URZ ;  /* 0x0000003f3f3ff290 */ /* 0x000ff6000fffe03f */
[----:B------:R-:W-:Y:S01]  /*28ad0*/  @!UPT UIADD3 URZ, URZ, URZ, URZ ;  /* 0x0000003f3f3ff290 */ /* 0x000fe2000fffe03f */
[----:B------:R1:W-:Y:S04]  /*28ae0*/  STL.64 [R1+0x1b60], R72 ;  /* 0x001b604801007387 */ /* 0x0003e80000100a00 */
[----:B------:R2:W-:Y:S04]  /*28af0*/  STL.64 [R1+0x1b68], R74 ;  /* 0x001b684a01007387 */ /* 0x0005e80000100a00 */
[----:B------:R-:W4:Y:S04]  /*28b00*/  LDL.LU.64 R144, [R1+0x930] ;  /* 0x0009300001907983 */ /* 0x000f280000300a00 */
[----:B------:R-:W4:Y:S04]  /*28b10*/  LDL.LU.64 R146, [R1+0x938] ;  /* 0x0009380001927983 */ /* 0x000f280000300a00 */
[----:B-1----:R-:W4:Y:S04]  /*28b20*/  LDL.LU.64 R72, [R1+0x7f0] ;  /* 0x0007f00001487983 */ /* 0x002f280000300a00 */
        /* <DEDUP_REMOVED lines=11> */
[----:B------:R-:W2:Y:S04]  /*28be0*/  LDL.LU.64 R152, [R1] ;  /* 0x0000000001987983 */ /* 0x000ea80000300a00 */
[----:B------:R-:W2:Y:S01]  /*28bf0*/  LDL.LU.64 R154, [R1+0x8] ;  /* 0x00000800019a7983 */ /* 0x000ea20000300a00 */
[-C--:B---3--:R-:W-:Y:S11]  /*28c00*/  HMMA.1688.F32.TF32 R188, R96, R68.reuse, R184 ;  /* 0x0000004460bc723c */ /* 0x088ff600000810b8 */
[----:B------:R-:W-:Y:S11]  /*28c10*/  @!UPT UIADD3 URZ, URZ, URZ, URZ ;  /* 0x0000003f3f3ff290 */ /* 0x000ff6000fffe03f */
[----:B------:R-:W-:Y:S01]  /*28c20*/  @!UPT UIADD3 URZ, URZ, URZ, URZ ;  /* 0x0000003f3f3ff290 */ /* 0x000fe2000fffe03f */
[----:B------:R-:W-:Y:S04]  /*28c30*/  STL.64 [R1+0x1cb0], R188 ;  /* 0x001cb0bc01007387 */ /* 0x000fe80000100a00 */
[----:B------:R-:W-:Y:S01]  /*28c40*/  STL.64 [R1+0x1cb8], R190 ;  /* 0x001cb8be01007387 */ /* 0x000fe20000100a00 */
[-C--:B------:R-:W-:Y:S11]  /*28c50*/  HMMA.1688.F32.TF32 R184, R100, R68.reuse, R180 ;  /* 0x0000004464b8723c */ /* 0x080ff600000810b4 */
[----:B------:R-:W-:Y:S11]  /*28c60*/  @!UPT UIADD3 URZ, URZ, URZ, URZ ;  /* 0x0000003f3f3ff290 */ /* 0x000ff6000fffe03f */
[----:B------:R-:W-:Y:S01]  /*28c70*/  @!UPT UIADD3 URZ, URZ, URZ, URZ ;  /* 0x0000003f3f3ff290 */ /* 0x000fe2000fffe03f */
[----:B------:R-:W-:Y:S04]  /*28c80*/  STL.64 [R1+0x1e40], R184 ;  /* 0x001e40b801007387 */ /* 0x000fe80000100a00 */
[----:B------:R-:W-:Y:S01]  /*28c90*/  STL.64 [R1+0x1e48], R186 ;  /* 0x001e48ba01007387 */ /* 0x000fe20000100a00 */
[-C--:B----4-:R-:W-:Y:S08]  /*28ca0*/  HMMA.1688.F32.TF32 R180, R104, R68.reuse, R176 ;  /* 0x0000004468b4723c */ /* 0x090ff000000810b0 */
[-C--:B------:R-:W-:Y:S01]  /*28cb0*/  HMMA.1688.F32.TF32 R176, R140, R68.reuse, R144 ;  /* 0x000000448cb0723c */ /* 0x080fe20000081090 */
[----:B------:R-:W1:Y:S11]  /*28cc0*/  LDSM.16.M88.4 R144, [R196+0x41000] ;  /* 0x04100000c490783b */ /* 0x000e760000000200 */
[----:B------:R-:W-:Y:S03]  /*28cd0*/  @!UPT UIADD3 URZ, URZ, URZ, URZ ;  /* 0x0000003f3f3ff290 */ /* 0x000fe6000fffe03f */
[----:B------:R-:W-:Y:S04]  /*28ce0*/  STL.64 [R1+0x1fc0], R180 ;  /* 0x001fc0b401007387 */ /* 0x000fe80000100a00 */
[----:B------:R-:W-:Y:S01]  /*28cf0*/  STL.64 [R1+0x1fc8], R182 ;  /* 0x001fc8b601007387 */ /* 0x000fe20000100a00 */
[-C--:B--2---:R-:W-:Y:S03]  /*28d00*/  HMMA.1688.F32.TF32 R172, R132, R68.reuse, R172 ;  /* 0x0000004484ac723c */ /* 0x084fe600000810ac */
[----:B-1----:R-:W-:Y:S04]  /*28d10*/  STL [R1+0x4300], R146 ;  /* 0x0043009201007387 */ /* 0x002fe80000100800 */
[----:B------:R-:W-:Y:S04]  /*28d20*/  STL.64 [R1+0x23a0], R176 ;  /* 0x0023a0b001007387 */ /* 0x000fe80000100a00 */
[----:B------:R1:W-:Y:S02]  /*28d30*/  STL.64 [R1+0x23a8], R178 ;  /* 0x0023a8b201007387 */ /* 0x0003e40000100a00 */
[-C--:B-1----:R-:W-:Y:S02]  /*28d40*/  HMMA.1688.F32.TF32 R176, R136, R68.reuse, R72 ;  /* 0x0000004488b0723c */ /* 0x082fe40000081048 */
[----:B------:R-:W1:Y:S06]  /*28d50*/  LDSM.16.M88.4 R72, [R196+0x41800] ;  /* 0x04180000c448783b */ /* 0x000e6c0000000200 */
[-C--:B------:R-:W-:Y:S08]  /*28d60*/  HMMA.1688.F32.TF32 R168, R128, R68.reuse, R168 ;  /* 0x0000004480a8723c */ /* 0x080ff000000810a8 */
[-C--:B------:R-:W-:Y:S08]  /*28d70*/  HMMA.1688.F32.TF32 R164, R124, R68.reuse, R164 ;  /* 0x000000447ca4723c */ /* 0x080ff000000810a4 */
[-C--:B------:R-:W-:Y:S08]  /*28d80*/  HMMA.1688.F32.TF32 R160, R120, R68.reuse, R160 ;  /* 0x0000004478a0723c */ /* 0x080ff000000810a0 */
[-C--:B------:R-:W-:Y:S01]  /*28d90*/  HMMA.1688.F32.TF32 R156, R116, R68.reuse, R156 ;  /* 0x00000044749c723c */ /* 0x080fe2000008109c */
[----:B------:R-:W-:Y:S04]  /*28da0*/  STL [R1+0x42fc], R147 ;  /* 0x0042fc9301007387 */ /* 0x000fe80000100800 */
[----:B-1----:R-:W-:Y:S04]  /*28db0*/  STL [R1+0x4304], R74 ;  /* 0x0043044a01007387 */ /* 0x002fe80000100800 */
[----:B------:R-:W-:Y:S04]  /*28dc0*/  STL.64 [R1+0x2520], R176 ;  /* 0x002520b001007387 */ /* 0x000fe80000100a00 */
[----:B------:R-:W-:Y:S04]  /*28dd0*/  STL.64 [R1+0x2528], R178 ;  /* 0x002528b201007387 */ /* 0x000fe80000100a00 */
[----:B------:R-:W-:Y:S04]  /*28de0*/  STL [R1+0x42f0], R75 ;  /* 0x0042f04b01007387 */ /* 0x000fe80000100800 */
        /* <DEDUP_REMOVED lines=8> */
[----:B------:R-:W2:Y:S04]  /*28e70*/  LDL.LU.64 R188, [R1+0x18c0] ;  /* 0x0018c00001bc7983 */ /* 0x000ea80000300a00 */
[----:B------:R-:W-:Y:S04]  /*28e80*/  STL.64 [R1+0x2bd0], R156 ;  /* 0x002bd09c01007387 */ /* 0x000fe80000100a00 */
[----:B------:R-:W-:Y:S04]  /*28e90*/  STL.64 [R1+0x2bd8], R158 ;  /* 0x002bd89e01007387 */ /* 0x000fe80000100a00 */
[----:B------:R-:W2:Y:S01]  /*28ea0*/  LDL.LU.64 R190, [R1+0x18c8] ;  /* 0x0018c80001be7983 */ /* 0x000ea20000300a00 */
[-C--:B------:R-:W-:Y:S11]  /*28eb0*/  HMMA.1688.F32.TF32 R152, R112, R68.reuse, R152 ;  /* 0x000000447098723c */ /* 0x080ff60000081098 */
[----:B------:R-:W-:Y:S11]  /*28ec0*/  @!UPT UIADD3 URZ, URZ, URZ, URZ ;  /* 0x0000003f3f3ff290 */ /* 0x000ff6000fffe03f */
[----:B------:R-:W-:Y:S01]  /*28ed0*/  @!UPT UIADD3 URZ, URZ, URZ, URZ ;  /* 0x0000003f3f3ff290 */ /* 0x000fe2000fffe03f */
[----:B------:R-:W-:Y:S04]  /*28ee0*/  STL.64 [R1+0x2c70], R152 ;  /* 0x002c709801007387 */ /* 0x000fe80000100a00 */
[----:B------:R1:W-:Y:S04]  /*28ef0*/  STL.64 [R1+0x2c78], R154 ;  /* 0x002c789a01007387 */ /* 0x0003e80000100a00 */
[----:B------:R-:W3:Y:S04]  /*28f00*/  LDL.LU.64 R184, [R1+0x1270] ;  /* 0x0012700001b87983 */ /* 0x000ee80000300a00 */
[----:B------:R-:W3:Y:S01]  /*28f10*/  LDL.LU.64 R186, [R1+0x1278] ;  /* 0x0012780001ba7983 */ /* 0x000ee20000300a00 */
[-C--:B-1----:R-:W-:Y:S03]  /*28f20*/  HMMA.1688.F32.TF32 R152, R108, R68.reuse, R244 ;  /* 0x000000446c98723c */ /* 0x082fe600000810f4 */
[----:B------:R-:W4:Y:S04]  /*28f30*/  LDL.LU.64 R180, [R1+0xf60] ;  /* 0x000f600001b47983 */ /* 0x000f280000300a00 */
        /* <DEDUP_REMOVED lines=9> */
[----:B------:R-:W-:Y:S04]  /*28fd0*/  STL.64 [R1+0x2cf0], R152 ;  /* 0x002cf09801007387 */ /* 0x000fe80000100a00 */
[----:B------:R1:W-:Y:S04]  /*28fe0*/  STL.64 [R1+0x2cf8], R154 ;  /* 0x002cf89a01007387 */ /* 0x0003e80000100a00 */
[----:B------:R-:W4:Y:S04]  /*28ff0*/  LDL.LU.64 R160, [R1+0x6d0] ;  /* 0x0006d00001a07983 */ /* 0x000f280000300a00 */
[----:B------:R-:W4:Y:S01]  /*29000*/  LDL.LU.64 R162, [R1+0x6d8] ;  /* 0x0006d80001a27983 */ /* 0x000f220000300a00 */
[-C--:B-1----:R-:W-:Y:S03]  /*29010*/  HMMA.1688.F32.TF32 R152, R80, R68.reuse, R232 ;  /* 0x000000445098723c */ /* 0x082fe600000810e8 */
[----:B------:R-:W4:Y:S04]  /*29020*/  LDL.LU.64 R156, [R1+0x5d0] ;  /* 0x0005d000019c7983 */ /* 0x000f280000300a00 */
[----:B------:R-:W4:Y:S11]  /*29030*/  LDL.LU.64 R158, [R1+0x5d8] ;  /* 0x0005d800019e7983 */ /* 0x000f360000300a00 */
[----:B------:R-:W-:Y:S05]  /*29040*/  @!UPT UIADD3 URZ, URZ, URZ, URZ ;  /* 0x0000003f3f3ff290 */ /* 0x000fea000fffe03f */
[----:B------:R1:W-:Y:S04]  /*29050*/  STL.64 [R1+0x2d50], R152 ;  /* 0x002d509801007387 */ /* 0x0003e80000100a00 */
[----:B------:R1:W-:Y:S04]  /*29060*/  STL.64 [R1+0x2d58], R154 ;  /* 0x002d589a01007387 */ /* 0x0003e80000100a00 */
[----:B-1----:R-:W4:Y:S04]  /*29070*/  LDL.LU.64 R152, [R1+0x50] ;  /* 0x0000500001987983 */ /* 0x002f280000300a00 */
[----:B------:R-:W4:Y:S01]  /*29080*/  LDL.LU.64 R154, [R1+0x58] ;  /* 0x00005800019a7983 */ /* 0x000f220000300a00 */
[----:B------:R-:W-:Y:S11]  /*29090*/  HMMA.1688.F32.TF32 R148, R84, R68, R148 ;  /* 0x000000445494723c */ /* 0x000ff60000081094 */
[----:B------:R-:W-:Y:S11]  /*290a0*/  @!UPT UIADD3 URZ, URZ, URZ, URZ ;  /* 0x0000003f3f3ff290 */ /* 0x000ff6000fffe03f */
[----:B------:R-:W-:Y:S02]  /*290b0*/  @!UPT UIADD3 URZ, URZ, URZ, URZ ;  /* 0x0000003f3f3ff290 */ /* 0x000fe4000fffe03f */
[----:B------:R-:W-:Y:S01]  /*290c0*/  IMAD.MOV.U32 R0, RZ, RZ, R151 ;  /* 0x000000ffff007224 */ /* 0x000fe200078e0097 */
[----:B------:R1:W-:Y:S04]  /*290d0*/  STL.64 [R1+0x2d90], R148 ;  /* 0x002d909401007387 */ /* 0x0003e80000100a00 */
[----:B------:R2:W-:Y:S04]  /*290e0*/  STL [R1+0x2d98], R150 ;  /* 0x002d989601007387 */ /* 0x0005e80000100800 */
[----:B------:R-:W-:Y:S04]  /*290f0*/  STL [R1+0x4008], R0 ;  /* 0x0040080001007387 */ /* 0x000fe80000100800 */
[----:B-1----:R-:W4:Y:S01]  /*29100*/  LDL.LU.64 R148, [R1+0x30] ;  /* 0x0000300001947983 */ /* 0x002f220000300a00 */
[-C--:B--2---:R-:W-:Y:S11]  /*29110*/  HMMA.1688.F32.TF32 R188, R88, R144.reuse, R188 ;  /* 0x0000009058bc723c */ /* 0x084ff600000810bc */
[----:B------:R-:W-:Y:S11]  /*29120*/  @!UPT UIADD3 URZ, URZ, URZ, URZ ;  /* 0x0000003f3f3ff290 */ /* 0x000ff6000fffe03f */
[----:B------:R-:W-:Y:S01]  /*29130*/  @!UPT UIADD3 URZ, URZ, URZ, URZ ;  /* 0x0000003f3f3ff290 */ /* 0x000fe2000fffe03f */
[----:B------:R-:W-:Y:S04]  /*29140*/  STL.64 [R1+0x1940], R188 ;  /* 0x001940bc01007387 */ /* 0x000fe80000100a00 */
[----:B------:R-:W-:Y:S04]  /*29150*/  STL.64 [R1+0x1948], R190 ;  /* 0x001948be01007387 */ /* 0x000fe80000100a00 */
[----:B------:R-:W2:Y:S04]  /*29160*/  LDL.LU.64 R150, [R1+0x38] ;  /* 0x0000380001967983 */ /* 0x000ea80000300a00 */
[----:B------:R-:W-:Y:S01]  /*29170*/  LDSM.16.M88.4 R188, [R196+0x49800] ;  /* 0x04980000c4bc783b */ /* 0x000fe20000000200 */
[-C--:B---3--:R-:W-:Y:S11]  /*29180*/  HMMA.1688.F32.TF32 R68, R92, R144.reuse, R184 ;  /* 0x000000905c44723c */ /* 0x088ff600000810b8 */
[----:B------:R-:W-:Y:S11]  /*29190*/  @!UPT UIADD3 URZ, URZ, URZ, URZ ;  /* 0x0000003f3f3ff290 */ /* 0x000ff6000fffe03f */
[----:B------:R-:W-:Y:S01]  /*291a0*/  @!UPT UIADD3 URZ, URZ, URZ, URZ ;  /* 0x0000003f3f3ff290 */ /* 0x000fe2000fffe03f */
[----:B------:R1:W-:Y:S04]  /*291b0*/  STL.64 [R1+0x1ab0], R68 ;  /* 0x001ab04401007387 */ /* 0x0003e80000100a00 */
[----:B------:R3:W-:Y:S04]  /*291c0*/  STL.64 [R1+0x1ab8], R70 ;  /* 0x001ab84601007387 */ /* 0x0007e80000100a00 */
[----:B-1----:R-:W2:Y:S04]  /*291d0*/  LDL.LU.64 R68, [R1+0x10] ;  /* 0x0000100001447983 */ /* 0x002ea80000300a00 */
[----:B---3--:R-:W3:Y:S01]  /*291e0*/  LDL.LU.64 R70, [R1+0x18] ;  /* 0x0000180001467983 */ /* 0x008ee20000300a00 */
[-C--:B----4-:R-:W-:Y:S08]  /*291f0*/  HMMA.1688.F32.TF32 R180, R96, R144.reuse, R180 ;  /* 0x0000009060b4723c */ /* 0x090ff000000810b4 */
[-C--:B------:R-:W-:Y:S08]  /*29200*/  HMMA.1688.F32.TF32 R176, R100, R144.reuse, R176 ;  /* 0x0000009064b0723c */ /* 0x080ff000000810b0 */
[-C--:B------:R-:W-:Y:S08]  /*29210*/  HMMA.1688.F32.TF32 R172, R104, R144.reuse, R172 ;  /* 0x0000009068ac723c */ /* 0x080ff000000810ac */
[-C--:B------:R-:W-:Y:S08]  /*29220*/  HMMA.1688.F32.TF32 R168, R140, R144.reuse, R168 ;  /* 0x000000908ca8723c */ /* 0x080ff000000810a8 */
        /* <DEDUP_REMOVED lines=11> */
[-C--:B------:R-:W-:Y:S03]  /*292e0*/  HMMA.1688.F32.TF32 R152, R124, R144.reuse, R152 ;  /* 0x000000907c98723c */ /* 0x080fe60000081098 */
[----:B------:R1:W-:Y:S04]  /*292f0*/  STL.64 [R1+0x2460], R164 ;  /* 0x002460a401007387 */ /* 0x0003e80000100a00 */
[----:B------:R4:W-:Y:S04]  /*29300*/  STL.64 [R1+0x2468], R166 ;  /* 0x002468a601007387 */ /* 0x0009e80000100a00 */
[----:B------:R4:W-:Y:S04]  /*29310*/  STL.64 [R1+0x25d0], R160 ;  /* 0x0025d0a001007387 */ /* 0x0009e80000100a00 */
[----:B------:R4:W-:Y:S04]  /*29320*/  STL.64 [R1+0x25d8], R162 ;  /* 0x0025d8a201007387 */ /* 0x0009e80000100a00 */
[----:B-1----:R-:W3:Y:S04]  /*29330*/  LDL.LU.64 R164, [R1+0x1680] ;  /* 0x0016800001a47983 */ /* 0x002ee80000300a00 */
[----:B------:R1:W-:Y:S04]  /*29340*/  STL.64 [R1+0x27d0], R156 ;  /* 0x0027d09c01007387 */ /* 0x0003e80000100a00 */
[----:B------:R1:W-:Y:S04]  /*29350*/  STL.64 [R1+0x27d8], R158 ;  /* 0x0027d89e01007387 */ /* 0x0003e80000100a00 */
[----:B----4-:R-:W3:Y:S04]  /*29360*/  LDL.LU.64 R166, [R1+0x1688] ;  /* 0x0016880001a67983 */ /* 0x010ee80000300a00 */
[----:B------:R1:W-:Y:S04]  /*29370*/  STL.64 [R1+0x29c0], R152 ;  /* 0x0029c09801007387 */ /* 0x0003e80000100a00 */
[----:B------:R1:W-:Y:S04]  /*29380*/  STL.64 [R1+0x29c8], R154 ;  /* 0x0029c89a01007387 */ /* 0x0003e80000100a00 */
[----:B------:R-:W3:Y:S04]  /*29390*/  LDL.LU.64 R160, [R1+0x11d0] ;  /* 0x0011d00001a07983 */ /* 0x000ee80000300a00 */
[----:B------:R-:W3:Y:S04]  /*293a0*/  LDL.LU.64 R162, [R1+0x11d8] ;  /* 0x0011d80001a27983 */ /* 0x000ee80000300a00 */
[----:B-1----:R-:W3:Y:S04]  /*293b0*/  LDL.LU.64 R156, [R1+0xf40] ;  /* 0x000f4000019c7983 */ /* 0x002ee80000300a00 */
[----:B------:R-:W3:Y:S04]  /*293c0*/  LDL.LU.64 R158, [R1+0xf48] ;  /* 0x000f4800019e7983 */ /* 0x000ee80000300a00 */
[----:B------:R-:W3:Y:S04]  /*293d0*/  LDL.LU.64 R152, [R1+0xd80] ;  /* 0x000d800001987983 */ /* 0x000ee80000300a00 */
[----:B------:R-:W3:Y:S01]  /*293e0*/  LDL.LU.64 R154, [R1+0xd88] ;  /* 0x000d8800019a7983 */ /* 0x000ee20000300a00 */
[-C--:B------:R-:W-:Y:S08]  /*293f0*/  HMMA.1688.F32.TF32 R168, R112, R144.reuse, R248 ;  /* 0x0000009070a8723c */ /* 0x080ff000000810f8 */
[-C--:B------:R-:W-:Y:S08]  /*29400*/  HMMA.1688.F32.TF32 R176, R108, R144.reuse, R236 ;  /* 0x000000906cb0723c */ /* 0x080ff000000810ec */
[-C--:B------:R-:W-:Y:S08]  /*29410*/  HMMA.1688.F32.TF32 R172, R80, R144.reuse, R228 ;  /* 0x0000009050ac723c */ /* 0x080ff000000810e4 */
[-C--:B--2---:R-:W-:Y:S11]  /*29420*/  HMMA.1688.F32.TF32 R148, R120, R144.reuse, R148 ;  /* 0x000000907894723c */ /* 0x084ff60000081094 */
[----:B------:R-:W-:Y:S11]  /*29430*/  @!UPT UIADD3 URZ, URZ, URZ, URZ ;  /* 0x0000003f3f3ff290 */ /* 0x000ff6000fffe03f */
[----:B------:R-:W-:Y:S01]  /*29440*/  @!UPT UIADD3 URZ, URZ, URZ, URZ ;  /* 0x0000003f3f3ff290 */ /* 0x000fe2000fffe03f */
[----:B------:R1:W-:Y:S04]  /*29450*/  STL.64 [R1+0x2ab0], R148 ;  /* 0x002ab09401007387 */ /* 0x0003e80000100a00 */
[----:B------:R2:W-:Y:S04]  /*29460*/  STL.64 [R1+0x2ab8], R150 ;  /* 0x002ab89601007387 */ /* 0x0005e80000100a00 */
[----:B-1----:R-:W4:Y:S04]  /*29470*/  LDL.LU.64 R148, [R1+0xb50] ;  /* 0x000b500001947983 */ /* 0x002f280000300a00 */
[----:B--2---:R-:W4:Y:S01]  /*29480*/  LDL.LU.64 R150, [R1+0xb58] ;  /* 0x000b580001967983 */ /* 0x004f220000300a00 */
[-C--:B---3--:R-:W-:Y:S11]  /*29490*/  HMMA.1688.F32.TF32 R68, R116, R144.reuse, R68 ;  /* 0x000000907444723c */ /* 0x088ff60000081044 */
[----:B------:R-:W-:Y:S11]  /*294a0*/  @!UPT UIADD3 URZ, URZ, URZ, URZ ;  /* 0x0000003f3f3ff290 */ /* 0x000ff6000fffe03f */
[----:B------:R-:W-:Y:S01]  /*294b0*/  @!UPT UIADD3 URZ, URZ, URZ, URZ ;  /* 0x0000003f3f3ff290 */ /* 0x000fe2000fffe03f */
[----:B------:R1:W-:Y:S04]  /*294c0*/  STL.64 [R1+0x2b80], R68 ;  /* 0x002b804401007387 */ /* 0x0003e80000100a00 */
[----:B------:R2:W-:Y:S04]  /*294d0*/  STL.64 [R1+0x2b88], R70 ;  /* 0x002b884601007387 */ /* 0x0005e80000100a00 */
[----:B-1----:R-:W3:Y:S04]  /*294e0*/  LDL.LU.64 R68, [R1+0x950] ;  /* 0x0009500001447983 */ /* 0x002ee80000300a00 */
[----:B--2---:R-:W3:Y:S04]  /*294f0*/  LDL.LU.64 R70, [R1+0x958] ;  /* 0x0009580001467983 */ /* 0x004ee80000300a00 */
[----:B------:R-:W-:Y:S04]  /*29500*/  STL.64 [R1+0x2c30], R168 ;  /* 0x002c30a801007387 */ /* 0x000fe80000100a00 */
[----:B------:R1:W-:Y:S02]  /*29510*/  STL.64 [R1+0x2c38], R170 ;  /* 0x002c38aa01007387 */ /* 0x0003e40000100a00 */
[----:B-1----:R-:W-:Y:S02]  /*29520*/  HMMA.1688.F32.TF32 R168, R84, R144, R64 ;  /* 0x0000009054a8723c */ /* 0x002fe40000081040 */
[----:B------:R-:W-:Y:S04]  /*29530*/  STL.64 [R1+0x2cc0], R176 ;  /* 0x002cc0b001007387 */ /* 0x000fe80000100a00 */
[----:B------:R-:W-:Y:S04]  /*29540*/  STL.64 [R1+0x2cc8], R178 ;  /* 0x002cc8b201007387 */ /* 0x000fe80000100a00 */
[----:B------:R1:W-:Y:S04]  /*29550*/  STL.64 [R1+0x2d30], R172 ;  /* 0x002d30ac01007387 */ /* 0x0003e80000100a00 */
[----:B------:R-:W-:Y:S04]  /*29560*/  STL.64 [R1+0x2d38], R174 ;  /* 0x002d38ae01007387 */ /* 0x000fe80000100a00 */
[----:B------:R-:W2:Y:S05]  /*29570*/  LDL.LU.64 R64, [R1+0x820] ;  /* 0x0008200001407983 */ /* 0x000eaa0000300a00 */
[----:B------:R-:W-:Y:S04]  /*29580*/  STL.64 [R1+0x2d80], R168 ;  /* 0x002d80a801007387 */ /* 0x000fe80000100a00 */
[----:B------:R-:W-:Y:S04]  /*29590*/  STL.64 [R1+0x2d88], R170 ;  /* 0x002d88aa01007387 */ /* 0x000fe80000100a00 */
[----:B------:R-:W2:Y:S01]  /*295a0*/  LDL.LU.64 R66, [R1+0x828] ;  /* 0x0008280001427983 */ /* 0x000ea20000300a00 */
[-C--:B------:R-:W-:Y:S08]  /*295b0*/  HMMA.1688.F32.TF32 R144, R88, R72.reuse, R164 ;  /* 0x000000485890723c */ /* 0x080ff000000810a4 */
[-C--:B------:R-:W-:Y:S11]  /*295c0*/  HMMA.1688.F32.TF32 R160, R92, R72.reuse, R160 ;  /* 0x000000485ca0723c */ /* 0x080ff600000810a0 */
[----:B------:R-:W-:Y:S04]  /*295d0*/  @!UPT UIADD3 URZ, URZ, URZ, URZ ;  /* 0x0000003f3f3ff290 */ /* 0x000fe8000fffe03f */
[----:B------:R-:W-:Y:S04]  /*295e0*/  STL.64 [R1+0x1740], R144 ;  /* 0x0017409001007387 */ /* 0x000fe80000100a00 */
[----:B------:R1:W-:Y:S04]  /*295f0*/  STL.64 [R1+0x1748], R146 ;  /* 0x0017489201007387 */ /* 0x0003e80000100a00 */
[----:B-1----:R-:W2:Y:S01]  /*29600*/  LDL.LU.64 R172, [R1+0x700] ;  /* 0x0007000001ac7983 */ /* 0x002ea20000300a00 */
[-C--:B------:R-:W-:Y:S03]  /*29610*/  HMMA.1688.F32.TF32 R144, R96, R72.reuse, R156 ;  /* 0x000000486090723c */ /* 0x080fe6000008109c */
[----:B------:R-:W-:Y:S04]  /*29620*/  STL.64 [R1+0x18c0], R160 ;  /* 0x0018c0a001007387 */ /* 0x000fe80000100a00 */
[----:B------:R-:W-:Y:S04]  /*29630*/  STL.64 [R1+0x18c8], R162 ;  /* 0x0018c8a201007387 */ /* 0x000fe80000100a00 */
[----:B------:R-:W2:Y:S11]  /*29640*/  LDL.LU.64 R174, [R1+0x708] ;  /* 0x0007080001ae7983 */ /* 0x000eb60000300a00 */
[----:B------:R-:W-:Y:S01]  /*29650*/  @!UPT UIADD3 URZ, URZ, URZ, URZ ;  /* 0x0000003f3f3ff290 */ /* 0x000fe2000fffe03f */
[----:B------:R-:W-:Y:S04]  /*29660*/  STL.64 [R1+0x1980], R144 ;  /* 0x0019809001007387 */ /* 0x000fe80000100a00 */
[----:B------:R1:W-:Y:S04]  /*29670*/  STL.64 [R1+0x1988], R146 ;  /* 0x0019889201007387 */ /* 0x0003e80000100a00 */
[----:B------:R-:W2:Y:S04]  /*29680*/  LDL.LU.64 R168, [R1+0x600] ;  /* 0x0006000001a87983 */ /* 0x000ea80000300a00 */
[----:B------:R-:W2:Y:S01]  /*29690*/  LDL.LU.64 R170, [R1+0x608] ;  /* 0x0006080001aa7983 */ /* 0x000ea20000300a00 */
[-C--:B-1----:R-:W-:Y:S11]  /*296a0*/  HMMA.1688.F32.TF32 R144, R100, R72.reuse, R152 ;  /* 0x000000486490723c */ /* 0x082ff60000081098 */
[----:B------:R-:W-:Y:S11]  /*296b0*/  @!UPT UIADD3 URZ, URZ, URZ, URZ ;  /* 0x0000003f3f3ff290 */ /* 0x000ff6000fffe03f */
[----:B------:R-:W-:Y:S01]  /*296c0*/  @!UPT UIADD3 URZ, URZ, URZ, URZ ;  /* 0x0000003f3f3ff290 */ /* 0x000fe2000fffe03f */
[----:B------:R1:W-:Y:S04]  /*296d0*/  STL.64 [R1+0x1ae0], R144 ;  /* 0x001ae09001007387 */ /* 0x0003e80000100a00 */
[----:B------:R1:W-:Y:S04]  /*296e0*/  STL.64 [R1+0x1ae8], R146 ;  /* 0x001ae89201007387 */ /* 0x0003e80000100a00 */
[----:B-1----:R-:W2:Y:S04]  /*296f0*/  LDL.LU.64 R144, [R1+0x120] ;  /* 0x0001200001907983 */ /* 0x002ea80000300a00 */
[----:B------:R-:W2:Y:S01]  /*29700*/  LDL.LU.64 R146, [R1+0x128] ;  /* 0x0001280001927983 */ /* 0x000ea20000300a00 */
[-C--:B----4-:R-:W-:Y:S11]  /*29710*/  HMMA.1688.F32.TF32 R148, R104, R72.reuse, R148 ;  /* 0x000000486894723c */ /* 0x090ff60000081094 */
[----:B------:R-:W-:Y:S11]  /*29720*/  @!UPT UIADD3 URZ, URZ, URZ, URZ ;  /* 0x0000003f3f3ff290 */ /* 0x000ff6000fffe03f */
[----:B------:R-:W-:Y:S01]  /*29730*/  @!UPT UIADD3 URZ, URZ, URZ, URZ ;  /* 0x0000003f3f3ff290 */ /* 0x000fe2000fffe03f */
[----:B------:R-:W-:Y:S04]  /*29740*/  STL.64 [R1+0x1ca0], R148 ;  /* 0x001ca09401007387 */ /* 0x000fe80000100a00 */
[----:B------:R-:W-:Y:S04]  /*29750*/  STL.64 [R1+0x1ca8], R150 ;  /* 0x001ca89601007387 */ /* 0x000fe80000100a00 */
[----:B------:R-:W1:Y:S04]  /*29760*/  LDSM.16.M88.4 R148, [R196+0x42000] ;  /* 0x04200000c494783b */ /* 0x000e680000000200 */
[----:B------:R-:W4:Y:S04]  /*29770*/  LDL.LU.64 R160, [R1+0x100] ;  /* 0x0001000001a07983 */ /* 0x000f280000300a00 */
[----:B------:R-:W4:Y:S01]  /*29780*/  LDL.LU.64 R162, [R1+0x108] ;  /* 0x0001080001a27983 */ /* 0x000f220000300a00 */
[-C--:B---3--:R-:W-:Y:S11]  /*29790*/  HMMA.1688.F32.TF32 R68, R140, R72.reuse, R68 ;  /* 0x000000488c44723c */ /* 0x088ff60000081044 */
[----:B------:R-:W-:Y:S11]  /*297a0*/  @!UPT UIADD3 URZ, URZ, URZ, URZ ;  /* 0x0000003f3f3ff290 */ /* 0x000ff6000fffe03f */
[----:B------:R-:W-:Y:S01]  /*297b0*/  @!UPT UIADD3 URZ, URZ, URZ, URZ ;  /* 0x0000003f3f3ff290 */ /* 0x000fe2000fffe03f */
[----:B------:R3:W-:Y:S04]  /*297c0*/  STL.64 [R1+0x1e70], R68 ;  /* 0x001e704401007387 */ /* 0x0007e80000100a00 */
[----:B------:R2:W-:Y:S04]  /*297d0*/  STL.64 [R1+0x1e78], R70 ;  /* 0x001e784601007387 */ /* 0x0005e80000100a00 */
[----:B-1----:R-:W-:Y:S04]  /*297e0*/  STL [R1+0x430c], R150 ;  /* 0x00430c9601007387 */ /* 0x002fe80000100800 */
[----:B------:R-:W-:Y:S04]  /*297f0*/  STL [R1+0x4308], R151 ;  /* 0x0043089701007387 */ /* 0x000fe80000100800 */
[----:B------:R-:W4:Y:S04]  /*29800*/  LDL.LU.64 R156, [R1+0xe0] ;  /* 0x0000e000019c7983 */ /* 0x000f280000300a00 */
[----:B------:R-:W4:Y:S01]  /*29810*/  LDL.LU.64 R158, [R1+0xe8] ;  /* 0x0000e800019e7983 */ /* 0x000f220000300a00 */
[-C--:B--2---:R-:W-:Y:S11]  /*29820*/  HMMA.1688.F32.TF32 R64, R136, R72.reuse, R64 ;  /* 0x000000488840723c */ /* 0x084ff60000081040 */
[----:B------:R-:W-:Y:S11]  /*29830*/  @!UPT UIADD3 URZ, URZ, URZ, URZ ;  /* 0x0000003f3f3ff290 */ /* 0x000ff6000fffe03f */
[----:B------:R-:W-:Y:S01]  /*29840*/  @!UPT UIADD3 URZ, URZ, URZ, URZ ;  /* 0x0000003f3f3ff290 */ /* 0x000fe2000fffe03f */
[----:B------:R-:W-:Y:S04]  /*29850*/  STL.64 [R1+0x23b0], R64 ;  /* 0x0023b04001007387 */ /* 0x000fe80000100a00 */
[----:B------:R-:W-:Y:S04]  /*29860*/  STL.64 [R1+0x23b8], R66 ;  /* 0x0023b84201007387 */ /* 0x000fe80000100a00 */
[----:B------:R-:W2:Y:S04]  /*29870*/  LDL.LU.64 R164, [R1+0xc0] ;  /* 0x0000c00001a47983 */ /* 0x000ea80000300a00 */
[----:B------:R-:W2:Y:S04]  /*29880*/  LDL.LU.64 R166, [R1+0xc8] ;  /* 0x0000c80001a67983 */ /* 0x000ea80000300a00 */
[----:B------:R-:W2:Y:S04]  /*29890*/  LDL.LU.64 R152, [R1+0xa0] ;  /* 0x0000a00001987983 */ /* 0x000ea80000300a00 */
[----:B------:R-:W2:Y:S04]  /*298a0*/  LDL.LU.64 R154, [R1+0xa8] ;  /* 0x0000a800019a7983 */ /* 0x000ea80000300a00 */
[----:B---3--:R-:W3:Y:S04]  /*298b0*/  LDL.LU.64 R68, [R1+0x80] ;  /* 0x0000800001447983 */ /* 0x008ee80000300a00 */
[----:B------:R-:W3:Y:S04]  /*298c0*/  LDL.LU.64 R70, [R1+0x88] ;  /* 0x0000880001467983 */ /* 0x000ee80000300a00 */
[----:B------:R-:W1:Y:S01]  /*298d0*/  LDSM.16.M88.4 R64, [R196+0x42800] ;  /* 0x04280000c440783b */ /* 0x000e620000000200 */
[-C--:B------:R-:W-:Y:S08]  /*298e0*/  HMMA.1688.F32.TF32 R176, R132, R72.reuse, R172 ;  /* 0x0000004884b0723c */ /* 0x080ff000000810ac */
[-C--:B------:R-:W-:Y:S01]  /*298f0*/  HMMA.1688.F32.TF32 R172, R128, R72.reuse, R168 ;  /* 0x0000004880ac723c */ /* 0x080fe200000810a8 */
[----:B-1----:R-:W-:Y:S04]  /*29900*/  STL [R1+0x4314], R66 ;  /* 0x0043144201007387 */ /* 0x002fe80000100800 */
[----:B------:R-:W-:Y:S10]  /*29910*/  STL [R1+0x4310], R67 ;  /* 0x0043104301007387 */ /* 0x000ff40000100800 */
[----:B------:R-:W-:Y:S04]  /*29920*/  STL.64 [R1+0x2530], R176 ;  /* 0x002530b001007387 */ /* 0x000fe80000100a00 */
[----:B------:R-:W-:Y:S01]  /*29930*/  STL.64 [R1+0x2538], R178 ;  /* 0x002538b201007387 */ /* 0x000fe20000100a00 */
[-C--:B------:R-:W-:Y:S03]  /*29940*/  HMMA.1688.F32.TF32 R168, R124, R72.reuse, R144 ;  /* 0x000000487ca8723c */ /* 0x080fe60000081090 */
[----:B------:R-:W3:Y:S04]  /*29950*/  LDL.LU.64 R144, [R1+0x18f0] ;  /* 0x0018f00001907983 */ /* 0x000ee80000300a00 */
[----:B------:R-:W-:Y:S04]  /*29960*/  STL.64 [R1+0x2740], R172 ;  /* 0x002740ac01007387 */ /* 0x000fe80000100a00 */
[----:B------:R-:W-:Y:S04]  /*29970*/  STL.64 [R1+0x2748], R174 ;  /* 0x002748ae01007387 */ /* 0x000fe80000100a00 */
[----:B------:R-:W3:Y:S08]  /*29980*/  LDL.LU.64 R146, [R1+0x18f8] ;  /* 0x0018f80001927983 */ /* 0x000ef00000300a00 */
[----:B------:R-:W-:Y:S04]  /*29990*/  STL.64 [R1+0x2860], R168 ;  /* 0x002860a801007387 */ /* 0x000fe80000100a00 */
[----:B------:R4:W-:Y:S02]  /*299a0*/  STL.64 [R1+0x2868], R170 ;  /* 0x002868aa01007387 */ /* 0x0009e40000100a00 */
[-C--:B----4-:R-:W-:Y:S02]  /*299b0*/  HMMA.1688.F32.TF32 R168, R120, R72.reuse, R160 ;  /* 0x0000004878a8723c */ /* 0x090fe400000810a0 */
[----:B------:R-:W4:Y:S04]  /*299c0*/  LDL.LU.64 R160, [R1+0x1280] ;  /* 0x0012800001a07983 */ /* 0x000f280000300a00 */
[----:B------:R-:W4:Y:S11]  /*299d0*/  LDL.LU.64 R162, [R1+0x1288] ;  /* 0x0012880001a27983 */ /* 0x000f360000300a00 */
[----:B------:R-:W-:Y:S06]  /*299e0*/  @!UPT UIADD3 URZ, URZ, URZ, URZ ;  /* 0x0000003f3f3ff290 */ /* 0x000fec000fffe03f */
[----:B------:R-:W-:Y:S04]  /*299f0*/  STL.64 [R1+0x2a40], R168 ;  /* 0x002a40a801007387 */ /* 0x000fe80000100a00 */
[----:B------:R1:W-:Y:S02]  /*29a00*/  STL.64 [R1+0x2a48], R170 ;  /* 0x002a48aa01007387 */ /* 0x0003e40000100a00 */
[-C--:B-1----:R-:W-:Y:S02]  /*29a10*/  HMMA.1688.F32.TF32 R168, R116, R72.reuse, R156 ;  /* 0x0000004874a8723c */ /* 0x082fe4000008109c */
[----:B------:R-:W4:Y:S04]  /*29a20*/  LDL.LU.64 R156, [R1+0xfe0] ;  /* 0x000fe000019c7983 */ /* 0x000f280000300a00 */
[----:B------:R-:W4:Y:S11]  /*29a30*/  LDL.LU.64 R158, [R1+0xfe8] ;  /* 0x000fe800019e7983 */ /* 0x000f360000300a00 */
[----:B------:R-:W-:Y:S06]  /*29a40*/  @!UPT UIADD3 URZ, URZ, URZ, URZ ;  /* 0x0000003f3f3ff290 */ /* 0x000fec000fffe03f */
[----:B------:R-:W-:Y:S04]  /*29a50*/  STL.64 [R1+0x2b20], R168 ;  /* 0x002b20a801007387 */ /* 0x000fe80000100a00 */
[----:B------:R2:W-:Y:S02]  /*29a60*/  STL.64 [R1+0x2b28], R170 ;  /* 0x002b28aa01007387 */ /* 0x0005e40000100a00 */
[-C--:B--2---:R-:W-:Y:S02]  /*29a70*/  HMMA.1688.F32.TF32 R168, R112, R72.reuse, R164 ;  /* 0x0000004870a8723c */ /* 0x084fe400000810a4 */
[----:B------:R-:W2:Y:S06]  /*29a80*/  LDL.LU.64 R164, [R1+0xdc0] ;  /* 0x000dc00001a47983 */ /* 0x000eac0000300a00 */
[-C--:B------:R-:W-:Y:S11]  /*29a90*/  HMMA.1688.F32.TF32 R152, R108, R72.reuse, R152 ;  /* 0x000000486c98723c */ /* 0x080ff60000081098 */
[----:B------:R-:W-:Y:S04]  /*29aa0*/  @!UPT UIADD3 URZ, URZ, URZ, URZ ;  /* 0x0000003f3f3ff290 */ /* 0x000fe8000fffe03f */
[----:B------:R-:W-:Y:S04]  /*29ab0*/  STL.64 [R1+0x2be0], R168 ;  /* 0x002be0a801007387 */ /* 0x000fe80000100a00 */
[----:B------:R-:W-:Y:S04]  /*29ac0*/  STL.64 [R1+0x2be8], R170 ;  /* 0x002be8aa01007387 */ /* 0x000fe80000100a00 */
[----:B------:R-:W2:Y:S01]  /*29ad0*/  LDL.LU.64 R166, [R1+0xdc8] ;  /* 0x000dc80001a67983 */ /* 0x000ea20000300a00 */
[-C--:B---3--:R-:W-:Y:S03]  /*29ae0*/  HMMA.1688.F32.TF32 R68, R80, R72.reuse, R68 ;  /* 0x000000485044723c */ /* 0x088fe60000081044 */
[----:B------:R1:W-:Y:S04]  /*29af0*/  STL.64 [R1+0x2c80], R152 ;  /* 0x002c809801007387 */ /* 0x0003e80000100a00 */
[----:B------:R3:W-:Y:S04]  /*29b00*/  STL.64 [R1+0x2c88], R154 ;  /* 0x002c889a01007387 */ /* 0x0007e80000100a00 */
[----:B-1----:R-:W2:Y:S04]  /*29b10*/  LDL.LU.64 R152, [R1+0xbb0] ;  /* 0x000bb00001987983 */ /* 0x002ea80000300a00 */
[----:B---3--:R-:W3:Y:S08]  /*29b20*/  LDL.LU.64 R154, [R1+0xbb8] ;  /* 0x000bb800019a7983 */ /* 0x008ef00000300a00 */
[----:B------:R1:W-:Y:S04]  /*29b30*/  STL.64 [R1+0x2d00], R68 ;  /* 0x002d004401007387 */ /* 0x0003e80000100a00 */
[----:B------:R1:W-:Y:S04]  /*29b40*/  STL.64 [R1+0x2d08], R70 ;  /* 0x002d084601007387 */ /* 0x0003e80000100a00 */
[----:B-1----:R-:W3:Y:S04]  /*29b50*/  LDL.LU.64 R68, [R1+0x9b0] ;  /* 0x0009b00001447983 */ /* 0x002ee80000300a00 */
[----:B------:R-:W3:Y:S01]  /*29b60*/  LDL.LU.64 R70, [R1+0x9b8] ;  /* 0x0009b80001467983 */ /* 0x000ee20000300a00 */
[----:B------:R-:W-:Y:S08]  /*29b70*/  HMMA.1688.F32.TF32 R72, R84, R72, R60 ;  /* 0x000000485448723c */ /* 0x000ff0000008103c */
[-C--:B------:R-:W-:Y:S01]  /*29b80*/  HMMA.1688.F32.TF32 R60, R88, R148.reuse, R144 ;  /* 0x00000094583c723c */ /* 0x080fe20000081090 */
[----:B------:R-:W3:Y:S11]  /*29b90*/  LDL.LU.64 R144, [R1+0x830] ;  /* 0x0008300001907983 */ /* 0x000ef60000300a00 */
[----:B------:R-:W-:Y:S03]  /*29ba0*/  @!UPT UIADD3 URZ, URZ, URZ, URZ ;  /* 0x0000003f3f3ff290 */ /* 0x000fe6000fffe03f */
[----:B------:R-:W-:Y:S04]  /*29bb0*/  STL.64 [R1+0x2d60], R72 ;  /* 0x002d604801007387 */ /* 0x000fe80000100a00 */
[----:B------:R-:W-:Y:S04]  /*29bc0*/  STL.64 [R1+0x2d68], R74 ;  /* 0x002d684a01007387 */ /* 0x000fe80000100a00 */
[----:B------:R-:W3:Y:S04]  /*29bd0*/  LDL.LU.64 R146, [R1+0x838] ;  /* 0x0008380001927983 */ /* 0x000ee80000300a00 */
[----:B------:R1:W-:Y:S04]  /*29be0*/  STL.64 [R1+0x11c0], R60 ;  /* 0x0011c03c01007387 */ /* 0x0003e80000100a00 */
[----:B------:R1:W-:Y:S04]  /*29bf0*/  STL.64 [R1+0x11c8], R62 ;  /* 0x0011c83e01007387 */ /* 0x0003e80000100a00 */
[----:B-1----:R-:W3:Y:S04]  /*29c00*/  LDL.LU.64 R60, [R1+0x6f0] ;  /* 0x0006f000013c7983 */ /* 0x002ee80000300a00 */
        /* <DEDUP_REMOVED lines=8> */
[-C--:B-1----:R-:W-:Y:S11]  /*29c90*/  HMMA.1688.F32.TF32 R72, R96, R148.reuse, R156 ;  /* 0x000000946048723c */ /* 0x082ff6000008109c */
[----:B------:R-:W-:Y:S11]  /*29ca0*/  @!UPT UIADD3 URZ, URZ, URZ, URZ ;  /* 0x0000003f3f3ff290 */ /* 0x000ff6000fffe03f */
[----:B------:R-:W-:Y:S01]  /*29cb0*/  @!UPT UIADD3 URZ, URZ, URZ, URZ ;  /* 0x0000003f3f3ff290 */ /* 0x000fe2000fffe03f */
[----:B------:R1:W-:Y:S04]  /*29cc0*/  STL.64 [R1+0x1700], R72 ;  /* 0x0017004801007387 */ /* 0x0003e80000100a00 */
[----:B------:R1:W-:Y:S04]  /*29cd0*/  STL.64 [R1+0x1708], R74 ;  /* 0x0017084a01007387 */ /* 0x0003e80000100a00 */
[----:B------:R-:W4:Y:S04]  /*29ce0*/  LDL.LU.64 R156, [R1+0x110] ;  /* 0x00011000019c7983 */ /* 0x000f280000300a00 */
[----:B------:R-:W4:Y:S04]  /*29cf0*/  LDL.LU.64 R158, [R1+0x118] ;  /* 0x00011800019e7983 */ /* 0x000f280000300a00 */
[----:B-1----:R-:W4:Y:S04]  /*29d00*/  LDL.LU.64 R72, [R1+0xf0] ;  /* 0x0000f00001487983 */ /* 0x002f280000300a00 */
[----:B------:R-:W4:Y:S01]  /*29d10*/  LDL.LU.64 R74, [R1+0xf8] ;  /* 0x0000f800014a7983 */ /* 0x000f220000300a00 */
[-C--:B--2---:R-:W-:Y:S11]  /*29d20*/  HMMA.1688.F32.TF32 R164, R100, R148.reuse, R164 ;  /* 0x0000009464a4723c */ /* 0x084ff600000810a4 */
[----:B------:R-:W-:Y:S11]  /*29d30*/  @!UPT UIADD3 URZ, URZ, URZ, URZ ;  /* 0x0000003f3f3ff290 */ /* 0x000ff6000fffe03f */
[----:B------:R-:W-:Y:S01]  /*29d40*/  @!UPT UIADD3 URZ, URZ, URZ, URZ ;  /* 0x0000003f3f3ff290 */ /* 0x000fe2000fffe03f */
[----:B------:R-:W-:Y:S04]  /*29d50*/  STL.64 [R1+0x1930], R164 ;  /* 0x001930a401007387 */ /* 0x000fe80000100a00 */
[----:B------:R3:W-:Y:S02]  /*29d60*/  STL.64 [R1+0x1938], R166 ;  /* 0x001938a601007387 */ /* 0x0007e40000100a00 */
[-C--:B---3--:R-:W-:Y:S02]  /*29d70*/  HMMA.1688.F32.TF32 R164, R104, R148.reuse, R152 ;  /* 0x0000009468a4723c */ /* 0x088fe40000081098 */
[----:B------:R-:W2:Y:S04]  /*29d80*/  LDL.LU.64 R152, [R1+0xd0] ;  /* 0x0000d00001987983 */ /* 0x000ea80000300a00 */
[----:B------:R-:W2:Y:S11]  /*29d90*/  LDL.LU.64 R154, [R1+0xd8] ;  /* 0x0000d800019a7983 */ /* 0x000eb60000300a00 */
[----:B------:R-:W-:Y:S06]  /*29da0*/  @!UPT UIADD3 URZ, URZ, URZ, URZ ;  /* 0x0000003f3f3ff290 */ /* 0x000fec000fffe03f */
[----:B------:R-:W-:Y:S04]  /*29db0*/  STL.64 [R1+0x1b00], R164 ;  /* 0x001b00a401007387 */ /* 0x000fe80000100a00 */
[----:B------:R1:W-:Y:S02]  /*29dc0*/  STL.64 [R1+0x1b08], R166 ;  /* 0x001b08a601007387 */ /* 0x0003e40000100a00 */
[-C--:B-1----:R-:W-:Y:S02]  /*29dd0*/  HMMA.1688.F32.TF32 R164, R140, R148.reuse, R68 ;  /* 0x000000948ca4723c */ /* 0x082fe40000081044 */
[----:B------:R-:W3:Y:S04]  /*29de0*/  LDL.LU.64 R68, [R1+0xb0] ;  /* 0x0000b00001447983 */ /* 0x000ee80000300a00 */
[----:B------:R-:W3:Y:S11]  /*29df0*/  LDL.LU.64 R70, [R1+0xb8] ;  /* 0x0000b80001467983 */ /* 0x000ef60000300a00 */
        /* <DEDUP_REMOVED lines=15> */
[-C--:B----4-:R-:W-:Y:S08]  /*29ef0*/  HMMA.1688.F32.TF32 R164, R128, R148.reuse, R160 ;  /* 0x0000009480a4723c */ /* 0x090ff000000810a0 */
[-C--:B------:R-:W-:Y:S01]  /*29f00*/  HMMA.1688.F32.TF32 R160, R124, R148.reuse, R156 ;  /* 0x000000947ca0723c */ /* 0x080fe2000008109c */
[----:B------:R-:W4:Y:S11]  /*29f10*/  LDL.LU.64 R156, [R1+0x1910] ;  /* 0x00191000019c7983 */ /* 0x000f360000300a00 */
[----:B------:R-:W-:Y:S03]  /*29f20*/  @!UPT UIADD3 URZ, URZ, URZ, URZ ;  /* 0x0000003f3f3ff290 */ /* 0x000fe6000fffe03f */
[----:B------:R-:W-:Y:S04]  /*29f30*/  STL.64 [R1+0x25e0], R164 ;  /* 0x0025e0a401007387 */ /* 0x000fe80000100a00 */
[----:B------:R-:W-:Y:S04]  /*29f40*/  STL.64 [R1+0x25e8], R166 ;  /* 0x0025e8a601007387 */ /* 0x000fe80000100a00 */
[----:B------:R-:W4:Y:S04]  /*29f50*/  LDL.LU.64 R158, [R1+0x1918] ;  /* 0x00191800019e7983 */ /* 0x000f280000300a00 */
        /* <DEDUP_REMOVED lines=9> */
[----:B------:R-:W2:Y:S04]  /*29ff0*/  LDL.LU.64 R152, [R1+0xfa0] ;  /* 0x000fa00001987983 */ /* 0x000ea80000300a00 */
[----:B------:R-:W2:Y:S11]  /*2a000*/  LDL.LU.64 R154, [R1+0xfa8] ;  /* 0x000fa800019a7983 */ /* 0x000eb60000300a00 */
[----:B------:R-:W-:Y:S06]  /*2a010*/  @!UPT UIADD3 URZ, URZ, URZ, URZ ;  /* 0x0000003f3f3ff290 */ /* 0x000fec000fffe03f */
[----:B------:R-:W-:Y:S04]  /*2a020*/  STL.64 [R1+0x2ac0], R160 ;  /* 0x002ac0a001007387 */ /* 0x000fe80000100a00 */
[----:B------:R3:W-:Y:S02]  /*2a030*/  STL.64 [R1+0x2ac8], R162 ;  /* 0x002ac8a201007387 */ /* 0x0007e40000100a00 */
[-C--:B---3--:R-:W-:Y:S02]  /*2a040*/  HMMA.1688.F32.TF32 R160, R112, R148.reuse, R68 ;  /* 0x0000009470a0723c */ /* 0x088fe40000081044 */
        /* <DEDUP_REMOVED lines=17> */
[----:B-1----:R-:W-:Y:S02]  /*2a160*/  HMMA.1688.F32.TF32 R160, R84, R148, R56 ;  /* 0x0000009454a0723c */ /* 0x002fe40000081038 */
[----:B------:R-:W3:Y:S11]  /*2a170*/  LDL.LU.64 R56, [R1+0x860] ;  /* 0x0008600001387983 */ /* 0x000ef60000300a00 */
[----:B------:R-:W-:Y:S10]  /*2a180*/  @!UPT UIADD3 URZ, URZ, URZ, URZ ;  /* 0x0000003f3f3ff290 */ /* 0x000ff4000fffe03f */
[----:B------:R-:W-:Y:S04]  /*2a190*/  STL.64 [R1+0x2d40], R160 ;  /* 0x002d40a001007387 */ /* 0x000fe80000100a00 */
[----:B------:R-:W-:Y:S04]  /*2a1a0*/  STL.64 [R1+0x2d48], R162 ;  /* 0x002d48a201007387 */ /* 0x000fe80000100a00 */
[----:B------:R-:W3:Y:S01]  /*2a1b0*/  LDL.LU.64 R58, [R1+0x868] ;  /* 0x00086800013a7983 */ /* 0x000ee20000300a00 */
[-C--:B----4-:R-:W-:Y:S11]  /*2a1c0*/  HMMA.1688.F32.TF32 R148, R88, R64.reuse, R156 ;  /* 0x000000405894723c */ /* 0x090ff6000008109c */
[----:B------:R-:W-:Y:S11]  /*2a1d0*/  @!UPT UIADD3 URZ, URZ, URZ, URZ ;  /* 0x0000003f3f3ff290 */ /* 0x000ff6000fffe03f */
[----:B------:R-:W-:Y:S01]  /*2a1e0*/  @!UPT UIADD3 URZ, URZ, URZ, URZ ;  /* 0x0000003f3f3ff290 */ /* 0x000fe2000fffe03f */
[----:B------:R-:W-:Y:S04]  /*2a1f0*/  STL.64 [R1+0xf40], R148 ;  /* 0x000f409401007387 */ /* 0x000fe80000100a00 */
[----:B------:R1:W-:Y:S02]  /*2a200*/  STL.64 [R1+0xf48], R150 ;  /* 0x000f489601007387 */ /* 0x0003e40000100a00 */
[-C--:B-1----:R-:W-:Y:S02]  /*2a210*/  HMMA.1688.F32.TF32 R148, R92, R64.reuse, R72 ;  /* 0x000000405c94723c */ /* 0x082fe40000081048 */
[----:B------:R-:W4:Y:S04]  /*2a220*/  LDL.LU.64 R72, [R1+0x730] ;  /* 0x0007300001487983 */ /* 0x000f280000300a00 */
[----:B------:R-:W4:Y:S11]  /*2a230*/  LDL.LU.64 R74, [R1+0x738] ;  /* 0x00073800014a7983 */ /* 0x000f360000300a00 */
[----:B------:R-:W-:Y:S06]  /*2a240*/  @!UPT UIADD3 URZ, URZ, URZ, URZ ;  /* 0x0000003f3f3ff290 */ /* 0x000fec000fffe03f */
[----:B------:R-:W-:Y:S04]  /*2a250*/  STL.64 [R1+0x10a0], R148 ;  /* 0x0010a09401007387 */ /* 0x000fe80000100a00 */
[----:B------:R2:W-:Y:S04]  /*2a260*/  STL.64 [R1+0x10a8], R150 ;  /* 0x0010a89601007387 */ /* 0x0005e80000100a00 */
[----:B------:R-:W4:Y:S04]  /*2a270*/  LDL.LU.64 R160, [R1+0x620] ;  /* 0x0006200001a07983 */ /* 0x000f280000300a00 */
        /* <DEDUP_REMOVED lines=10> */
[----:B------:R1:W-:Y:S01]  /*2a320*/  STL.64 [R1+0x16b0], R148 ;  /* 0x0016b09401007387 */ /* 0x0003e20000100a00 */
[-C--:B------:R-:W-:Y:S03]  /*2a330*/  HMMA.1688.F32.TF32 R144, R104, R64.reuse, R144 ;  /* 0x000000406890723c */ /* 0x080fe60000081090 */
[----:B------:R3:W-:Y:S04]  /*2a340*/  STL.64 [R1+0x16b8], R150 ;  /* 0x0016b89601007387 */ /* 0x0007e80000100a00 */
[----:B------:R-:W2:Y:S04]  /*2a350*/  LDL.LU.64 R152, [R1+0x1e0] ;  /* 0x0001e00001987983 */ /* 0x000ea80000300a00 */
[----:B------:R-:W2:Y:S01]  /*2a360*/  LDL.LU.64 R154, [R1+0x1e8] ;  /* 0x0001e800019a7983 */ /* 0x000ea20000300a00 */
[-C--:B------:R-:W-:Y:S11]  /*2a370*/  HMMA.1688.F32.TF32 R60, R140, R64.reuse, R60 ;  /* 0x000000408c3c723c */ /* 0x080ff6000008103c */
[----:B------:R-:W-:Y:S04]  /*2a380*/  STL.64 [R1+0x1960], R144 ;  /* 0x0019609001007387 */ /* 0x000fe80000100a00 */
[----:B------:R-:W-:Y:S04]  /*2a390*/  STL.64 [R1+0x1968], R146 ;  /* 0x0019689201007387 */ /* 0x000fe80000100a00 */
[----:B-1----:R-:W2:Y:S04]  /*2a3a0*/  LDL.LU.64 R148, [R1+0x1a0] ;  /* 0x0001a00001947983 */ /* 0x002ea80000300a00 */
[----:B---3--:R-:W3:Y:S04]  /*2a3b0*/  LDL.LU.64 R150, [R1+0x1a8] ;  /* 0x0001a80001967983 */ /* 0x008ee80000300a00 */
[----:B------:R-:W-:Y:S04]  /*2a3c0*/  STL.64 [R1+0x1b30], R60 ;  /* 0x001b303c01007387 */ /* 0x000fe80000100a00 */
[----:B------:R-:W-:Y:S04]  /*2a3d0*/  STL.64 [R1+0x1b38], R62 ;  /* 0x001b383e01007387 */ /* 0x000fe80000100a00 */
[----:B------:R-:W1:Y:S01]  /*2a3e0*/  LDSM.16.M88.4 R60, [R196+0x43000] ;  /* 0x04300000c43c783b */ /* 0x000e620000000200 */
[-C--:B------:R-:W-:Y:S03]  /*2a3f0*/  HMMA.1688.F32.TF32 R56, R136, R64.reuse, R56 ;  /* 0x000000408838723c */ /* 0x080fe60000081038 */
[----:B-1----:R-:W-:Y:S04]  /*2a400*/  STL [R1+0x431c], R62 ;  /* 0x00431c3e01007387 */ /* 0x002fe80000100800 */
[----:B------:R-:W-:Y:S04]  /*2a410*/  STL [R1+0x4318], R63 ;  /* 0x0043183f01007387 */ /* 0x000fe80000100800 */
[----:B------:R-:W3:Y:S04]  /*2a420*/  LDL.LU.64 R156, [R1+0x180] ;  /* 0x00018000019c7983 */ /* 0x000ee80000300a00 */
[----:B------:R-:W3:Y:S08]  /*2a430*/  LDL.LU.64 R158, [R1+0x188] ;  /* 0x00018800019e7983 */ /* 0x000ef00000300a00 */
[----:B------:R-:W-:Y:S04]  /*2a440*/  STL.64 [R1+0x1cf0], R56 ;  /* 0x001cf03801007387 */ /* 0x000fe80000100a00 */
[----:B------:R-:W-:Y:S04]  /*2a450*/  STL.64 [R1+0x1cf8], R58 ;  /* 0x001cf83a01007387 */ /* 0x000fe80000100a00 */
[----:B------:R-:W3:Y:S04]  /*2a460*/  LDL.LU.64 R144, [R1+0x160] ;  /* 0x0001600001907983 */ /* 0x000ee80000300a00 */
[----:B------:R-:W3:Y:S04]  /*2a470*/  LDL.LU.64 R146, [R1+0x168] ;  /* 0x0001680001927983 */ /* 0x000ee80000300a00 */
[----:B------:R-:W1:Y:S01]  /*2a480*/  LDSM.16.M88.4 R56, [R196+0x43800] ;  /* 0x04380000c438783b */ /* 0x000e620000000200 */
[-C--:B----4-:R-:W-:Y:S03]  /*2a490*/  HMMA.1688.F32.TF32 R164, R132, R64.reuse, R72 ;  /* 0x0000004084a4723c */ /* 0x090fe60000081048 */
[----:B-1----:R-:W-:Y:S04]  /*2a4a0*/  STL [R1+0x4324], R58 ;  /* 0x0043243a01007387 */ /* 0x002fe80000100800 */
[----:B------:R-:W-:Y:S04]  /*2a4b0*/  STL [R1+0x4320], R59 ;  /* 0x0043203b01007387 */ /* 0x000fe80000100800 */
[----:B------:R-:W4:Y:S04]  /*2a4c0*/  LDL.LU.64 R72, [R1+0x140] ;  /* 0x0001400001487983 */ /* 0x000f280000300a00 */
[----:B------:R-:W4:Y:S08]  /*2a4d0*/  LDL.LU.64 R74, [R1+0x148] ;  /* 0x00014800014a7983 */ /* 0x000f300000300a00 */
[----:B------:R-:W-:Y:S04]  /*2a4e0*/  STL.64 [R1+0x23c0], R164 ;  /* 0x0023c0a401007387 */ /* 0x000fe80000100a00 */
[----:B------:R1:W-:Y:S02]  /*2a4f0*/  STL.64 [R1+0x23c8], R166 ;  /* 0x0023c8a601007387 */ /* 0x0003e40000100a00 */
[-C--:B-1----:R-:W-:Y:S08]  /*2a500*/  HMMA.1688.F32.TF32 R164, R128, R64.reuse, R160 ;  /* 0x0000004080a4723c */ /* 0x082ff000000810a0 */
[-C--:B--2---:R-:W-:Y:S01]  /*2a510*/  HMMA.1688.F32.TF32 R160, R124, R64.reuse, R68 ;  /* 0x000000407ca0723c */ /* 0x084fe20000081044 */
[----:B------:R-:W2:Y:S11]  /*2a520*/  LDL.LU.64 R68, [R1+0x1920] ;  /* 0x0019200001447983 */ /* 0x000eb60000300a00 */
[----:B------:R-:W-:Y:S03]  /*2a530*/  @!UPT UIADD3 URZ, URZ, URZ, URZ ;  /* 0x0000003f3f3ff290 */ /* 0x000fe6000fffe03f */
[----:B------:R-:W-:Y:S04]  /*2a540*/  STL.64 [R1+0x2540], R164 ;  /* 0x002540a401007387 */ /* 0x000fe80000100a00 */
[----:B------:R-:W-:Y:S04]  /*2a550*/  STL.64 [R1+0x2548], R166 ;  /* 0x002548a601007387 */ /* 0x000fe80000100a00 */
[----:B------:R-:W2:Y:S04]  /*2a560*/  LDL.LU.64 R70, [R1+0x1928] ;  /* 0x0019280001467983 */ /* 0x000ea80000300a00 */
[----:B------:R-:W-:Y:S04]  /*2a570*/  STL.64 [R1+0x2750], R160 ;  /* 0x002750a001007387 */ /* 0x000fe80000100a00 */
[----:B------:R1:W-:Y:S02]  /*2a580*/  STL.64 [R1+0x2758], R162 ;  /* 0x002758a201007387 */ /* 0x0003e40000100a00 */
[-C--:B-1----:R-:W-:Y:S02]  /*2a590*/  HMMA.1688.F32.TF32 R160, R120, R64.reuse, R152 ;  /* 0x0000004078a0723c */ /* 0x082fe40000081098 */
        /* <DEDUP_REMOVED lines=12> */
[----:B------:R-:W3:Y:S06]  /*2a660*/  LDL.LU.64 R156, [R1+0xde0] ;  /* 0x000de000019c7983 */ /* 0x000eec0000300a00 */
[-C--:B------:R-:W-:Y:S11]  /*2a670*/  HMMA.1688.F32.TF32 R144, R108, R64.reuse, R144 ;  /* 0x000000406c90723c */ /* 0x080ff60000081090 */
[----:B------:R-:W-:Y:S04]  /*2a680*/  @!UPT UIADD3 URZ, URZ, URZ, URZ ;  /* 0x0000003f3f3ff290 */ /* 0x000fe8000fffe03f */
[----:B------:R-:W-:Y:S04]  /*2a690*/  STL.64 [R1+0x2b30], R160 ;  /* 0x002b30a001007387 */ /* 0x000fe80000100a00 */
[----:B------:R-:W-:Y:S04]  /*2a6a0*/  STL.64 [R1+0x2b38], R162 ;  /* 0x002b38a201007387 */ /* 0x000fe80000100a00 */
[----:B------:R-:W3:Y:S04]  /*2a6b0*/  LDL.LU.64 R158, [R1+0xde8] ;  /* 0x000de800019e7983 */ /* 0x000ee80000300a00 */
[----:B------:R1:W-:Y:S04]  /*2a6c0*/  STL.64 [R1+0x2bf0], R144 ;  /* 0x002bf09001007387 */ /* 0x0003e80000100a00 */
[----:B------:R1:W-:Y:S04]  /*2a6d0*/  STL.64 [R1+0x2bf8], R146 ;  /* 0x002bf89201007387 */ /* 0x0003e80000100a00 */
[----:B-1----:R-:W3:Y:S04]  /*2a6e0*/  LDL.LU.64 R144, [R1+0xbd0] ;  /* 0x000bd00001907983 */ /* 0x002ee80000300a00 */
[----:B------:R-:W3:Y:S01]  /*2a6f0*/  LDL.LU.64 R146, [R1+0xbd8] ;  /* 0x000bd80001927983 */ /* 0x000ee20000300a00 */
[-C--:B----4-:R-:W-:Y:S03]  /*2a700*/  HMMA.1688.F32.TF32 R160, R80, R64.reuse, R72 ;  /* 0x0000004050a0723c */ /* 0x090fe60000081048 */
[----:B------:R-:W4:Y:S04]  /*2a710*/  LDL.LU.64 R72, [R1+0x9d0] ;  /* 0x0009d00001487983 */ /* 0x000f280000300a00 */
[----:B------:R-:W4:Y:S01]  /*2a720*/  LDL.LU.64 R74, [R1+0x9d8] ;  /* 0x0009d800014a7983 */ /* 0x000f220000300a00 */
[----:B------:R-:W-:Y:S11]  /*2a730*/  HMMA.1688.F32.TF32 R64, R84, R64, R52 ;  /* 0x000000405440723c */ /* 0x000ff60000081034 */
[----:B------:R-:W-:Y:S04]  /*2a740*/  @!UPT UIADD3 URZ, URZ, URZ, URZ ;  /* 0x0000003f3f3ff290 */ /* 0x000fe8000fffe03f */
[----:B------:R-:W-:Y:S04]  /*2a750*/  STL.64 [R1+0x2c90], R160 ;  /* 0x002c90a001007387 */ /* 0x000fe80000100a00 */
[----:B------:R-:W-:Y:S01]  /*2a760*/  STL.64 [R1+0x2c98], R162 ;  /* 0x002c98a201007387 */ /* 0x000fe20000100a00 */
[-C--:B--2---:R-:W-:Y:S03]  /*2a770*/  HMMA.1688.F32.TF32 R52, R88, R60.reuse, R68 ;  /* 0x0000003c5834723c */ /* 0x084fe60000081044 */
[----:B------:R-:W2:Y:S04]  /*2a780*/  LDL.LU.64 R68, [R1+0x870] ;  /* 0x0008700001447983 */ /* 0x000ea80000300a00 */
[----:B------:R-:W-:Y:S04]  /*2a790*/  STL.64 [R1+0x2d10], R64 ;  /* 0x002d104001007387 */ /* 0x000fe80000100a00 */
[----:B------:R-:W-:Y:S04]  /*2a7a0*/  STL.64 [R1+0x2d18], R66 ;  /* 0x002d184201007387 */ /* 0x000fe80000100a00 */
[----:B------:R-:W2:Y:S08]  /*2a7b0*/  LDL.LU.64 R70, [R1+0x878] ;  /* 0x0008780001467983 */ /* 0x000eb00000300a00 */
[----:B------:R1:W-:Y:S04]  /*2a7c0*/  STL.64 [R1+0xee0], R52 ;  /* 0x000ee03401007387 */ /* 0x0003e80000100a00 */
[----:B------:R1:W-:Y:S04]  /*2a7d0*/  STL.64 [R1+0xee8], R54 ;  /* 0x000ee83601007387 */ /* 0x0003e80000100a00 */
[----:B-1----:R-:W2:Y:S04]  /*2a7e0*/  LDL.LU.64 R52, [R1+0x710] ;  /* 0x0007100001347983 */ /* 0x002ea80000300a00 */
[----:B------:R-:W2:Y:S01]  /*2a7f0*/  LDL.LU.64 R54, [R1+0x718] ;  /* 0x0007180001367983 */ /* 0x000ea20000300a00 */
[-C--:B------:R-:W-:Y:S11]  /*2a800*/  HMMA.1688.F32.TF32 R64, R92, R60.reuse, R152 ;  /* 0x0000003c5c40723c */ /* 0x080ff60000081098 */
[----:B------:R-:W-:Y:S11]  /*2a810*/  @!UPT UIADD3 URZ, URZ, URZ, URZ ;  /* 0x0000003f3f3ff290 */ /* 0x000ff6000fffe03f */
[----:B------:R-:W-:Y:S01]  /*2a820*/  @!UPT UIADD3 URZ, URZ, URZ, URZ ;  /* 0x0000003f3f3ff290 */ /* 0x000fe2000fffe03f */
[----:B------:R-:W-:Y:S04]  /*2a830*/  STL.64 [R1+0xef0], R64 ;  /* 0x000ef04001007387 */ /* 0x000fe80000100a00 */
[----:B------:R3:W-:Y:S04]  /*2a840*/  STL.64 [R1+0xef8], R66 ;  /* 0x000ef84201007387 */ /* 0x0007e80000100a00 */
[----:B------:R-:W2:Y:S04]  /*2a850*/  LDL.LU.64 R152, [R1+0x610] ;  /* 0x0006100001987983 */ /* 0x000ea80000300a00 */
[----:B------:R-:W2:Y:S01]  /*2a860*/  LDL.LU.64 R154, [R1+0x618] ;  /* 0x00061800019a7983 */ /* 0x000ea20000300a00 */
[-C--:B---3--:R-:W-:Y:S11]  /*2a870*/  HMMA.1688.F32.TF32 R64, R96, R60.reuse, R148 ;  /* 0x0000003c6040723c */ /* 0x088ff60000081094 */
[----:B------:R-:W-:Y:S11]  /*2a880*/  @!UPT UIADD3 URZ, URZ, URZ, URZ ;  /* 0x0000003f3f3ff290 */ /* 0x000ff6000fffe03f */
[----:B------:R-:W-:Y:S01]  /*2a890*/  @!UPT UIADD3 URZ, URZ, URZ, URZ ;  /* 0x0000003f3f3ff290 */ /* 0x000fe2000fffe03f */
[----:B------:R1:W-:Y:S04]  /*2a8a0*/  STL.64 [R1+0xf00], R64 ;  /* 0x000f004001007387 */ /* 0x0003e80000100a00 */
[----:B------:R3:W-:Y:S04]  /*2a8b0*/  STL.64 [R1+0xf08], R66 ;  /* 0x000f084201007387 */ /* 0x0007e80000100a00 */
[----:B------:R-:W2:Y:S04]  /*2a8c0*/  LDL.LU.64 R148, [R1+0x1f0] ;  /* 0x0001f00001947983 */ /* 0x000ea80000300a00 */
[----:B------:R-:W2:Y:S04]  /*2a8d0*/  LDL.LU.64 R150, [R1+0x1f8] ;  /* 0x0001f80001967983 */ /* 0x000ea80000300a00 */
[----:B-1----:R-:W2:Y:S04]  /*2a8e0*/  LDL.LU.64 R64, [R1+0x1d0] ;  /* 0x0001d00001407983 */ /* 0x002ea80000300a00 */
[----:B---3--:R-:W3:Y:S01]  /*2a8f0*/  LDL.LU.64 R66, [R1+0x1d8] ;  /* 0x0001d80001427983 */ /* 0x008ee20000300a00 */
[-C--:B------:R-:W-:Y:S11]  /*2a900*/  HMMA.1688.F32.TF32 R156, R100, R60.reuse, R156 ;  /* 0x0000003c649c723c */ /* 0x080ff6000008109c */
[----:B------:R-:W-:Y:S11]  /*2a910*/  @!UPT UIADD3 URZ, URZ, URZ, URZ ;  /* 0x0000003f3f3ff290 */ /* 0x000ff6000fffe03f */
[----:B------:R-:W-:Y:S01]  /*2a920*/  @!UPT UIADD3 URZ, URZ, URZ, URZ ;  /* 0x0000003f3f3ff290 */ /* 0x000fe2000fffe03f */
        /* <DEDUP_REMOVED lines=26> */
[-C--:B-1----:R-:W-:Y:S02]  /*2aad0*/  HMMA.1688.F32.TF32 R156, R128, R60.reuse, R152 ;  /* 0x0000003c809c723c */ /* 0x082fe40000081098 */
[----:B------:R-:W2:Y:S11]  /*2aae0*/  LDL.LU.64 R152, [R1+0x1970] ;  /* 0x0019700001987983 */ /* 0x000eb60000300a00 */
[----:B------:R-:W-:Y:S10]  /*2aaf0*/  @!UPT UIADD3 URZ, URZ, URZ, URZ ;  /* 0x0000003f3f3ff290 */ /* 0x000ff4000fffe03f */
[----:B------:R-:W-:Y:S01]  /*2ab00*/  STL.64 [R1+0x2480], R156 ;  /* 0x0024809c01007387 */ /* 0x000fe20000100a00 */
[-C--:B------:R-:W-:Y:S03]  /*2ab10*/  HMMA.1688.F32.TF32 R148, R124, R60.reuse, R148 ;  /* 0x0000003c7c94723c */ /* 0x080fe60000081094 */
[----:B------:R-:W-:Y:S04]  /*2ab20*/  STL.64 [R1+0x2488], R158 ;  /* 0x0024889e01007387 */ /* 0x000fe80000100a00 */
[----:B------:R-:W2:Y:S11]  /*2ab30*/  LDL.LU.64 R154, [R1+0x1978] ;  /* 0x00197800019a7983 */ /* 0x000eb60000300a00 */
[----:B------:R-:W-:Y:S05]  /*2ab40*/  @!UPT UIADD3 URZ, URZ, URZ, URZ ;  /* 0x0000003f3f3ff290 */ /* 0x000fea000fffe03f */
[----:B------:R-:W-:Y:S04]  /*2ab50*/  STL.64 [R1+0x25f0], R148 ;  /* 0x0025f09401007387 */ /* 0x000fe80000100a00 */
[----:B------:R3:W-:Y:S02]  /*2ab60*/  STL.64 [R1+0x25f8], R150 ;  /* 0x0025f89601007387 */ /* 0x0007e40000100a00 */
[-C--:B---3--:R-:W-:Y:S02]  /*2ab70*/  HMMA.1688.F32.TF32 R148, R120, R60.reuse, R64 ;  /* 0x0000003c7894723c */ /* 0x088fe40000081040 */
[----:B------:R-:W3:Y:S04]  /*2ab80*/  LDL.LU.64 R64, [R1+0x1300] ;  /* 0x0013000001407983 */ /* 0x000ee80000300a00 */
[----:B------:R-:W3:Y:S11]  /*2ab90*/  LDL.LU.64 R66, [R1+0x1308] ;  /* 0x0013080001427983 */ /* 0x000ef60000300a00 */
[----:B------:R-:W-:Y:S06]  /*2aba0*/  @!UPT UIADD3 URZ, URZ, URZ, URZ ;  /* 0x0000003f3f3ff290 */ /* 0x000fec000fffe03f */
[----:B------:R1:W-:Y:S04]  /*2abb0*/  STL.64 [R1+0x27f0], R148 ;  /* 0x0027f09401007387 */ /* 0x0003e80000100a00 */
[----:B------:R1:W-:Y:S04]  /*2abc0*/  STL.64 [R1+0x27f8], R150 ;  /* 0x0027f89601007387 */ /* 0x0003e80000100a00 */
[----:B-1----:R-:W3:Y:S04]  /*2abd0*/  LDL.LU.64 R148, [R1+0x1040] ;  /* 0x0010400001947983 */ /* 0x002ee80000300a00 */
[----:B------:R-:W3:Y:S01]  /*2abe0*/  LDL.LU.64 R150, [R1+0x1048] ;  /* 0x0010480001967983 */ /* 0x000ee20000300a00 */
[-C--:B------:R-:W-:Y:S11]  /*2abf0*/  HMMA.1688.F32.TF32 R144, R116, R60.reuse, R144 ;  /* 0x0000003c7490723c */ /* 0x080ff60000081090 */
[----:B------:R-:W-:Y:S11]  /*2ac00*/  @!UPT UIADD3 URZ, URZ, URZ, URZ ;  /* 0x0000003f3f3ff290 */ /* 0x000ff6000fffe03f */
[----:B------:R-:W-:Y:S01]  /*2ac10*/  @!UPT UIADD3 URZ, URZ, URZ, URZ ;  /* 0x0000003f3f3ff290 */ /* 0x000fe2000fffe03f */
[----:B------:R1:W-:Y:S04]  /*2ac20*/  STL.64 [R1+0x29e0], R144 ;  /* 0x0029e09001007387 */ /* 0x0003e80000100a00 */
[----:B------:R4:W-:Y:S04]  /*2ac30*/  STL.64 [R1+0x29e8], R146 ;  /* 0x0029e89201007387 */ /* 0x0009e80000100a00 */
[----:B-1----:R-:W3:Y:S04]  /*2ac40*/  LDL.LU.64 R144, [R1+0xc70] ;  /* 0x000c700001907983 */ /* 0x002ee80000300a00 */
[----:B----4-:R-:W4:Y:S01]  /*2ac50*/  LDL.LU.64 R146, [R1+0xc78] ;  /* 0x000c780001927983 */ /* 0x010f220000300a00 */
[-C--:B------:R-:W-:Y:S11]  /*2ac60*/  HMMA.1688.F32.TF32 R72, R112, R60.reuse, R72 ;  /* 0x0000003c7048723c */ /* 0x080ff60000081048 */
[----:B------:R-:W-:Y:S11]  /*2ac70*/  @!UPT UIADD3 URZ, URZ, URZ, URZ ;  /* 0x0000003f3f3ff290 */ /* 0x000ff6000fffe03f */
[----:B------:R-:W-:Y:S01]  /*2ac80*/  @!UPT UIADD3 URZ, URZ, URZ, URZ ;  /* 0x0000003f3f3ff290 */ /* 0x000fe2000fffe03f */
[----:B------:R1:W-:Y:S04]  /*2ac90*/  STL.64 [R1+0x2ad0], R72 ;  /* 0x002ad04801007387 */ /* 0x0003e80000100a00 */
[----:B------:R1:W-:Y:S04]  /*2aca0*/  STL.64 [R1+0x2ad8], R74 ;  /* 0x002ad84a01007387 */ /* 0x0003e80000100a00 */
[----:B-1----:R-:W4:Y:S04]  /*2acb0*/  LDL.LU.64 R72, [R1+0xbc0] ;  /* 0x000bc00001487983 */ /* 0x002f280000300a00 */
[----:B------:R-:W4:Y:S01]  /*2acc0*/  LDL.LU.64 R74, [R1+0xbc8] ;  /* 0x000bc800014a7983 */ /* 0x000f220000300a00 */
[-C--:B--2---:R-:W-:Y:S11]  /*2acd0*/  HMMA.1688.F32.TF32 R68, R108, R60.reuse, R68 ;  /* 0x0000003c6c44723c */ /* 0x084ff60000081044 */
[----:B------:R-:W-:Y:S11]  /*2ace0*/  @!UPT UIADD3 URZ, URZ, URZ, URZ ;  /* 0x0000003f3f3ff290 */ /* 0x000ff6000fffe03f */
[----:B------:R-:W-:Y:S01]  /*2acf0*/  @!UPT UIADD3 URZ, URZ, URZ, URZ ;  /* 0x0000003f3f3ff290 */ /* 0x000fe2000fffe03f */
[----:B------:R-:W-:Y:S04]  /*2ad00*/  STL.64 [R1+0x2ba0], R68 ;  /* 0x002ba04401007387 */ /* 0x000fe80000100a00 */
[----:B------:R1:W-:Y:S02]  /*2ad10*/  STL.64 [R1+0x2ba8], R70 ;  /* 0x002ba84601007387 */ /* 0x0003e40000100a00 */
[-C--:B-1----:R-:W-:Y:S02]  /*2ad20*/  HMMA.1688.F32.TF32 R68, R80, R60.reuse, R52 ;  /* 0x0000003c5044723c */ /* 0x082fe40000081034 */
[----:B------:R-:W2:Y:S04]  /*2ad30*/  LDL.LU.64 R52, [R1+0x9c0] ;  /* 0x0009c00001347983 */ /* 0x000ea80000300a00 */
[----:B------:R-:W2:Y:S11]  /*2ad40*/  LDL.LU.64 R54, [R1+0x9c8] ;  /* 0x0009c80001367983 */ /* 0x000eb60000300a00 */
[----:B------:R-:W-:Y:S06]  /*2ad50*/  @!UPT UIADD3 URZ, URZ, URZ, URZ ;  /* 0x0000003f3f3ff290 */ /* 0x000fec000fffe03f */
[----:B------:R1:W-:Y:S04]  /*2ad60*/  STL.64 [R1+0x2c50], R68 ;  /* 0x002c504401007387 */ /* 0x0003e80000100a00 */
[----:B------:R1:W-:Y:S04]  /*2ad70*/  STL.64 [R1+0x2c58], R70 ;  /* 0x002c584601007387 */ /* 0x0003e80000100a00 */
[----:B-1----:R-:W2:Y:S04]  /*2ad80*/  LDL.LU.64 R68, [R1+0x880] ;  /* 0x0008800001447983 */ /* 0x002ea80000300a00 */
[----:B------:R-:W2:Y:S01]  /*2ad90*/  LDL.LU.64 R70, [R1+0x888] ;  /* 0x0008880001467983 */ /* 0x000ea20000300a00 */
[----:B------:R-:W-:Y:S08]  /*2ada0*/  HMMA.1688.F32.TF32 R48, R84, R60, R48 ;  /* 0x0000003c5430723c */ /* 0x000ff00000081030 */
[-C--:B------:R-:W-:Y:S11]  /*2adb0*/  HMMA.1688.F32.TF32 R152, R88, R56.reuse, R152 ;  /* 0x000000385898723c */ /* 0x080ff60000081098 */
[----:B------:R-:W-:Y:S04]  /*2adc0*/  @!UPT UIADD3 URZ, URZ, URZ, URZ ;  /* 0x0000003f3f3ff290 */ /* 0x000fe8000fffe03f */
[----:B------:R-:W-:Y:S04]  /*2add0*/  STL.64 [R1+0x2ce0], R48 ;  /* 0x002ce03001007387 */ /* 0x000fe80000100a00 */
[----:B------:R3:W-:Y:S05]  /*2ade0*/  STL.64 [R1+0x2ce8], R50 ;  /* 0x002ce83201007387 */ /* 0x0007ea0000100a00 */
[----:B------:R-:W-:Y:S02]  /*2adf0*/  IMAD.MOV.U32 R59, RZ, RZ, R155 ;  /* 0x000000ffff3b7224 */ /* 0x000fe400078e009b */
[----:B------:R-:W-:Y:S01]  /*2ae00*/  IMAD.MOV.U32 R58, RZ, RZ, R154 ;  /* 0x000000ffff3a7224 */ /* 0x000fe200078e009a */
[----:B------:R1:W-:Y:S04]  /*2ae10*/  STL.64 [R1+0xe50], R152 ;  /* 0x000e509801007387 */ /* 0x0003e80000100a00 */
[----:B------:R-:W-:Y:S01]  /*2ae20*/  STL [R1+0x432c], R59 ;  /* 0x00432c3b01007387 */ /* 0x000fe20000100800 */
[-C--:B---3--:R-:W-:Y:S03]  /*2ae30*/  HMMA.1688.F32.TF32 R48, R92, R56.reuse, R64 ;  /* 0x000000385c30723c */ /* 0x088fe60000081040 */
[----:B------:R-:W-:Y:S04]  /*2ae40*/  STL [R1+0x4328], R58 ;  /* 0x0043283a01007387 */ /* 0x000fe80000100800 */
[----:B------:R-:W3:Y:S04]  /*2ae50*/  LDL.LU.64 R64, [R1+0x750] ;  /* 0x0007500001407983 */ /* 0x000ee80000300a00 */
[----:B------:R-:W3:Y:S11]  /*2ae60*/  LDL.LU.64 R66, [R1+0x758] ;  /* 0x0007580001427983 */ /* 0x000ef60000300a00 */
[----:B------:R-:W-:Y:S01]  /*2ae70*/  @!UPT UIADD3 URZ, URZ, URZ, URZ ;  /* 0x0000003f3f3ff290 */ /* 0x000fe2000fffe03f */
[----:B------:R-:W-:Y:S04]  /*2ae80*/  STL.64 [R1+0xe70], R48 ;  /* 0x000e703001007387 */ /* 0x000fe80000100a00 */
[----:B------:R1:W-:Y:S04]  /*2ae90*/  STL.64 [R1+0xe78], R50 ;  /* 0x000e783201007387 */ /* 0x0003e80000100a00 */
[----:B-1----:R-:W3:Y:S04]  /*2aea0*/  LDL.LU.64 R152, [R1+0x640] ;  /* 0x0006400001987983 */ /* 0x002ee80000300a00 */
[----:B------:R-:W3:Y:S01]  /*2aeb0*/  LDL.LU.64 R154, [R1+0x648] ;  /* 0x00064800019a7983 */ /* 0x000ee20000300a00 */
[-C--:B------:R-:W-:Y:S11]  /*2aec0*/  HMMA.1688.F32.TF32 R48, R96, R56.reuse, R148 ;  /* 0x000000386030723c */ /* 0x080ff60000081094 */
[----:B------:R-:W-:Y:S11]  /*2aed0*/  @!UPT UIADD3 URZ, URZ, URZ, URZ ;  /* 0x0000003f3f3ff290 */ /* 0x000ff6000fffe03f */
[----:B------:R-:W-:Y:S01]  /*2aee0*/  @!UPT UIADD3 URZ, URZ, URZ, URZ ;  /* 0x0000003f3f3ff290 */ /* 0x000fe2000fffe03f */
[----:B------:R-:W-:Y:S04]  /*2aef0*/  STL.64 [R1+0xe90], R48 ;  /* 0x000e903001007387 */ /* 0x000fe80000100a00 */
[----:B------:R4:W-:Y:S04]  /*2af00*/  STL.64 [R1+0xe98], R50 ;  /* 0x000e983201007387 */ /* 0x0009e80000100a00 */
[----:B------:R-:W3:Y:S04]  /*2af10*/  LDL.LU.64 R148, [R1+0x2e0] ;  /* 0x0002e00001947983 */ /* 0x000ee80000300a00 */
        /* <DEDUP_REMOVED lines=11> */
[----:B------:R-:W-:Y:S04]  /*2afd0*/  STL.64 [R1+0xed0], R48 ;  /* 0x000ed03001007387 */ /* 0x000fe80000100a00 */
[----:B------:R2:W-:Y:S04]  /*2afe0*/  STL.64 [R1+0xed8], R50 ;  /* 0x000ed83201007387 */ /* 0x0005e80000100a00 */
[----:B------:R-:W4:Y:S04]  /*2aff0*/  LDL.LU.64 R72, [R1+0x280] ;  /* 0x0002800001487983 */ /* 0x000f280000300a00 */
[----:B------:R-:W4:Y:S01]  /*2b000*/  LDL.LU.64 R74, [R1+0x288] ;  /* 0x00028800014a7983 */ /* 0x000f220000300a00 */
[-C--:B--2---:R-:W-:Y:S03]  /*2b010*/  HMMA.1688.F32.TF32 R48, R140, R56.reuse, R52 ;  /* 0x000000388c30723c */ /* 0x084fe60000081034 */
[----:B------:R-:W1:Y:S11]  /*2b020*/  LDSM.16.M88.4 R52, [R196+0x44000] ;  /* 0x04400000c434783b */ /* 0x000e760000000200 */
[----:B------:R-:W-:Y:S09]  /*2b030*/  @!UPT UIADD3 URZ, URZ, URZ, URZ ;  /* 0x0000003f3f3ff290 */ /* 0x000ff2000fffe03f */
[----:B------:R-:W-:Y:S04]  /*2b040*/  STL.64 [R1+0x1300], R48 ;  /* 0x0013003001007387 */ /* 0x000fe80000100a00 */
        /* <DEDUP_REMOVED lines=10> */
[----:B------:R-:W1:Y:S04]  /*2b0f0*/  LDSM.16.M88.4 R48, [R196+0x44800] ;  /* 0x04480000c430783b */ /* 0x000e680000000200 */
[----:B------:R-:W2:Y:S04]  /*2b100*/  LDL.LU.64 R68, [R1+0x220] ;  /* 0x0002200001447983 */ /* 0x000ea80000300a00 */
[----:B------:R-:W2:Y:S01]  /*2b110*/  LDL.LU.64 R70, [R1+0x228] ;  /* 0x0002280001467983 */ /* 0x000ea20000300a00 */
[-C--:B---3--:R-:W-:Y:S03]  /*2b120*/  HMMA.1688.F32.TF32 R156, R132, R56.reuse, R64 ;  /* 0x00000038849c723c */ /* 0x088fe60000081040 */
[----:B-1----:R-:W-:Y:S04]  /*2b130*/  STL [R1+0x4338], R50 ;  /* 0x0043383201007387 */ /* 0x002fe80000100800 */
[----:B------:R-:W-:Y:S04]  /*2b140*/  STL [R1+0x42ec], R51 ;  /* 0x0042ec3301007387 */ /* 0x000fe80000100800 */
[----:B------:R-:W3:Y:S04]  /*2b150*/  LDL.LU.64 R64, [R1+0x1c0] ;  /* 0x0001c00001407983 */ /* 0x000ee80000300a00 */
[----:B------:R-:W3:Y:S08]  /*2b160*/  LDL.LU.64 R66, [R1+0x1c8] ;  /* 0x0001c80001427983 */ /* 0x000ef00000300a00 */
[----:B------:R-:W-:Y:S04]  /*2b170*/  STL.64 [R1+0x1c60], R156 ;  /* 0x001c609c01007387 */ /* 0x000fe80000100a00 */
[----:B------:R1:W-:Y:S02]  /*2b180*/  STL.64 [R1+0x1c68], R158 ;  /* 0x001c689e01007387 */ /* 0x0003e40000100a00 */
[-C--:B-1----:R-:W-:Y:S08]  /*2b190*/  HMMA.1688.F32.TF32 R156, R128, R56.reuse, R152 ;  /* 0x00000038809c723c */ /* 0x082ff00000081098 */
[-C--:B------:R-:W-:Y:S01]  /*2b1a0*/  HMMA.1688.F32.TF32 R152, R124, R56.reuse, R148 ;  /* 0x000000387c98723c */ /* 0x080fe20000081094 */
[----:B------:R-:W3:Y:S11]  /*2b1b0*/  LDL.LU.64 R148, [R1+0x1ac0] ;  /* 0x001ac00001947983 */ /* 0x000ef60000300a00 */
[----:B------:R-:W-:Y:S03]  /*2b1c0*/  @!UPT UIADD3 URZ, URZ, URZ, URZ ;  /* 0x0000003f3f3ff290 */ /* 0x000fe6000fffe03f */
[----:B------:R-:W-:Y:S04]  /*2b1d0*/  STL.64 [R1+0x23d0], R156 ;  /* 0x0023d09c01007387 */ /* 0x000fe80000100a00 */
[----:B------:R-:W-:Y:S04]  /*2b1e0*/  STL.64 [R1+0x23d8], R158 ;  /* 0x0023d89e01007387 */ /* 0x000fe80000100a00 */
[----:B------:R-:W3:Y:S04]  /*2b1f0*/  LDL.LU.64 R150, [R1+0x1ac8] ;  /* 0x001ac80001967983 */ /* 0x000ee80000300a00 */
        /* <DEDUP_REMOVED lines=22> */
[----:B------:R-:W2:Y:S02]  /*2b360*/  LDL.LU.64 R70, [R1+0xc18] ;  /* 0x000c180001467983 */ /* 0x000ea40000300a00 */
[-C--:B------:R-:W-:Y:S11]  /*2b370*/  HMMA.1688.F32.TF32 R44, R84, R56.reuse, R44 ;  /* 0x00000038542c723c */ /* 0x080ff6000008102c */
[----:B------:R-:W-:Y:S04]  /*2b380*/  @!UPT UIADD3 URZ, URZ, URZ, URZ ;  /* 0x0000003f3f3ff290 */ /* 0x000fe8000fffe03f */
[----:B------:R-:W-:Y:S04]  /*2b390*/  STL.64 [R1+0x2b40], R152 ;  /* 0x002b409801007387 */ /* 0x000fe80000100a00 */
[----:B------:R3:W-:Y:S02]  /*2b3a0*/  STL.64 [R1+0x2b48], R154 ;  /* 0x002b489a01007387 */ /* 0x0007e40000100a00 */
[----:B---3--:R-:W-:Y:S02]  /*2b3b0*/  HMMA.1688.F32.TF32 R152, R80, R56, R64 ;  /* 0x000000385098723c */ /* 0x008fe40000081040 */
[----:B------:R-:W3:Y:S04]  /*2b3c0*/  LDL.LU.64 R64, [R1+0xa10] ;  /* 0x000a100001407983 */ /* 0x000ee80000300a00 */
[----:B------:R-:W3:Y:S11]  /*2b3d0*/  LDL.LU.64 R66, [R1+0xa18] ;  /* 0x000a180001427983 */ /* 0x000ef60000300a00 */
[----:B------:R-:W-:Y:S06]  /*2b3e0*/  @!UPT UIADD3 URZ, URZ, URZ, URZ ;  /* 0x0000003f3f3ff290 */ /* 0x000fec000fffe03f */
[----:B------:R1:W-:Y:S04]  /*2b3f0*/  STL.64 [R1+0x2c00], R152 ;  /* 0x002c009801007387 */ /* 0x0003e80000100a00 */
[----:B------:R1:W-:Y:S01]  /*2b400*/  STL.64 [R1+0x2c08], R154 ;  /* 0x002c089a01007387 */ /* 0x0003e20000100a00 */
[----:B------:R-:W-:Y:S03]  /*2b410*/  HMMA.1688.F32.TF32 R148, R88, R52, R148 ;  /* 0x000000345894723c */ /* 0x000fe60000081094 */
[----:B------:R1:W-:Y:S04]  /*2b420*/  STL.64 [R1+0x2ca0], R44 ;  /* 0x002ca02c01007387 */ /* 0x0003e80000100a00 */
[----:B------:R4:W-:Y:S04]  /*2b430*/  STL.64 [R1+0x2ca8], R46 ;  /* 0x002ca82e01007387 */ /* 0x0009e80000100a00 */
[----:B-1----:R-:W3:Y:S04]  /*2b440*/  LDL.LU.64 R152, [R1+0x8b0] ;  /* 0x0008b00001987983 */ /* 0x002ee80000300a00 */
[----:B------:R-:W3:Y:S09]  /*2b450*/  LDL.LU.64 R154, [R1+0x8b8] ;  /* 0x0008b800019a7983 */ /* 0x000ef20000300a00 */
[----:B------:R-:W-:-:S02]  /*2b460*/  IMAD.MOV.U32 R54, RZ, RZ, R148 ;  /* 0x000000ffff367224 */ /* 0x000fc400078e0094 */
[----:B------:R-:W-:Y:S02]  /*2b470*/  IMAD.MOV.U32 R55, RZ, RZ, R149 ;  /* 0x000000ffff377224 */ /* 0x000fe400078e0095 */
[----:B------:R-:W-:Y:S02]  /*2b480*/  IMAD.MOV.U32 R59, RZ, RZ, R150 ;  /* 0x000000ffff3b7224 */ /* 0x000fe400078e0096 */
[----:B------:R-:W-:Y:S01]  /*2b490*/  IMAD.MOV.U32 R58, RZ, RZ, R151 ;  /* 0x000000ffff3a7224 */ /* 0x000fe200078e0097 */
[----:B------:R-:W-:Y:S04]  /*2b4a0*/  STL [R1+0x4348], R54 ;  /* 0x0043483601007387 */ /* 0x000fe80000100800 */
[----:B------:R-:W-:Y:S04]  /*2b4b0*/  STL [R1+0x4344], R55 ;  /* 0x0043443701007387 */ /* 0x000fe80000100800 */
[----:B------:R-:W-:Y:S04]  /*2b4c0*/  STL [R1+0x4340], R59 ;  /* 0x0043403b01007387 */ /* 0x000fe80000100800 */
[----:B------:R1:W-:Y:S04]  /*2b4d0*/  STL [R1+0x433c], R58 ;  /* 0x00433c3a01007387 */ /* 0x0003e80000100800 */
[----:B------:R-:W3:Y:S04]  /*2b4e0*/  LDL.LU.64 R44, [R1+0x740] ;  /* 0x00074000012c7983 */ /* 0x000ee80000300a00 */
[----:B----4-:R-:W4:Y:S01]  /*2b4f0*/  LDL.LU.64 R46, [R1+0x748] ;  /* 0x00074800012e7983 */ /* 0x010f220000300a00 */
[-C--:B-1----:R-:W-:Y:S11]  /*2b500*/  HMMA.1688.F32.TF32 R56, R92, R52.reuse, R144 ;  /* 0x000000345c38723c */ /* 0x082ff60000081090 */
        /* <DEDUP_REMOVED lines=25> */
[----:B------:R-:W-:Y:S04]  /*2b6a0*/  STL.64 [R1+0xe28], R58 ;  /* 0x000e283a01007387 */ /* 0x000fe80000100a00 */
[----:B------:R-:W2:Y:S04]  /*2b6b0*/  LDL.LU.64 R68, [R1+0x250] ;  /* 0x0002500001447983 */ /* 0x000ea80000300a00 */
[----:B------:R-:W2:Y:S01]  /*2b6c0*/  LDL.LU.64 R70, [R1+0x258] ;  /* 0x0002580001467983 */ /* 0x000ea20000300a00 */
[-C--:B---3--:R-:W-:Y:S11]  /*2b6d0*/  HMMA.1688.F32.TF32 R156, R140, R52.reuse, R64 ;  /* 0x000000348c9c723c */ /* 0x088ff60000081040 */
[----:B------:R-:W-:Y:S11]  /*2b6e0*/  @!UPT UIADD3 URZ, URZ, URZ, URZ ;  /* 0x0000003f3f3ff290 */ /* 0x000ff6000fffe03f */
[----:B------:R-:W-:Y:S02]  /*2b6f0*/  @!UPT UIADD3 URZ, URZ, URZ, URZ ;  /* 0x0000003f3f3ff290 */ /* 0x000fe4000fffe03f */
[----:B-1----:R-:W-:Y:S02]  /*2b700*/  IMAD.MOV.U32 R56, RZ, RZ, R159 ;  /* 0x000000ffff387224 */ /* 0x002fe400078e009f */
[----:B------:R-:W-:Y:S02]  /*2b710*/  IMAD.MOV.U32 R57, RZ, RZ, R158 ;  /* 0x000000ffff397224 */ /* 0x000fe400078e009e */
[----:B------:R-:W-:Y:S02]  /*2b720*/  IMAD.MOV.U32 R64, RZ, RZ, R157 ;  /* 0x000000ffff407224 */ /* 0x000fe400078e009d */
[----:B------:R-:W-:Y:S01]  /*2b730*/  IMAD.MOV.U32 R65, RZ, RZ, R156 ;  /* 0x000000ffff417224 */ /* 0x000fe200078e009c */
[----:B------:R-:W-:Y:S04]  /*2b740*/  STL [R1+0x4204], R56 ;  /* 0x0042043801007387 */ /* 0x000fe80000100800 */
[----:B------:R-:W-:Y:S04]  /*2b750*/  STL [R1+0x4200], R57 ;  /* 0x0042003901007387 */ /* 0x000fe80000100800 */
[----:B------:R-:W-:Y:S04]  /*2b760*/  STL [R1+0x41fc], R64 ;  /* 0x0041fc4001007387 */ /* 0x000fe80000100800 */
[----:B------:R1:W-:Y:S04]  /*2b770*/  STL [R1+0x41f8], R65 ;  /* 0x0041f84101007387 */ /* 0x0003e80000100800 */
[----:B-1----:R-:W3:Y:S04]  /*2b780*/  LDL.LU.64 R64, [R1+0x210] ;  /* 0x0002100001407983 */ /* 0x002ee80000300a00 */
[----:B------:R-:W3:Y:S01]  /*2b790*/  LDL.LU.64 R66, [R1+0x218] ;  /* 0x0002180001427983 */ /* 0x000ee20000300a00 */
[-C--:B------:R-:W-:Y:S11]  /*2b7a0*/  HMMA.1688.F32.TF32 R56, R136, R52.reuse, R152 ;  /* 0x000000348838723c */ /* 0x080ff60000081098 */
[----:B------:R-:W-:Y:S11]  /*2b7b0*/  @!UPT UIADD3 URZ, URZ, URZ, URZ ;  /* 0x0000003f3f3ff290 */ /* 0x000ff6000fffe03f */
[----:B------:R-:W-:Y:S01]  /*2b7c0*/  @!UPT UIADD3 URZ, URZ, URZ, URZ ;  /* 0x0000003f3f3ff290 */ /* 0x000fe2000fffe03f */
[----:B------:R-:W-:Y:S04]  /*2b7d0*/  STL.64 [R1+0x18f0], R56 ;  /* 0x0018f03801007387 */ /* 0x000fe80000100a00 */
[----:B------:R4:W-:Y:S02]  /*2b7e0*/  STL.64 [R1+0x18f8], R58 ;  /* 0x0018f83a01007387 */ /* 0x0009e40000100a00 */
[-C--:B----4-:R-:W-:Y:S02]  /*2b7f0*/  HMMA.1688.F32.TF32 R56, R132, R52.reuse, R44 ;  /* 0x000000348438723c */ /* 0x090fe4000008102c */
[----:B------:R-:W4:Y:S04]  /*2b800*/  LDL.LU.64 R44, [R1+0x1b0] ;  /* 0x0001b000012c7983 */ /* 0x000f280000300a00 */
[----:B------:R-:W4:Y:S02]  /*2b810*/  LDL.LU.64 R46, [R1+0x1b8] ;  /* 0x0001b800012e7983 */ /* 0x000f240000300a00 */
[-C--:B------:R-:W-:Y:S11]  /*2b820*/  HMMA.1688.F32.TF32 R148, R128, R52.reuse, R148 ;  /* 0x000000348094723c */ /* 0x080ff60000081094 */
[----:B------:R-:W-:Y:S04]  /*2b830*/  @!UPT UIADD3 URZ, URZ, URZ, URZ ;  /* 0x0000003f3f3ff290 */ /* 0x000fe8000fffe03f */
[----:B------:R1:W-:Y:S04]  /*2b840*/  STL.64 [R1+0x1ac0], R56 ;  /* 0x001ac03801007387 */ /* 0x0003e80000100a00 */
[----:B------:R1:W-:Y:S04]  /*2b850*/  STL.64 [R1+0x1ac8], R58 ;  /* 0x001ac83a01007387 */ /* 0x0003e80000100a00 */
[----:B-1----:R-:W4:Y:S04]  /*2b860*/  LDL.LU.64 R56, [R1+0x1ad0] ;  /* 0x001ad00001387983 */ /* 0x002f280000300a00 */
[----:B------:R-:W-:Y:S04]  /*2b870*/  STL.64 [R1+0x1c80], R148 ;  /* 0x001c809401007387 */ /* 0x000fe80000100a00 */
[----:B------:R-:W-:Y:S04]  /*2b880*/  STL.64 [R1+0x1c88], R150 ;  /* 0x001c889601007387 */ /* 0x000fe80000100a00 */
[----:B------:R-:W4:Y:S01]  /*2b890*/  LDL.LU.64 R58, [R1+0x1ad8] ;  /* 0x001ad800013a7983 */ /* 0x000f220000300a00 */
[-C--:B------:R-:W-:Y:S11]  /*2b8a0*/  HMMA.1688.F32.TF32 R72, R124, R52.reuse, R72 ;  /* 0x000000347c48723c */ /* 0x080ff60000081048 */
[----:B------:R-:W-:Y:S11]  /*2b8b0*/  @!UPT UIADD3 URZ, URZ, URZ, URZ ;  /* 0x0000003f3f3ff290 */ /* 0x000ff6000fffe03f */
[----:B------:R-:W-:Y:S01]  /*2b8c0*/  @!UPT UIADD3 URZ, URZ, URZ, URZ ;  /* 0x0000003f3f3ff290 */ /* 0x000fe2000fffe03f */
[----:B------:R1:W-:Y:S04]  /*2b8d0*/  STL.64 [R1+0x24d0], R72 ;  /* 0x0024d04801007387 */ /* 0x0003e80000100a00 */
[----:B------:R1:W-:Y:S04]  /*2b8e0*/  STL.64 [R1+0x24d8], R74 ;  /* 0x0024d84a01007387 */ /* 0x0003e80000100a00 */
[----:B-1----:R-:W4:Y:S04]  /*2b8f0*/  LDL.LU.64 R72, [R1+0x17c0] ;  /* 0x0017c00001487983 */ /* 0x002f280000300a00 */
        /* <DEDUP_REMOVED lines=8> */
[-C--:B------:R-:W-:Y:S08]  /*2b980*/  HMMA.1688.F32.TF32 R148, R116, R52.reuse, R144 ;  /* 0x000000347494723c */ /* 0x080ff00000081090 */
        /* <DEDUP_REMOVED lines=14> */
[-C--:B----4-:R-:W-:Y:S02]  /*2ba70*/  HMMA.1688.F32.TF32 R144, R80, R52.reuse, R44 ;  /* 0x000000345090723c */ /* 0x090fe4000008102c */
[----:B------:R-:W4:Y:S04]  /*2ba80*/  LDL.LU.64 R44, [R1+0xa00] ;  /* 0x000a0000012c7983 */ /* 0x000f280000300a00 */
[----:B------:R-:W4:Y:S02]  /*2ba90*/  LDL.LU.64 R46, [R1+0xa08] ;  /* 0x000a0800012e7983 */ /* 0x000f240000300a00 */
[----:B------:R-:W-:Y:S11]  /*2baa0*/  HMMA.1688.F32.TF32 R40, R84, R52, R40 ;  /* 0x000000345428723c */ /* 0x000ff60000081028 */
[----:B------:R-:W-:Y:S04]  /*2bab0*/  @!UPT UIADD3 URZ, URZ, URZ, URZ ;  /* 0x0000003f3f3ff290 */ /* 0x000fe8000fffe03f */
[----:B------:R-:W-:Y:S04]  /*2bac0*/  STL.64 [R1+0x2bb0], R144 ;  /* 0x002bb09001007387 */ /* 0x000fe80000100a00 */
[----:B------:R1:W-:Y:S04]  /*2bad0*/  STL.64 [R1+0x2bb8], R146 ;  /* 0x002bb89201007387 */ /* 0x0003e80000100a00 */
[----:B------:R1:W-:Y:S04]  /*2bae0*/  STL.64 [R1+0x2c60], R40 ;  /* 0x002c602801007387 */ /* 0x0003e80000100a00 */
[----:B------:R1:W-:Y:S02]  /*2baf0*/  STL.64 [R1+0x2c68], R42 ;  /* 0x002c682a01007387 */ /* 0x0003e40000100a00 */
[----:B-1----:R-:W-:Y:S11]  /*2bb00*/  HMMA.1688.F32.TF32 R144, R88, R48, R56 ;  /* 0x000000305890723c */ /* 0x002ff60000081038 */
[----:B------:R-:W-:Y:S11]  /*2bb10*/  @!UPT UIADD3 URZ, URZ, URZ, URZ ;  /* 0x0000003f3f3ff290 */ /* 0x000ff6000fffe03f */
[----:B------:R-:W-:Y:S01]  /*2bb20*/  @!UPT UIADD3 URZ, URZ, URZ, URZ ;  /* 0x0000003f3f3ff290 */ /* 0x000fe2000fffe03f */
[----:B------:R-:W-:Y:S04]  /*2bb30*/  STL [R1+0xc38], R146 ;  /* 0x000c389201007387 */ /* 0x000fe80000100800 */
[----:B------:R-:W4:Y:S04]  /*2bb40*/  LDL.LU.64 R40, [R1+0x8c0] ;  /* 0x0008c00001287983 */ /* 0x000f280000300a00 */
[----:B------:R-:W4:Y:S01]  /*2bb50*/  LDL.LU.64 R42, [R1+0x8c8] ;  /* 0x0008c800012a7983 */ /* 0x000f220000300a00 */
[----:B------:R-:W-:Y:S02]  /*2bb60*/  IMAD.MOV.U32 R59, RZ, RZ, R144 ;  /* 0x000000ffff3b7224 */ /* 0x000fe400078e0090 */
[----:B------:R-:W-:-:S03]  /*2bb70*/  IMAD.MOV.U32 R58, RZ, RZ, R145 ;  /* 0x000000ffff3a7224 */ /* 0x000fc600078e0091 */
[----:B------:R-:W-:Y:S04]  /*2bb80*/  STL [R1+0x4358], R59 ;  /* 0x0043583b01007387 */ /* 0x000fe80000100800 */
[----:B------:R1:W-:Y:S02]  /*2bb90*/  STL [R1+0x4354], R58 ;  /* 0x0043543a01007387 */ /* 0x0003e40000100800 */
[----:B-1----:R-:W-:Y:S01]  /*2bba0*/  HMMA.1688.F32.TF32 R56, R92, R48, R72 ;  /* 0x000000305c38723c */ /* 0x002fe20000081048 */
[----:B------:R-:W-:-:S05]  /*2bbb0*/  IMAD.MOV.U32 R50, RZ, RZ, R147 ;  /* 0x000000ffff327224 */ /* 0x000fca00078e0093 */
[----:B------:R-:W-:Y:S02]  /*2bbc0*/  STL [R1+0x434c], R50 ;  /* 0x00434c3201007387 */ /* 0x000fe40000100800 */
[-C--:B------:R-:W-:Y:S02]  /*2bbd0*/  HMMA.1688.F32.TF32 R52, R96, R48.reuse, R60 ;  /* 0x000000306034723c */ /* 0x080fe4000008103c */
[----:B------:R-:W4:Y:S11]  /*2bbe0*/  LDL.LU.64 R60, [R1+0x780] ;  /* 0x00078000013c7983 */ /* 0x000f360000300a00 */
[----:B------:R-:W-:Y:S02]  /*2bbf0*/  @!UPT UIADD3 URZ, URZ, URZ, URZ ;  /* 0x0000003f3f3ff290 */ /* 0x000fe4000fffe03f */
[----:B------:R-:W-:Y:S04]  /*2bc00*/  STL.64 [R1+0xc60], R56 ;  /* 0x000c603801007387 */ /* 0x000fe80000100a00 */
[----:B------:R-:W-:Y:S04]  /*2bc10*/  STL.64 [R1+0xc68], R58 ;  /* 0x000c683a01007387 */ /* 0x000fe80000100a00 */
[----:B------:R-:W4:Y:S04]  /*2bc20*/  LDL.LU.64 R62, [R1+0x788] ;  /* 0x00078800013e7983 */ /* 0x000f280000300a00 */
[----:B------:R1:W-:Y:S04]  /*2bc30*/  STL.64 [R1+0xc70], R52 ;  /* 0x000c703401007387 */ /* 0x0003e80000100a00 */
[----:B------:R1:W-:Y:S04]  /*2bc40*/  STL.64 [R1+0xc78], R54 ;  /* 0x000c783601007387 */ /* 0x0003e80000100a00 */
[----:B------:R-:W4:Y:S04]  /*2bc50*/  LDL.LU.64 R148, [R1+0x660] ;  /* 0x0006600001947983 */ /* 0x000f280000300a00 */
[----:B------:R-:W4:Y:S04]  /*2bc60*/  LDL.LU.64 R150, [R1+0x668] ;  /* 0x0006680001967983 */ /* 0x000f280000300a00 */
[----:B-1----:R-:W4:Y:S04]  /*2bc70*/  LDL.LU.64 R52, [R1+0x3e0] ;  /* 0x0003e00001347983 */ /* 0x002f280000300a00 */
[----:B------:R-:W4:Y:S01]  /*2bc80*/  LDL.LU.64 R54, [R1+0x3e8] ;  /* 0x0003e80001367983 */ /* 0x000f220000300a00 */
[-C--:B--2---:R-:W-:Y:S03]  /*2bc90*/  HMMA.1688.F32.TF32 R56, R100, R48.reuse, R68 ;  /* 0x000000306438723c */ /* 0x084fe60000081044 */
[----:B------:R-:W2:Y:S04]  /*2bca0*/  LDL.LU.64 R144, [R1+0x380] ;  /* 0x0003800001907983 */ /* 0x000ea80000300a00 */
[----:B------:R-:W2:Y:S11]  /*2bcb0*/  LDL.LU.64 R146, [R1+0x388] ;  /* 0x0003880001927983 */ /* 0x000eb60000300a00 */
[----:B------:R-:W-:Y:S05]  /*2bcc0*/  @!UPT UIADD3 URZ, URZ, URZ, URZ ;  /* 0x0000003f3f3ff290 */ /* 0x000fea000fffe03f */
[----:B------:R-:W-:Y:S04]  /*2bcd0*/  STL.64 [R1+0xca0], R56 ;  /* 0x000ca03801007387 */ /* 0x000fe80000100a00 */
[----:B------:R3:W-:Y:S04]  /*2bce0*/  STL.64 [R1+0xca8], R58 ;  /* 0x000ca83a01007387 */ /* 0x0007e80000100a00 */
[----:B------:R-:W2:Y:S04]  /*2bcf0*/  LDL.LU.64 R68, [R1+0x360] ;  /* 0x0003600001447983 */ /* 0x000ea80000300a00 */
[----:B------:R-:W2:Y:S01]  /*2bd00*/  LDL.LU.64 R70, [R1+0x368] ;  /* 0x0003680001467983 */ /* 0x000ea20000300a00 */
[-C--:B---3--:R-:W-:Y:S11]  /*2bd10*/  HMMA.1688.F32.TF32 R56, R104, R48.reuse, R64 ;  /* 0x000000306838723c */ /* 0x088ff60000081040 */
[----:B------:R-:W-:Y:S11]  /*2bd20*/  @!UPT UIADD3 URZ, URZ, URZ, URZ ;  /* 0x0000003f3f3ff290 */ /* 0x000ff6000fffe03f */
[----:B------:R-:W-:Y:S01]  /*2bd30*/  @!UPT UIADD3 URZ, URZ, URZ, URZ ;  /* 0x0000003f3f3ff290 */ /* 0x000fe2000fffe03f */
[----:B------:R1:W-:Y:S01]  /*2bd40*/  STL.64 [R1+0xc90], R56 ;  /* 0x000c903801007387 */ /* 0x0003e20000100a00 */
[-C--:B----4-:R-:W-:Y:S11]  /*2bd50*/  HMMA.1688.F32.TF32 R44, R140, R48.reuse, R44 ;  /* 0x000000308c2c723c */ /* 0x090ff6000008102c */
[----:B------:R-:W-:Y:S11]  /*2bd60*/  @!UPT UIADD3 URZ, URZ, URZ, URZ ;  /* 0x0000003f3f3ff290 */ /* 0x000ff6000fffe03f */
[----:B------:R-:W-:Y:S02]  /*2bd70*/  @!UPT UIADD3 URZ, URZ, URZ, URZ ;  /* 0x0000003f3f3ff290 */ /* 0x000fe4000fffe03f */
[----:B-1----:R-:W-:Y:S01]  /*2bd80*/  MOV R56, R44 ;  /* 0x0000002c00387202 */ /* 0x002fe20000000f00 */
[----:B------:R-:W-:Y:S02]  /*2bd90*/  IMAD.MOV.U32 R57, RZ, RZ, R45 ;  /* 0x000000ffff397224 */ /* 0x000fe400078e002d */
[----:B------:R-:W-:Y:S02]  /*2bda0*/  IMAD.MOV.U32 R64, RZ, RZ, R46 ;  /* 0x000000ffff407224 */ /* 0x000fe400078e002e */
[----:B------:R-:W-:Y:S02]  /*2bdb0*/  IMAD.MOV.U32 R65, RZ, RZ, R47 ;  /* 0x000000ffff417224 */ /* 0x000fe400078e002f */
[----:B------:R-:W1:Y:S04]  /*2bdc0*/  LDSM.16.M88.4 R44, [R196+0x45000] ;  /* 0x04500000c42c783b */ /* 0x000e680000000200 */
[----:B------:R-:W-:Y:S04]  /*2bdd0*/  STL.64 [R1+0xc98], R58 ;  /* 0x000c983a01007387 */ /* 0x000fe80000100a00 */
[----:B------:R-:W3:Y:S04]  /*2bde0*/  LDL.LU.64 R72, [R1+0x320] ;  /* 0x0003200001487983 */ /* 0x000ee80000300a00 */
[----:B------:R-:W3:Y:S04]  /*2bdf0*/  LDL.LU.64 R74, [R1+0x328] ;  /* 0x00032800014a7983 */ /* 0x000ee80000300a00 */
[----:B------:R-:W-:Y:S04]  /*2be00*/  STL [R1+0x4214], R65 ;  /* 0x0042144101007387 */ /* 0x000fe80000100800 */
[----:B------:R4:W-:Y:S04]  /*2be10*/  STL [R1+0x4210], R64 ;  /* 0x0042104001007387 */ /* 0x0009e80000100800 */
[----:B------:R-:W-:Y:S04]  /*2be20*/  STL [R1+0x420c], R57 ;  /* 0x00420c3901007387 */ /* 0x000fe80000100800 */
[----:B------:R-:W-:Y:S01]  /*2be30*/  STL [R1+0x4208], R56 ;  /* 0x0042083801007387 */ /* 0x000fe20000100800 */
[-C--:B------:R-:W-:Y:S03]  /*2be40*/  HMMA.1688.F32.TF32 R40, R136, R48.reuse, R40 ;  /* 0x000000308828723c */ /* 0x080fe60000081028 */
[----:B-1----:R-:W-:Y:S04]  /*2be50*/  STL [R1+0x42e8], R46 ;  /* 0x0042e82e01007387 */ /* 0x002fe80000100800 */
[----:B------:R-:W-:Y:S04]  /*2be60*/  STL [R1+0x42e4], R47 ;  /* 0x0042e42f01007387 */ /* 0x000fe80000100800 */
[----:B----4-:R-:W4:Y:S04]  /*2be70*/  LDL.LU.64 R64, [R1+0x2b0] ;  /* 0x0002b00001407983 */ /* 0x010f280000300a00 */
[----:B------:R-:W4:Y:S08]  /*2be80*/  LDL.LU.64 R66, [R1+0x2b8] ;  /* 0x0002b80001427983 */ /* 0x000f300000300a00 */
[----:B------:R-:W-:Y:S04]  /*2be90*/  STL.64 [R1+0xeb0], R40 ;  /* 0x000eb02801007387 */ /* 0x000fe80000100a00 */
[----:B------:R-:W-:Y:S04]  /*2bea0*/  STL.64 [R1+0xeb8], R42 ;  /* 0x000eb82a01007387 */ /* 0x000fe80000100a00 */
[----:B------:R-:W1:Y:S04]  /*2beb0*/  LDSM.16.M88.4 R40, [R196+0x45800] ;  /* 0x04580000c428783b */ /* 0x000e680000000200 */
[----:B-1----:R-:W-:Y:S04]  /*2bec0*/  STL [R1+0x4350], R42 ;  /* 0x0043502a01007387 */ /* 0x002fe80000100800 */
[----:B------:R-:W-:Y:S01]  /*2bed0*/  STL [R1+0x42e0], R43 ;  /* 0x0042e02b01007387 */ /* 0x000fe20000100800 */
[-C--:B------:R-:W-:Y:S03]  /*2bee0*/  HMMA.1688.F32.TF32 R56, R132, R48.reuse, R60 ;  /* 0x000000308438723c */ /* 0x080fe6000008103c */
[----:B------:R-:W4:Y:S04]  /*2bef0*/  LDL.LU.64 R60, [R1+0x240] ;  /* 0x00024000013c7983 */ /* 0x000f280000300a00 */
[----:B------:R-:W4:Y:S01]  /*2bf00*/  LDL.LU.64 R62, [R1+0x248] ;  /* 0x00024800013e7983 */ /* 0x000f220000300a00 */
[-C--:B------:R-:W-:Y:S11]  /*2bf10*/  HMMA.1688.F32.TF32 R148, R128, R48.reuse, R148 ;  /* 0x000000308094723c */ /* 0x080ff60000081094 */
[----:B------:R-:W-:Y:S04]  /*2bf20*/  @!UPT UIADD3 URZ, URZ, URZ, URZ ;  /* 0x0000003f3f3ff290 */ /* 0x000fe8000fffe03f */
[----:B------:R-:W-:Y:S04]  /*2bf30*/  STL.64 [R1+0x1910], R56 ;  /* 0x0019103801007387 */ /* 0x000fe80000100a00 */
[----:B------:R1:W-:Y:S02]  /*2bf40*/  STL.64 [R1+0x1918], R58 ;  /* 0x0019183a01007387 */ /* 0x0003e40000100a00 */
[-C--:B-1----:R-:W-:Y:S02]  /*2bf50*/  HMMA.1688.F32.TF32 R56, R124, R48.reuse, R52 ;  /* 0x000000307c38723c */ /* 0x082fe40000081034 */
[----:B------:R-:W4:Y:S04]  /*2bf60*/  LDL.LU.64 R52, [R1+0x1d10] ;  /* 0x001d100001347983 */ /* 0x000f280000300a00 */
[----:B------:R-:W-:Y:S04]  /*2bf70*/  STL.64 [R1+0x1ad0], R148 ;  /* 0x001ad09401007387 */ /* 0x000fe80000100a00 */
[----:B------:R-:W-:Y:S04]  /*2bf80*/  STL.64 [R1+0x1ad8], R150 ;  /* 0x001ad89601007387 */ /* 0x000fe80000100a00 */
[----:B------:R-:W4:Y:S09]  /*2bf90*/  LDL.LU.64 R54, [R1+0x1d18] ;  /* 0x001d180001367983 */ /* 0x000f320000300a00 */
        /* <DEDUP_REMOVED lines=16> */
[-C--:B---3--:R-:W-:Y:S11]  /*2c0a0*/  HMMA.1688.F32.TF32 R72, R112, R48.reuse, R72 ;  /* 0x000000307048723c */ /* 0x088ff60000081048 */
[----:B------:R-:W-:Y:S11]  /*2c0b0*/  @!UPT UIADD3 URZ, URZ, URZ, URZ ;  /* 0x0000003f3f3ff290 */ /* 0x000ff6000fffe03f */
[----:B------:R-:W-:Y:S01]  /*2c0c0*/  @!UPT UIADD3 URZ, URZ, URZ, URZ ;  /* 0x0000003f3f3ff290 */ /* 0x000fe2000fffe03f */
[----:B------:R1:W-:Y:S04]  /*2c0d0*/  STL.64 [R1+0x28a0], R72 ;  /* 0x0028a04801007387 */ /* 0x0003e80000100a00 */
[----:B------:R3:W-:Y:S04]  /*2c0e0*/  STL.64 [R1+0x28a8], R74 ;  /* 0x0028a84a01007387 */ /* 0x0007e80000100a00 */
[----:B-1----:R-:W2:Y:S04]  /*2c0f0*/  LDL.LU.64 R72, [R1+0xc20] ;  /* 0x000c200001487983 */ /* 0x002ea80000300a00 */
[----:B---3--:R-:W3:Y:S01]  /*2c100*/  LDL.LU.64 R74, [R1+0xc28] ;  /* 0x000c2800014a7983 */ /* 0x008ee20000300a00 */
[-C--:B----4-:R-:W-:Y:S11]  /*2c110*/  HMMA.1688.F32.TF32 R64, R108, R48.reuse, R64 ;  /* 0x000000306c40723c */ /* 0x090ff60000081040 */
[----:B------:R-:W-:Y:S11]  /*2c120*/  @!UPT UIADD3 URZ, URZ, URZ, URZ ;  /* 0x0000003f3f3ff290 */ /* 0x000ff6000fffe03f */
[----:B------:R-:W-:Y:S01]  /*2c130*/  @!UPT UIADD3 URZ, URZ, URZ, URZ ;  /* 0x0000003f3f3ff290 */ /* 0x000fe2000fffe03f */
[----:B------:R1:W-:Y:S04]  /*2c140*/  STL.64 [R1+0x2a70], R64 ;  /* 0x002a704001007387 */ /* 0x0003e80000100a00 */
[----:B------:R4:W-:Y:S04]  /*2c150*/  STL.64 [R1+0x2a78], R66 ;  /* 0x002a784201007387 */ /* 0x0009e80000100a00 */
[----:B-1----:R-:W3:Y:S04]  /*2c160*/  LDL.LU.64 R64, [R1+0xa20] ;  /* 0x000a200001407983 */ /* 0x002ee80000300a00 */
[----:B----4-:R-:W4:Y:S01]  /*2c170*/  LDL.LU.64 R66, [R1+0xa28] ;  /* 0x000a280001427983 */ /* 0x010f220000300a00 */
[-C--:B------:R-:W-:Y:S08]  /*2c180*/  HMMA.1688.F32.TF32 R60, R80, R48.reuse, R60 ;  /* 0x00000030503c723c */ /* 0x080ff0000008103c */
[----:B------:R-:W-:Y:S11]  /*2c190*/  HMMA.1688.F32.TF32 R36, R84, R48, R36 ;  /* 0x000000305424723c */ /* 0x000ff60000081024 */
[----:B------:R-:W-:Y:S04]  /*2c1a0*/  @!UPT UIADD3 URZ, URZ, URZ, URZ ;  /* 0x0000003f3f3ff290 */ /* 0x000fe8000fffe03f */
[----:B------:R1:W-:Y:S04]  /*2c1b0*/  STL.64 [R1+0x2b50], R60 ;  /* 0x002b503c01007387 */ /* 0x0003e80000100a00 */
[----:B------:R1:W-:Y:S04]  /*2c1c0*/  STL.64 [R1+0x2b58], R62 ;  /* 0x002b583e01007387 */ /* 0x0003e80000100a00 */
[----:B-1----:R-:W4:Y:S04]  /*2c1d0*/  LDL.LU.64 R60, [R1+0x8d0] ;  /* 0x0008d000013c7983 */ /* 0x002f280000300a00 */
[----:B------:R-:W4:Y:S04]  /*2c1e0*/  LDL.LU.64 R62, [R1+0x8d8] ;  /* 0x0008d800013e7983 */ /* 0x000f280000300a00 */
[----:B------:R1:W-:Y:S04]  /*2c1f0*/  STL.64 [R1+0x2c10], R36 ;  /* 0x002c102401007387 */ /* 0x0003e80000100a00 */
[----:B------:R1:W-:Y:S04]  /*2c200*/  STL.64 [R1+0x2c18], R38 ;  /* 0x002c182601007387 */ /* 0x0003e80000100a00 */
[----:B-1----:R-:W4:Y:S04]  /*2c210*/  LDL.LU.64 R36, [R1+0x760] ;  /* 0x0007600001247983 */ /* 0x002f280000300a00 */
[----:B------:R-:W4:Y:S01]  /*2c220*/  LDL.LU.64 R38, [R1+0x768] ;  /* 0x0007680001267983 */ /* 0x000f220000300a00 */
[----:B------:R-:W-:Y:S11]  /*2c230*/  HMMA.1688.F32.TF32 R148, R88, R44, R52 ;  /* 0x0000002c5894723c */ /* 0x000ff60000081034 */
[----:B------:R-:W-:Y:S11]  /*2c240*/  @!UPT UIADD3 URZ, URZ, URZ, URZ ;  /* 0x0000003f3f3ff290 */ /* 0x000ff6000fffe03f */
[----:B------:R-:W-:Y:S02]  /*2c250*/  @!UPT UIADD3 URZ, URZ, URZ, URZ ;  /* 0x0000003f3f3ff290 */ /* 0x000fe4000fffe03f */
[----:B------:R-:W-:Y:S02]  /*2c260*/  IMAD.MOV.U32 R42, RZ, RZ, R148 ;  /* 0x000000ffff2a7224 */ /* 0x000fe400078e0094 */
[----:B------:R-:W-:-:S03]  /*2c270*/  IMAD.MOV.U32 R50, RZ, RZ, R149 ;  /* 0x000000ffff327224 */ /* 0x000fc600078e0095 */
[----:B------:R-:W-:Y:S04]  /*2c280*/  STL [R1+0x4368], R42 ;  /* 0x0043682a01007387 */ /* 0x000fe80000100800 */
[----:B------:R2:W-:Y:S02]  /*2c290*/  STL [R1+0x4364], R50 ;  /* 0x0043643201007387 */ /* 0x0005e40000100800 */
[----:B--2---:R-:W-:Y:S01]  /*2c2a0*/  HMMA.1688.F32.TF32 R48, R92, R44, R144 ;  /* 0x0000002c5c30723c */ /* 0x004fe20000081090 */
[----:B------:R-:W-:Y:S02]  /*2c2b0*/  IMAD.MOV.U32 R54, RZ, RZ, R150 ;  /* 0x000000ffff367224 */ /* 0x000fe400078e0096 */
[----:B------:R-:W-:-:S03]  /*2c2c0*/  IMAD.MOV.U32 R55, RZ, RZ, R151 ;  /* 0x000000ffff377224 */ /* 0x000fc600078e0097 */
[----:B------:R-:W-:Y:S04]  /*2c2d0*/  STL [R1+0x4360], R54 ;  /* 0x0043603601007387 */ /* 0x000fe80000100800 */
[----:B------:R-:W-:Y:S04]  /*2c2e0*/  STL [R1+0x435c], R55 ;  /* 0x00435c3701007387 */ /* 0x000fe80000100800 */
[----:B------:R-:W2:Y:S04]  /*2c2f0*/  LDL.LU.64 R144, [R1+0x650] ;  /* 0x0006500001907983 */ /* 0x000ea80000300a00 */
[----:B------:R-:W2:Y:S05]  /*2c300*/  LDL.LU.64 R146, [R1+0x658] ;  /* 0x0006580001927983 */ /* 0x000eaa0000300a00 */
        /* <DEDUP_REMOVED lines=24> */
[----:B------:R1:W-:Y:S04]  /*2c490*/  STL.64 [R1+0xc50], R48 ;  /* 0x000c503001007387 */ /* 0x0003e80000100a00 */
[----:B------:R1:W-:Y:S04]  /*2c4a0*/  STL.64 [R1+0xc58], R50 ;  /* 0x000c583201007387 */ /* 0x0003e80000100a00 */
[----:B-1----:R-:W4:Y:S04]  /*2c4b0*/  LDL.LU.64 R48, [R1+0x2a0] ;  /* 0x0002a00001307983 */ /* 0x002f280000300a00 */
[----:B------:R-:W4:Y:S01]  /*2c4c0*/  LDL.LU.64 R50, [R1+0x2a8] ;  /* 0x0002a80001327983 */ /* 0x000f220000300a00 */
[-C--:B------:R-:W-:Y:S11]  /*2c4d0*/  HMMA.1688.F32.TF32 R148, R136, R44.reuse, R60 ;  /* 0x0000002c8894723c */ /* 0x080ff6000008103c */
[----:B------:R-:W-:Y:S11]  /*2c4e0*/  @!UPT UIADD3 URZ, URZ, URZ, URZ ;  /* 0x0000003f3f3ff290 */ /* 0x000ff6000fffe03f */
[----:B------:R-:W-:Y:S02]  /*2c4f0*/  @!UPT UIADD3 URZ, URZ, URZ, URZ ;  /* 0x0000003f3f3ff290 */ /* 0x000fe4000fffe03f */
[----:B------:R-:W-:Y:S02]  /*2c500*/  IMAD.MOV.U32 R52, RZ, RZ, R151 ;  /* 0x000000ffff347224 */ /* 0x000fe400078e0097 */
[----:B------:R-:W-:Y:S02]  /*2c510*/  IMAD.MOV.U32 R53, RZ, RZ, R150 ;  /* 0x000000ffff357224 */ /* 0x000fe400078e0096 */
[----:B------:R-:W-:Y:S02]  /*2c520*/  IMAD.MOV.U32 R60, RZ, RZ, R149 ;  /* 0x000000ffff3c7224 */ /* 0x000fe400078e0095 */
[----:B------:R-:W-:Y:S01]  /*2c530*/  IMAD.MOV.U32 R61, RZ, RZ, R148 ;  /* 0x000000ffff3d7224 */ /* 0x000fe200078e0094 */
[----:B------:R-:W-:Y:S04]  /*2c540*/  STL [R1+0x41bc], R52 ;  /* 0x0041bc3401007387 */ /* 0x000fe80000100800 */
[----:B------:R1:W-:Y:S04]  /*2c550*/  STL [R1+0x41b8], R53 ;  /* 0x0041b83501007387 */ /* 0x0003e80000100800 */
[----:B------:R-:W-:Y:S04]  /*2c560*/  STL [R1+0x41b4], R60 ;  /* 0x0041b43c01007387 */ /* 0x000fe80000100800 */
[----:B------:R1:W-:Y:S02]  /*2c570*/  STL [R1+0x41b0], R61 ;  /* 0x0041b03d01007387 */ /* 0x0003e40000100800 */
        /* <DEDUP_REMOVED lines=11> */
[----:B------:R-:W-:Y:S01]  /*2c630*/  STL.64 [R1+0x1970], R52 ;  /* 0x0019703401007387 */ /* 0x000fe20000100a00 */
[-C--:B------:R-:W-:Y:S03]  /*2c640*/  HMMA.1688.F32.TF32 R144, R124, R44.reuse, R68 ;  /* 0x0000002c7c90723c */ /* 0x080fe60000081044 */
[----:B------:R1:W-:Y:S04]  /*2c650*/  STL.64 [R1+0x1978], R54 ;  /* 0x0019783601007387 */ /* 0x0003e80000100a00 */
[----:B------:R-:W2:Y:S01]  /*2c660*/  LDL.LU.64 R68, [R1+0x1990] ;  /* 0x0019900001447983 */ /* 0x000ea20000300a00 */
[-C--:B-1----:R-:W-:Y:S11]  /*2c670*/  HMMA.1688.F32.TF32 R52, R120, R44.reuse, R56 ;  /* 0x0000002c7834723c */ /* 0x082ff60000081038 */
[----:B------:R-:W-:Y:S04]  /*2c680*/  @!UPT UIADD3 URZ, URZ, URZ, URZ ;  /* 0x0000003f3f3ff290 */ /* 0x000fe8000fffe03f */
[----:B------:R-:W-:Y:S04]  /*2c690*/  STL.64 [R1+0x1b20], R144 ;  /* 0x001b209001007387 */ /* 0x000fe80000100a00 */
[----:B------:R-:W-:Y:S04]  /*2c6a0*/  STL.64 [R1+0x1b28], R146 ;  /* 0x001b289201007387 */ /* 0x000fe80000100a00 */
[----:B------:R-:W2:Y:S01]  /*2c6b0*/  LDL.LU.64 R70, [R1+0x1998] ;  /* 0x0019980001467983 */ /* 0x000ea20000300a00 */
[-C--:B---3--:R-:W-:Y:S03]  /*2c6c0*/  HMMA.1688.F32.TF32 R72, R116, R44.reuse, R72 ;  /* 0x0000002c7448723c */ /* 0x088fe60000081048 */
[----:B------:R1:W-:Y:S04]  /*2c6d0*/  STL.64 [R1+0x24e0], R52 ;  /* 0x0024e03401007387 */ /* 0x0003e80000100a00 */
[----:B------:R3:W-:Y:S04]  /*2c6e0*/  STL.64 [R1+0x24e8], R54 ;  /* 0x0024e83601007387 */ /* 0x0007e80000100a00 */
[----:B------:R-:W2:Y:S04]  /*2c6f0*/  LDL.LU.64 R56, [R1+0x12d0] ;  /* 0x0012d00001387983 */ /* 0x000ea80000300a00 */
[----:B------:R-:W2:Y:S04]  /*2c700*/  LDL.LU.64 R58, [R1+0x12d8] ;  /* 0x0012d800013a7983 */ /* 0x000ea80000300a00 */
[----:B-1----:R-:W2:Y:S04]  /*2c710*/  LDL.LU.64 R52, [R1+0x1020] ;  /* 0x0010200001347983 */ /* 0x002ea80000300a00 */
[----:B---3--:R-:W3:Y:S04]  /*2c720*/  LDL.LU.64 R54, [R1+0x1028] ;  /* 0x0010280001367983 */ /* 0x008ee80000300a00 */
        /* <DEDUP_REMOVED lines=13> */
[----:B------:R-:W4:Y:S02]  /*2c800*/  LDL.LU.64 R38, [R1+0x9e8] ;  /* 0x0009e80001267983 */ /* 0x000f240000300a00 */
[----:B------:R-:W-:Y:S11]  /*2c810*/  HMMA.1688.F32.TF32 R32, R84, R44, R32 ;  /* 0x0000002c5420723c */ /* 0x000ff60000081020 */
[----:B------:R-:W-:Y:S04]  /*2c820*/  @!UPT UIADD3 URZ, URZ, URZ, URZ ;  /* 0x0000003f3f3ff290 */ /* 0x000fe8000fffe03f */
[----:B------:R-:W-:Y:S04]  /*2c830*/  STL.64 [R1+0x2af0], R64 ;  /* 0x002af04001007387 */ /* 0x000fe80000100a00 */
[----:B------:R-:W-:Y:S04]  /*2c840*/  STL.64 [R1+0x2af8], R66 ;  /* 0x002af84201007387 */ /* 0x000fe80000100a00 */
[----:B------:R1:W-:Y:S01]  /*2c850*/  STL.64 [R1+0x2bc0], R32 ;  /* 0x002bc02001007387 */ /* 0x0003e20000100a00 */
[----:B------:R-:W-:Y:S02]  /*2c860*/  IMAD.MOV.U32 R149, RZ, RZ, R34 ;  /* 0x000000ffff957224 */ /* 0x000fe400078e0022 */
[----:B------:R-:W-:-:S02]  /*2c870*/  IMAD.MOV.U32 R148, RZ, RZ, R35 ;  /* 0x000000ffff947224 */ /* 0x000fc400078e0023 */
[----:B-1----:R-:W-:Y:S03]  /*2c880*/  HMMA.1688.F32.TF32 R32, R88, R40, R60 ;  /* 0x000000285820723c */ /* 0x002fe6000008103c */
[----:B------:R-:W-:Y:S04]  /*2c890*/  STL [R1+0x4004], R148 ;  /* 0x0040049401007387 */ /* 0x000fe80000100800 */
[----:B------:R-:W-:Y:S11]  /*2c8a0*/  STL [R1+0x4000], R149 ;  /* 0x0040009501007387 */ /* 0x000ff60000100800 */
[----:B------:R-:W-:Y:S06]  /*2c8b0*/  @!UPT UIADD3 URZ, URZ, URZ, URZ ;  /* 0x0000003f3f3ff290 */ /* 0x000fec000fffe03f */
[----:B------:R-:W-:Y:S02]  /*2c8c0*/  IMAD.MOV.U32 R62, RZ, RZ, R32 ;  /* 0x000000ffff3e7224 */ /* 0x000fe400078e0020 */
[----:B------:R-:W-:Y:S02]  /*2c8d0*/  IMAD.MOV.U32 R63, RZ, RZ, R33 ;  /* 0x000000ffff3f7224 */ /* 0x000fe400078e0021 */
[----:B------:R-:W-:Y:S01]  /*2c8e0*/  IMAD.MOV.U32 R66, RZ, RZ, R34 ;  /* 0x000000ffff427224 */ /* 0x000fe200078e0022 */
[----:B------:R-:W4:Y:S01]  /*2c8f0*/  LDL.LU.64 R32, [R1+0x8e0] ;  /* 0x0008e00001207983 */ /* 0x000f220000300a00 */
[----:B------:R-:W-:-:S03]  /*2c900*/  IMAD.MOV.U32 R67, RZ, RZ, R35 ;  /* 0x000000ffff437224 */ /* 0x000fc600078e0023 */
[----:B------:R-:W4:Y:S04]  /*2c910*/  LDL.LU.64 R34, [R1+0x8e8] ;  /* 0x0008e80001227983 */ /* 0x000f280000300a00 */
[----:B------:R-:W-:Y:S04]  /*2c920*/  STL [R1+0x4378], R67 ;  /* 0x0043784301007387 */ /* 0x000fe80000100800 */
[----:B------:R-:W-:Y:S04]  /*2c930*/  STL [R1+0x4374], R66 ;  /* 0x0043744201007387 */ /* 0x000fe80000100800 */
[----:B------:R-:W-:Y:S04]  /*2c940*/  STL [R1+0x4370], R63 ;  /* 0x0043703f01007387 */ /* 0x000fe80000100800 */
[----:B------:R2:W-:Y:S02]  /*2c950*/  STL [R1+0x436c], R62 ;  /* 0x00436c3e01007387 */ /* 0x0005e40000100800 */
[-C--:B--2---:R-:W-:Y:S11]  /*2c960*/  HMMA.1688.F32.TF32 R60, R92, R40.reuse, R68 ;  /* 0x000000285c3c723c */ /* 0x084ff60000081044 */
[----:B------:R-:W-:Y:S11]  /*2c970*/  @!UPT UIADD3 URZ, URZ, URZ, URZ ;  /* 0x0000003f3f3ff290 */ /* 0x000ff6000fffe03f */
[----:B------:R-:W-:Y:S01]  /*2c980*/  @!UPT UIADD3 URZ, URZ, URZ, URZ ;  /* 0x0000003f3f3ff290 */ /* 0x000fe2000fffe03f */
[----:B------:R-:W-:Y:S01]  /*2c990*/  STL.64 [R1+0xa60], R60 ;  /* 0x000a603c01007387 */ /* 0x000fe20000100a00 */
[-C--:B------:R-:W-:Y:S08]  /*2c9a0*/  HMMA.1688.F32.TF32 R56, R96, R40.reuse, R56 ;  /* 0x000000286038723c */ /* 0x080ff00000081038 */
[-C--:B---3--:R-:W-:Y:S01]  /*2c9b0*/  HMMA.1688.F32.TF32 R44, R100, R40.reuse, R52 ;  /* 0x00000028642c723c */ /* 0x088fe20000081034 */
[----:B------:R-:W-:Y:S04]  /*2c9c0*/  STL.64 [R1+0xa68], R62 ;  /* 0x000a683e01007387 */ /* 0x000fe80000100a00 */
[----:B------:R-:W2:Y:S10]  /*2c9d0*/  LDL.LU.64 R148, [R1+0x7b0] ;  /* 0x0007b00001947983 */ /* 0x000eb40000300a00 */
[----:B------:R-:W-:Y:S04]  /*2c9e0*/  STL.64 [R1+0xa70], R56 ;  /* 0x000a703801007387 */ /* 0x000fe80000100a00 */
[----:B------:R-:W-:Y:S04]  /*2c9f0*/  STL.64 [R1+0xa78], R58 ;  /* 0x000a783a01007387 */ /* 0x000fe80000100a00 */
[----:B------:R-:W2:Y:S04]  /*2ca00*/  LDL.LU.64 R150, [R1+0x7b8] ;  /* 0x0007b80001967983 */ /* 0x000ea80000300a00 */
[----:B------:R-:W-:Y:S04]  /*2ca10*/  STL.64 [R1+0xa80], R44 ;  /* 0x000a802c01007387 */ /* 0x000fe80000100a00 */
[----:B------:R4:W-:Y:S04]  /*2ca20*/  STL.64 [R1+0xa88], R46 ;  /* 0x000a882e01007387 */ /* 0x0009e80000100a00 */
[----:B------:R-:W3:Y:S04]  /*2ca30*/  LDL.LU.64 R144, [R1+0x690] ;  /* 0x0006900001907983 */ /* 0x000ee80000300a00 */
[----:B------:R-:W3:Y:S04]  /*2ca40*/  LDL.LU.64 R146, [R1+0x698] ;  /* 0x0006980001927983 */ /* 0x000ee80000300a00 */
[----:B------:R-:W3:Y:S04]  /*2ca50*/  LDL.LU.64 R72, [R1+0x4f0] ;  /* 0x0004f00001487983 */ /* 0x000ee80000300a00 */
[----:B------:R-:W3:Y:S04]  /*2ca60*/  LDL.LU.64 R74, [R1+0x4f8] ;  /* 0x0004f800014a7983 */ /* 0x000ee80000300a00 */
[----:B------:R-:W3:Y:S04]  /*2ca70*/  LDL.LU.64 R68, [R1+0x490] ;  /* 0x0004900001447983 */ /* 0x000ee80000300a00 */
[----:B------:R-:W3:Y:S04]  /*2ca80*/  LDL.LU.64 R70, [R1+0x498] ;  /* 0x0004980001467983 */ /* 0x000ee80000300a00 */
[----:B------:R-:W3:Y:S04]  /*2ca90*/  LDL.LU.64 R64, [R1+0x420] ;  /* 0x0004200001407983 */ /* 0x000ee80000300a00 */
[----:B------:R-:W3:Y:S01]  /*2caa0*/  LDL.LU.64 R66, [R1+0x428] ;  /* 0x0004280001427983 */ /* 0x000ee20000300a00 */
[-C--:B----4-:R-:W-:Y:S11]  /*2cab0*/  HMMA.1688.F32.TF32 R44, R104, R40.reuse, R48 ;  /* 0x00000028682c723c */ /* 0x090ff60000081030 */
[----:B------:R-:W-:Y:S11]  /*2cac0*/  @!UPT UIADD3 URZ, URZ, URZ, URZ ;  /* 0x0000003f3f3ff290 */ /* 0x000ff6000fffe03f */
[----:B------:R-:W-:Y:S01]  /*2cad0*/  @!UPT UIADD3 URZ, URZ, URZ, URZ ;  /* 0x0000003f3f3ff290 */ /* 0x000fe2000fffe03f */
[----:B------:R1:W-:Y:S04]  /*2cae0*/  STL.64 [R1+0xa90], R44 ;  /* 0x000a902c01007387 */ /* 0x0003e80000100a00 */
[----:B------:R4:W-:Y:S04]  /*2caf0*/  STL.64 [R1+0xa98], R46 ;  /* 0x000a982e01007387 */ /* 0x0009e80000100a00 */
[----:B------:R-:W3:Y:S04]  /*2cb00*/  LDL.LU.64 R56, [R1+0x3d0] ;  /* 0x0003d00001387983 */ /* 0x000ee80000300a00 */
[----:B------:R-:W3:Y:S04]  /*2cb10*/  LDL.LU.64 R58, [R1+0x3d8] ;  /* 0x0003d800013a7983 */ /* 0x000ee80000300a00 */
[----:B------:R-:W3:Y:S04]  /*2cb20*/  LDL.LU.64 R48, [R1+0x340] ;  /* 0x0003400001307983 */ /* 0x000ee80000300a00 */
[----:B------:R-:W3:Y:S01]  /*2cb30*/  LDL.LU.64 R50, [R1+0x348] ;  /* 0x0003480001327983 */ /* 0x000ee20000300a00 */
[-C--:B------:R-:W-:Y:S11]  /*2cb40*/  HMMA.1688.F32.TF32 R36, R140, R40.reuse, R36 ;  /* 0x000000288c24723c */ /* 0x080ff60000081024 */
[----:B------:R-:W-:Y:S11]  /*2cb50*/  @!UPT UIADD3 URZ, URZ, URZ, URZ ;  /* 0x0000003f3f3ff290 */ /* 0x000ff6000fffe03f */
[----:B------:R-:W-:Y:S01]  /*2cb60*/  @!UPT UIADD3 URZ, URZ, URZ, URZ ;  /* 0x0000003f3f3ff290 */ /* 0x000fe2000fffe03f */
[----:B------:R-:W-:Y:S04]  /*2cb70*/  STL.64 [R1+0xaa0], R36 ;  /* 0x000aa02401007387 */ /* 0x000fe80000100a00 */
[----:B------:R-:W-:Y:S04]  /*2cb80*/  STL.64 [R1+0xaa8], R38 ;  /* 0x000aa82601007387 */ /* 0x000fe80000100a00 */
[----:B-1----:R-:W3:Y:S04]  /*2cb90*/  LDL.LU.64 R44, [R1+0x300] ;  /* 0x00030000012c7983 */ /* 0x002ee80000300a00 */
[----:B----4-:R-:W4:Y:S04]  /*2cba0*/  LDL.LU.64 R46, [R1+0x308] ;  /* 0x00030800012e7983 */ /* 0x010f280000300a00 */
[----:B------:R-:W1:Y:S01]  /*2cbb0*/  LDSM.16.M88.4 R36, [R196+0x46000] ;  /* 0x04600000c424783b */ /* 0x000e620000000200 */
[-C--:B------:R-:W-:Y:S11]  /*2cbc0*/  HMMA.1688.F32.TF32 R32, R136, R40.reuse, R32 ;  /* 0x000000288820723c */ /* 0x080ff60000081020 */
[----:B------:R-:W-:Y:S11]  /*2cbd0*/  @!UPT UIADD3 URZ, URZ, URZ, URZ ;  /* 0x0000003f3f3ff290 */ /* 0x000ff6000fffe03f */
[----:B------:R-:W-:Y:S02]  /*2cbe0*/  @!UPT UIADD3 URZ, URZ, URZ, URZ ;  /* 0x0000003f3f3ff290 */ /* 0x000fe4000fffe03f */
[----:B------:R-:W-:Y:S02]  /*2cbf0*/  IMAD.MOV.U32 R52, RZ, RZ, R32 ;  /* 0x000000ffff347224 */ /* 0x000fe400078e0020 */
[----:B------:R-:W-:Y:S02]  /*2cc00*/  IMAD.MOV.U32 R53, RZ, RZ, R33 ;  /* 0x000000ffff357224 */ /* 0x000fe400078e0021 */
[----:B------:R-:W-:Y:S02]  /*2cc10*/  IMAD.MOV.U32 R60, RZ, RZ, R34 ;  /* 0x000000ffff3c7224 */ /* 0x000fe400078e0022 */
[----:B------:R-:W-:Y:S02]  /*2cc20*/  IMAD.MOV.U32 R61, RZ, RZ, R35 ;  /* 0x000000ffff3d7224 */ /* 0x000fe400078e0023 */
[----:B------:R-:W2:Y:S04]  /*2cc30*/  LDSM.16.M88.4 R32, [R196+0x46800] ;  /* 0x04680000c420783b */ /* 0x000ea80000000200 */
[----:B-1----:R-:W-:Y:S04]  /*2cc40*/  STL [R1+0x4380], R38 ;  /* 0x0043802601007387 */ /* 0x002fe80000100800 */
[----:B------:R-:W-:Y:S04]  /*2cc50*/  STL [R1+0x437c], R39 ;  /* 0x00437c2701007387 */ /* 0x000fe80000100800 */
[----:B------:R-:W-:Y:S04]  /*2cc60*/  STL [R1+0x41cc], R53 ;  /* 0x0041cc3501007387 */ /* 0x000fe80000100800 */
[----:B------:R1:W-:Y:S04]  /*2cc70*/  STL [R1+0x41c8], R52 ;  /* 0x0041c83401007387 */ /* 0x0003e80000100800 */
[----:B------:R-:W-:Y:S04]  /*2cc80*/  STL [R1+0x41c4], R60 ;  /* 0x0041c43c01007387 */ /* 0x000fe80000100800 */
[----:B------:R3:W-:Y:S04]  /*2cc90*/  STL [R1+0x41c0], R61 ;  /* 0x0041c03d01007387 */ /* 0x0007e80000100800 */
[----:B--2---:R-:W-:Y:S04]  /*2cca0*/  STL [R1+0x4388], R34 ;  /* 0x0043882201007387 */ /* 0x004fe80000100800 */
[----:B------:R-:W-:Y:S04]  /*2ccb0*/  STL [R1+0x4384], R35 ;  /* 0x0043842301007387 */ /* 0x000fe80000100800 */
[----:B-1----:R-:W2:Y:S01]  /*2ccc0*/  LDL.LU.64 R52, [R1+0x1e90] ;  /* 0x001e900001347983 */ /* 0x002ea20000300a00 */
[-C--:B------:R-:W-:Y:S08]  /*2ccd0*/  HMMA.1688.F32.TF32 R148, R132, R40.reuse, R148 ;  /* 0x000000288494723c */ /* 0x080ff00000081094 */
[-C--:B---3--:R-:W-:Y:S11]  /*2cce0*/  HMMA.1688.F32.TF32 R60, R128, R40.reuse, R144 ;  /* 0x00000028803c723c */ /* 0x088ff60000081090 */
[----:B------:R-:W-:Y:S04]  /*2ccf0*/  @!UPT UIADD3 URZ, URZ, URZ, URZ ;  /* 0x0000003f3f3ff290 */ /* 0x000fe8000fffe03f */
[----:B------:R-:W-:Y:S01]  /*2cd00*/  STL.64 [R1+0xe10], R148 ;  /* 0x000e109401007387 */ /* 0x000fe20000100a00 */
[-C--:B------:R-:W-:Y:S03]  /*2cd10*/  HMMA.1688.F32.TF32 R72, R124, R40.reuse, R72 ;  /* 0x000000287c48723c */ /* 0x080fe60000081048 */
[----:B------:R-:W-:Y:S04]  /*2cd20*/  STL.64 [R1+0xe18], R150 ;  /* 0x000e189601007387 */ /* 0x000fe80000100a00 */
[----:B------:R-:W2:Y:S01]  /*2cd30*/  LDL.LU.64 R54, [R1+0x1e98] ;  /* 0x001e980001367983 */ /* 0x000ea20000300a00 */
[-C--:B------:R-:W-:Y:S03]  /*2cd40*/  HMMA.1688.F32.TF32 R68, R120, R40.reuse, R68 ;  /* 0x000000287844723c */ /* 0x080fe60000081044 */
[----:B------:R-:W-:Y:S04]  /*2cd50*/  STL.64 [R1+0x17c0], R60 ;  /* 0x0017c03c01007387 */ /* 0x000fe80000100a00 */
[----:B------:R1:W-:Y:S02]  /*2cd60*/  STL.64 [R1+0x17c8], R62 ;  /* 0x0017c83e01007387 */ /* 0x0003e40000100a00 */
[-C--:B-1----:R-:W-:Y:S06]  /*2cd70*/  HMMA.1688.F32.TF32 R60, R116, R40.reuse, R64 ;  /* 0x00000028743c723c */ /* 0x082fec0000081040 */
[----:B------:R1:W-:Y:S04]  /*2cd80*/  STL.64 [R1+0x1990], R72 ;  /* 0x0019904801007387 */ /* 0x0003e80000100a00 */
[----:B------:R3:W-:Y:S04]  /*2cd90*/  STL.64 [R1+0x1998], R74 ;  /* 0x0019984a01007387 */ /* 0x0007e80000100a00 */
[----:B------:R-:W-:Y:S01]  /*2cda0*/  STL.64 [R1+0x2410], R68 ;  /* 0x0024104401007387 */ /* 0x000fe20000100a00 */
[-C--:B------:R-:W-:Y:S08]  /*2cdb0*/  HMMA.1688.F32.TF32 R56, R112, R40.reuse, R56 ;  /* 0x000000287038723c */ /* 0x080ff00000081038 */
[-C--:B------:R-:W-:Y:S01]  /*2cdc0*/  HMMA.1688.F32.TF32 R48, R108, R40.reuse, R48 ;  /* 0x000000286c30723c */ /* 0x080fe20000081030 */
[----:B------:R-:W-:Y:S04]  /*2cdd0*/  STL.64 [R1+0x2418], R70 ;  /* 0x0024184601007387 */ /* 0x000fe80000100a00 */
[----:B------:R-:W-:Y:S04]  /*2cde0*/  STL.64 [R1+0x2570], R60 ;  /* 0x0025703c01007387 */ /* 0x000fe80000100a00 */
[----:B------:R-:W-:Y:S06]  /*2cdf0*/  STL.64 [R1+0x2578], R62 ;  /* 0x0025783e01007387 */ /* 0x000fec0000100a00 */
[----:B------:R-:W-:Y:S04]  /*2ce00*/  STL.64 [R1+0x2780], R56 ;  /* 0x0027803801007387 */ /* 0x000fe80000100a00 */
[----:B------:R-:W-:Y:S04]  /*2ce10*/  STL.64 [R1+0x2788], R58 ;  /* 0x0027883a01007387 */ /* 0x000fe80000100a00 */
[----:B-1----:R-:W2:Y:S04]  /*2ce20*/  LDL.LU.64 R72, [R1+0x1b50] ;  /* 0x001b500001487983 */ /* 0x002ea80000300a00 */
[----:B------:R1:W-:Y:S04]  /*2ce30*/  STL.64 [R1+0x2980], R48 ;  /* 0x0029803001007387 */ /* 0x0003e80000100a00 */
[----:B------:R1:W-:Y:S04]  /*2ce40*/  STL.64 [R1+0x2988], R50 ;  /* 0x0029883201007387 */ /* 0x0003e80000100a00 */
[----:B---3--:R-:W3:Y:S01]  /*2ce50*/  LDL.LU.64 R74, [R1+0x1b58] ;  /* 0x001b5800014a7983 */ /* 0x008ee20000300a00 */
[-C--:B----4-:R-:W-:Y:S11]  /*2ce60*/  HMMA.1688.F32.TF32 R44, R80, R40.reuse, R44 ;  /* 0x00000028502c723c */ /* 0x090ff6000008102c */
[----:B------:R-:W-:Y:S11]  /*2ce70*/  @!UPT UIADD3 URZ, URZ, URZ, URZ ;  /* 0x0000003f3f3ff290 */ /* 0x000ff6000fffe03f */
[----:B------:R-:W-:Y:S01]  /*2ce80*/  @!UPT UIADD3 URZ, URZ, URZ, URZ ;  /* 0x0000003f3f3ff290 */ /* 0x000fe2000fffe03f */
[----:B------:R4:W-:Y:S04]  /*2ce90*/  STL.64 [R1+0x2a80], R44 ;  /* 0x002a802c01007387 */ /* 0x0009e80000100a00 */
[----:B------:R1:W-:Y:S04]  /*2cea0*/  STL.64 [R1+0x2a88], R46 ;  /* 0x002a882e01007387 */ /* 0x0003e80000100a00 */
[----:B------:R-:W3:Y:S04]  /*2ceb0*/  LDL.LU.64 R64, [R1+0x1360] ;  /* 0x0013600001407983 */ /* 0x000ee80000300a00 */
[----:B------:R-:W3:Y:S04]  /*2cec0*/  LDL.LU.64 R66, [R1+0x1368] ;  /* 0x0013680001427983 */ /* 0x000ee80000300a00 */
[----:B-1----:R-:W3:Y:S04]  /*2ced0*/  LDL.LU.64 R48, [R1+0x10b0] ;  /* 0x0010b00001307983 */ /* 0x002ee80000300a00 */
[----:B------:R-:W3:Y:S04]  /*2cee0*/  LDL.LU.64 R50, [R1+0x10b8] ;  /* 0x0010b80001327983 */ /* 0x000ee80000300a00 */
[----:B----4-:R-:W4:Y:S04]  /*2cef0*/  LDL.LU.64 R44, [R1+0xe00] ;  /* 0x000e0000012c7983 */ /* 0x010f280000300a00 */
[----:B------:R-:W4:Y:S01]  /*2cf00*/  LDL.LU.64 R46, [R1+0xe08] ;  /* 0x000e0800012e7983 */ /* 0x000f220000300a00 */
[----:B------:R-:W-:Y:S11]  /*2cf10*/  HMMA.1688.F32.TF32 R28, R84, R40, R28 ;  /* 0x00000028541c723c */ /* 0x000ff6000008101c */
[----:B------:R-:W-:Y:S11]  /*2cf20*/  @!UPT UIADD3 URZ, URZ, URZ, URZ ;  /* 0x0000003f3f3ff290 */ /* 0x000ff6000fffe03f */
[----:B------:R-:W-:Y:S02]  /*2cf30*/  @!UPT UIADD3 URZ, URZ, URZ, URZ ;  /* 0x0000003f3f3ff290 */ /* 0x000fe4000fffe03f */
[----:B------:R-:W-:Y:S01]  /*2cf40*/  IMAD.MOV.U32 R145, RZ, RZ, R28 ;  /* 0x000000ffff917224 */ /* 0x000fe200078e001c */
[----:B------:R-:W-:Y:S01]  /*2cf50*/  MOV R77, R30 ;  /* 0x0000001e004d7202 */ /* 0x000fe20000000f00 */
[----:B------:R-:W-:Y:S02]  /*2cf60*/  IMAD.MOV.U32 R144, RZ, RZ, R29 ;  /* 0x000000ffff907224 */ /* 0x000fe400078e001d */
[----:B------:R-:W-:Y:S01]  /*2cf70*/  IMAD.MOV.U32 R76, RZ, RZ, R31 ;  /* 0x000000ffff4c7224 */ /* 0x000fe200078e001f */
[----:B------:R-:W4:Y:S04]  /*2cf80*/  LDL.LU.64 R28, [R1+0x960] ;  /* 0x00096000011c7983 */ /* 0x000f280000300a00 */
[----:B------:R-:W4:Y:S04]  /*2cf90*/  LDL.LU.64 R30, [R1+0x968] ;  /* 0x00096800011e7983 */ /* 0x000f280000300a00 */
[----:B------:R-:W4:Y:S04]  /*2cfa0*/  LDL.LU.64 R60, [R1+0x8f0] ;  /* 0x0008f000013c7983 */ /* 0x000f280000300a00 */
[----:B------:R-:W4:Y:S04]  /*2cfb0*/  LDL.LU.64 R62, [R1+0x8f8] ;  /* 0x0008f800013e7983 */ /* 0x000f280000300a00 */
[----:B------:R-:W-:Y:S04]  /*2cfc0*/  STL [R1+0x4018], R76 ;  /* 0x0040184c01007387 */ /* 0x000fe80000100800 */
[----:B------:R-:W-:Y:S04]  /*2cfd0*/  STL [R1+0x4014], R77 ;  /* 0x0040144d01007387 */ /* 0x000fe80000100800 */
[----:B------:R-:W-:Y:S04]  /*2cfe0*/  STL [R1+0x4010], R144 ;  /* 0x0040109001007387 */ /* 0x000fe80000100800 */
[----:B------:R-:W-:Y:S04]  /*2cff0*/  STL [R1+0x400c], R145 ;  /* 0x00400c9101007387 */ /* 0x000fe80000100800 */
[----:B------:R-:W4:Y:S04]  /*2d000*/  LDL.LU.64 R68, [R1+0x790] ;  /* 0x0007900001447983 */ /* 0x000f280000300a00 */
[----:B------:R-:W4:Y:S01]  /*2d010*/  LDL.LU.64 R70, [R1+0x798] ;  /* 0x0007980001467983 */ /* 0x000f220000300a00 */
[-C--:B--2---:R-:W-:Y:S11]  /*2d020*/  HMMA.1688.F32.TF32 R40, R88, R36.reuse, R52 ;  /* 0x000000245828723c */ /* 0x084ff60000081034 */
[----:B------:R-:W-:Y:S11]  /*2d030*/  @!UPT UIADD3 URZ, URZ, URZ, URZ ;  /* 0x0000003f3f3ff290 */ /* 0x000ff6000fffe03f */
[----:B------:R-:W-:Y:S02]  /*2d040*/  @!UPT UIADD3 URZ, URZ, URZ, URZ ;  /* 0x0000003f3f3ff290 */ /* 0x000fe4000fffe03f */
[----:B------:R-:W-:Y:S02]  /*2d050*/  IMAD.MOV.U32 R58, RZ, RZ, R43 ;  /* 0x000000ffff3a7224 */ /* 0x000fe400078e002b */
[----:B------:R-:W-:Y:S02]  /*2d060*/  IMAD.MOV.U32 R59, RZ, RZ, R42 ;  /* 0x000000ffff3b7224 */ /* 0x000fe400078e002a */
[----:B------:R-:W-:Y:S02]  /*2d070*/  IMAD.MOV.U32 R55, RZ, RZ, R41 ;  /* 0x000000ffff377224 */ /* 0x000fe400078e0029 */
[----:B------:R-:W-:Y:S01]  /*2d080*/  IMAD.MOV.U32 R54, RZ, RZ, R40 ;  /* 0x000000ffff367224 */ /* 0x000fe200078e0028 */
[----:B------:R-:W-:Y:S04]  /*2d090*/  STL [R1+0x4398], R58 ;  /* 0x0043983a01007387 */ /* 0x000fe80000100800 */
[----:B------:R-:W-:Y:S04]  /*2d0a0*/  STL [R1+0x4394], R59 ;  /* 0x0043943b01007387 */ /* 0x000fe80000100800 */
[----:B------:R-:W-:Y:S04]  /*2d0b0*/  STL [R1+0x4390], R55 ;  /* 0x0043903701007387 */ /* 0x000fe80000100800 */
[----:B------:R3:W-:Y:S04]  /*2d0c0*/  STL [R1+0x438c], R54 ;  /* 0x00438c3601007387 */ /* 0x0007e80000100800 */
[----:B------:R-:W2:Y:S04]  /*2d0d0*/  LDL.LU.64 R40, [R1+0x680] ;  /* 0x0006800001287983 */ /* 0x000ea80000300a00 */
[----:B------:R-:W2:Y:S01]  /*2d0e0*/  LDL.LU.64 R42, [R1+0x688] ;  /* 0x00068800012a7983 */ /* 0x000ea20000300a00 */
[-C--:B---3--:R-:W-:Y:S11]  /*2d0f0*/  HMMA.1688.F32.TF32 R52, R92, R36.reuse, R72 ;  /* 0x000000245c34723c */ /* 0x088ff60000081048 */
        /* <DEDUP_REMOVED lines=8> */
[----:B------:R1:W-:Y:S04]  /*2d180*/  STL.64 [R1+0xa00], R52 ;  /* 0x000a003401007387 */ /* 0x0003e80000100a00 */
[----:B------:R1:W-:Y:S04]  /*2d190*/  STL.64 [R1+0xa08], R54 ;  /* 0x000a083601007387 */ /* 0x0003e80000100a00 */
[----:B------:R-:W3:Y:S04]  /*2d1a0*/  LDL.LU.64 R56, [R1+0x430] ;  /* 0x0004300001387983 */ /* 0x000ee80000300a00 */
[----:B------:R-:W3:Y:S01]  /*2d1b0*/  LDL.LU.64 R58, [R1+0x438] ;  /* 0x00043800013a7983 */ /* 0x000ee20000300a00 */
[-C--:B------:R-:W-:Y:S03]  /*2d1c0*/  HMMA.1688.F32.TF32 R48, R100, R36.reuse, R48 ;  /* 0x000000246430723c */ /* 0x080fe60000081030 */
[----:B-1----:R-:W3:Y:S04]  /*2d1d0*/  LDL.LU.64 R52, [R1+0x410] ;  /* 0x0004100001347983 */ /* 0x002ee80000300a00 */
[----:B------:R-:W3:Y:S11]  /*2d1e0*/  LDL.LU.64 R54, [R1+0x418] ;  /* 0x0004180001367983 */ /* 0x000ef60000300a00 */
[----:B------:R-:W-:Y:S05]  /*2d1f0*/  @!UPT UIADD3 URZ, URZ, URZ, URZ ;  /* 0x0000003f3f3ff290 */ /* 0x000fea000fffe03f */
[----:B------:R-:W-:Y:S04]  /*2d200*/  STL.64 [R1+0xa10], R48 ;  /* 0x000a103001007387 */ /* 0x000fe80000100a00 */
[----:B------:R4:W-:Y:S02]  /*2d210*/  STL.64 [R1+0xa18], R50 ;  /* 0x000a183201007387 */ /* 0x0009e40000100a00 */
[-C--:B----4-:R-:W-:Y:S02]  /*2d220*/  HMMA.1688.F32.TF32 R48, R104, R36.reuse, R44 ;  /* 0x000000246830723c */ /* 0x090fe4000008102c */
[----:B------:R-:W4:Y:S04]  /*2d230*/  LDL.LU.64 R44, [R1+0x3c0] ;  /* 0x0003c000012c7983 */ /* 0x000f280000300a00 */
[----:B------:R-:W4:Y:S02]  /*2d240*/  LDL.LU.64 R46, [R1+0x3c8] ;  /* 0x0003c800012e7983 */ /* 0x000f240000300a00 */
[-C--:B------:R-:W-:Y:S11]  /*2d250*/  HMMA.1688.F32.TF32 R72, R136, R36.reuse, R60 ;  /* 0x000000248848723c */ /* 0x080ff6000008103c */
[----:B------:R-:W-:Y:S04]  /*2d260*/  @!UPT UIADD3 URZ, URZ, URZ, URZ ;  /* 0x0000003f3f3ff290 */ /* 0x000fe8000fffe03f */
[----:B------:R-:W-:Y:S04]  /*2d270*/  STL.64 [R1+0xa20], R48 ;  /* 0x000a203001007387 */ /* 0x000fe80000100a00 */
[----:B------:R1:W-:Y:S02]  /*2d280*/  STL.64 [R1+0xa28], R50 ;  /* 0x000a283201007387 */ /* 0x0003e40000100a00 */
[----:B-1----:R-:W-:Y:S02]  /*2d290*/  HMMA.1688.F32.TF32 R48, R140, R36, R28 ;  /* 0x000000248c30723c */ /* 0x002fe4000008101c */
[----:B------:R-:W4:Y:S04]  /*2d2a0*/  LDL.LU.64 R28, [R1+0x330] ;  /* 0x00033000011c7983 */ /* 0x000f280000300a00 */
[----:B------:R-:W4:Y:S01]  /*2d2b0*/  LDL.LU.64 R30, [R1+0x338] ;  /* 0x00033800011e7983 */ /* 0x000f220000300a00 */
[----:B------:R-:W-:-:S02]  /*2d2c0*/  IMAD.MOV.U32 R61, RZ, RZ, R73 ;  /* 0x000000ffff3d7224 */ /* 0x000fc400078e0049 */
[----:B------:R-:W-:Y:S01]  /*2d2d0*/  IMAD.MOV.U32 R60, RZ, RZ, R72 ;  /* 0x000000ffff3c7224 */ /* 0x000fe200078e0048 */
[-C--:B------:R-:W-:Y:S11]  /*2d2e0*/  HMMA.1688.F32.TF32 R68, R132, R36.reuse, R68 ;  /* 0x000000248444723c */ /* 0x080ff60000081044 */
[----:B------:R-:W-:Y:S02]  /*2d2f0*/  @!UPT UIADD3 URZ, URZ, URZ, URZ ;  /* 0x0000003f3f3ff290 */ /* 0x000fe4000fffe03f */
[----:B------:R1:W-:Y:S04]  /*2d300*/  STL.64 [R1+0xa30], R48 ;  /* 0x000a303001007387 */ /* 0x0003e80000100a00 */
[----:B------:R1:W-:Y:S04]  /*2d310*/  STL.64 [R1+0xa38], R50 ;  /* 0x000a383201007387 */ /* 0x0003e80000100a00 */
[----:B-1----:R-:W4:Y:S04]  /*2d320*/  LDL.LU.64 R48, [R1+0x2f0] ;  /* 0x0002f00001307983 */ /* 0x002f280000300a00 */
[----:B------:R-:W4:Y:S04]  /*2d330*/  LDL.LU.64 R50, [R1+0x2f8] ;  /* 0x0002f80001327983 */ /* 0x000f280000300a00 */
[----:B------:R-:W-:Y:S04]  /*2d340*/  STL.64 [R1+0xab8], R74 ;  /* 0x000ab84a01007387 */ /* 0x000fe80000100a00 */
[----:B------:R-:W-:Y:S04]  /*2d350*/  STL [R1+0x41d4], R61 ;  /* 0x0041d43d01007387 */ /* 0x000fe80000100800 */
[----:B------:R2:W-:Y:S02]  /*2d360*/  STL [R1+0x41d0], R60 ;  /* 0x0041d03c01007387 */ /* 0x0005e40000100800 */
[-C--:B--2---:R-:W-:Y:S02]  /*2d370*/  HMMA.1688.F32.TF32 R60, R128, R36.reuse, R40 ;  /* 0x00000024803c723c */ /* 0x084fe40000081028 */
[----:B------:R-:W2:Y:S04]  /*2d380*/  LDL.LU.64 R40, [R1+0x1f90] ;  /* 0x001f900001287983 */ /* 0x000ea80000300a00 */
[----:B------:R-:W-:Y:S04]  /*2d390*/  STL.64 [R1+0xc80], R68 ;  /* 0x000c804401007387 */ /* 0x000fe80000100a00 */
[----:B------:R-:W-:Y:S04]  /*2d3a0*/  STL.64 [R1+0xc88], R70 ;  /* 0x000c884601007387 */ /* 0x000fe80000100a00 */
[----:B------:R-:W2:Y:S09]  /*2d3b0*/  LDL.LU.64 R42, [R1+0x1f98] ;  /* 0x001f9800012a7983 */ /* 0x000eb20000300a00 */
[----:B------:R-:W-:Y:S04]  /*2d3c0*/  STL.64 [R1+0xea0], R60 ;  /* 0x000ea03c01007387 */ /* 0x000fe80000100a00 */
[----:B------:R1:W-:Y:S01]  /*2d3d0*/  STL.64 [R1+0xea8], R62 ;  /* 0x000ea83e01007387 */ /* 0x0003e20000100a00 */
[-C--:B---3--:R-:W-:Y:S08]  /*2d3e0*/  HMMA.1688.F32.TF32 R64, R124, R36.reuse, R64 ;  /* 0x000000247c40723c */ /* 0x088ff00000081040 */
[-C--:B-1----:R-:W-:Y:S01]  /*2d3f0*/  HMMA.1688.F32.TF32 R60, R120, R36.reuse, R56 ;  /* 0x00000024783c723c */ /* 0x082fe20000081038 */
[----:B------:R-:W3:Y:S11]  /*2d400*/  LDL.LU.64 R56, [R1+0x1ce0] ;  /* 0x001ce00001387983 */ /* 0x000ef60000300a00 */
[----:B------:R-:W-:Y:S03]  /*2d410*/  @!UPT UIADD3 URZ, URZ, URZ, URZ ;  /* 0x0000003f3f3ff290 */ /* 0x000fe6000fffe03f */
[----:B------:R-:W-:Y:S04]  /*2d420*/  STL.64 [R1+0x1900], R64 ;  /* 0x0019004001007387 */ /* 0x000fe80000100a00 */
[----:B------:R-:W-:Y:S04]  /*2d430*/  STL.64 [R1+0x1908], R66 ;  /* 0x0019084201007387 */ /* 0x000fe80000100a00 */
[----:B------:R-:W3:Y:S04]  /*2d440*/  LDL.LU.64 R58, [R1+0x1ce8] ;  /* 0x001ce800013a7983 */ /* 0x000ee80000300a00 */
[----:B------:R-:W-:Y:S04]  /*2d450*/  STL.64 [R1+0x1b50], R60 ;  /* 0x001b503c01007387 */ /* 0x000fe80000100a00 */
[----:B------:R1:W-:Y:S02]  /*2d460*/  STL.64 [R1+0x1b58], R62 ;  /* 0x001b583e01007387 */ /* 0x0003e40000100a00 */
[-C--:B-1----:R-:W-:Y:S02]  /*2d470*/  HMMA.1688.F32.TF32 R60, R116, R36.reuse, R52 ;  /* 0x00000024743c723c */ /* 0x082fe40000081034 */
[----:B------:R-:W3:Y:S04]  /*2d480*/  LDL.LU.64 R52, [R1+0x1730] ;  /* 0x0017300001347983 */ /* 0x000ee80000300a00 */
[----:B------:R-:W3:Y:S02]  /*2d490*/  LDL.LU.64 R54, [R1+0x1738] ;  /* 0x0017380001367983 */ /* 0x000ee40000300a00 */
[-C--:B----4-:R-:W-:Y:S11]  /*2d4a0*/  HMMA.1688.F32.TF32 R44, R112, R36.reuse, R44 ;  /* 0x00000024702c723c */ /* 0x090ff6000008102c */
[----:B------:R-:W-:Y:S04]  /*2d4b0*/  @!UPT UIADD3 URZ, URZ, URZ, URZ ;  /* 0x0000003f3f3ff290 */ /* 0x000fe8000fffe03f */
[----:B------:R-:W-:Y:S04]  /*2d4c0*/  STL.64 [R1+0x24f0], R60 ;  /* 0x0024f03c01007387 */ /* 0x000fe80000100a00 */
[----:B------:R-:W-:Y:S04]  /*2d4d0*/  STL.64 [R1+0x24f8], R62 ;  /* 0x0024f83e01007387 */ /* 0x000fe80000100a00 */
[----:B------:R-:W4:Y:S04]  /*2d4e0*/  LDL.LU.64 R72, [R1+0x1110] ;  /* 0x0011100001487983 */ /* 0x000f280000300a00 */
[----:B------:R-:W4:Y:S04]  /*2d4f0*/  LDL.LU.64 R74, [R1+0x1118] ;  /* 0x00111800014a7983 */ /* 0x000f280000300a00 */
[----:B------:R1:W-:Y:S04]  /*2d500*/  STL.64 [R1+0x2620], R44 ;  /* 0x0026202c01007387 */ /* 0x0003e80000100a00 */
[----:B------:R1:W-:Y:S04]  /*2d510*/  STL.64 [R1+0x2628], R46 ;  /* 0x0026282e01007387 */ /* 0x0003e80000100a00 */
[----:B-1----:R-:W4:Y:S04]  /*2d520*/  LDL.LU.64 R44, [R1+0xe60] ;  /* 0x000e6000012c7983 */ /* 0x002f280000300a00 */
[----:B------:R-:W4:Y:S01]  /*2d530*/  LDL.LU.64 R46, [R1+0xe68] ;  /* 0x000e6800012e7983 */ /* 0x000f220000300a00 */
[-C--:B------:R-:W-:Y:S03]  /*2d540*/  HMMA.1688.F32.TF32 R60, R108, R36.reuse, R28 ;  /* 0x000000246c3c723c */ /* 0x080fe6000008101c */
[----:B------:R-:W4:Y:S04]  /*2d550*/  LDL.LU.64 R28, [R1+0xb80] ;  /* 0x000b8000011c7983 */ /* 0x000f280000300a00 */
[----:B------:R-:W4:Y:S01]  /*2d560*/  LDL.LU.64 R30, [R1+0xb88] ;  /* 0x000b8800011e7983 */ /* 0x000f220000300a00 */
[-C--:B------:R-:W-:Y:S11]  /*2d570*/  HMMA.1688.F32.TF32 R24, R84, R36.reuse, R24 ;  /* 0x000000245418723c */ /* 0x080ff60000081018 */
[----:B------:R-:W-:Y:S04]  /*2d580*/  @!UPT UIADD3 URZ, URZ, URZ, URZ ;  /* 0x0000003f3f3ff290 */ /* 0x000fe8000fffe03f */
[----:B------:R-:W-:Y:S04]  /*2d590*/  STL.64 [R1+0x2820], R60 ;  /* 0x0028203c01007387 */ /* 0x000fe80000100a00 */
[----:B------:R1:W-:Y:S02]  /*2d5a0*/  STL.64 [R1+0x2828], R62 ;  /* 0x0028283e01007387 */ /* 0x0003e40000100a00 */
[----:B-1----:R-:W-:Y:S08]  /*2d5b0*/  HMMA.1688.F32.TF32 R60, R80, R36, R48 ;  /* 0x00000024503c723c */ /* 0x002ff00000081030 */
[----:B--2---:R-:W-:Y:S11]  /*2d5c0*/  HMMA.1688.F32.TF32 R48, R88, R32, R40 ;  /* 0x000000205830723c */ /* 0x004ff60000081028 */
[----:B------:R-:W-:Y:S04]  /*2d5d0*/  @!UPT UIADD3 URZ, URZ, URZ, URZ ;  /* 0x0000003f3f3ff290 */ /* 0x000fe8000fffe03f */
[----:B------:R-:W-:Y:S04]  /*2d5e0*/  STL.64 [R1+0x2a10], R60 ;  /* 0x002a103c01007387 */ /* 0x000fe80000100a00 */
[----:B------:R-:W-:Y:S04]  /*2d5f0*/  STL.64 [R1+0x2a18], R62 ;  /* 0x002a183e01007387 */ /* 0x000fe80000100a00 */
[----:B------:R1:W-:Y:S04]  /*2d600*/  STL.64 [R1+0x2b00], R24 ;  /* 0x002b001801007387 */ /* 0x0003e80000100a00 */
[----:B------:R2:W-:Y:S04]  /*2d610*/  STL.64 [R1+0x2b08], R26 ;  /* 0x002b081a01007387 */ /* 0x0005e80000100a00 */
[----:B-1----:R-:W4:Y:S01]  /*2d620*/  LDL.LU.64 R24, [R1+0x920] ;  /* 0x0009200001187983 */ /* 0x002f220000300a00 */
[----:B------:R-:W-:-:S03]  /*2d630*/  IMAD.MOV.U32 R42, RZ, RZ, R50 ;  /* 0x000000ffff2a7224 */ /* 0x000fc600078e0032 */
[----:B--2---:R-:W2:Y:S01]  /*2d640*/  LDL.LU.64 R26, [R1+0x928] ;  /* 0x00092800011a7983 */ /* 0x004ea20000300a00 */
[----:B------:R-:W-:Y:S02]  /*2d650*/  IMAD.MOV.U32 R50, RZ, RZ, R51 ;  /* 0x000000ffff327224 */ /* 0x000fe400078e0033 */
[----:B------:R-:W-:Y:S01]  /*2d660*/  IMAD.MOV.U32 R62, RZ, RZ, R49 ;  /* 0x000000ffff3e7224 */ /* 0x000fe200078e0031 */
[----:B------:R-:W2:Y:S01]  /*2d670*/  LDL.LU.64 R68, [R1+0x7c0] ;  /* 0x0007c00001447983 */ /* 0x000ea20000300a00 */
[----:B------:R-:W-:-:S03]  /*2d680*/  IMAD.MOV.U32 R63, RZ, RZ, R48 ;  /* 0x000000ffff3f7224 */ /* 0x000fc600078e0030 */
[----:B------:R-:W2:Y:S04]  /*2d690*/  LDL.LU.64 R70, [R1+0x7c8] ;  /* 0x0007c80001467983 */ /* 0x000ea80000300a00 */
[----:B------:R-:W2:Y:S04]  /*2d6a0*/  LDL.LU.64 R64, [R1+0x6b0] ;  /* 0x0006b00001407983 */ /* 0x000ea80000300a00 */
[----:B------:R-:W2:Y:S04]  /*2d6b0*/  LDL.LU.64 R66, [R1+0x6b8] ;  /* 0x0006b80001427983 */ /* 0x000ea80000300a00 */
[----:B------:R-:W-:Y:S04]  /*2d6c0*/  STL [R1+0x43a8], R50 ;  /* 0x0043a83201007387 */ /* 0x000fe80000100800 */
[----:B------:R-:W-:Y:S04]  /*2d6d0*/  STL [R1+0x43a4], R42 ;  /* 0x0043a42a01007387 */ /* 0x000fe80000100800 */
[----:B------:R-:W-:Y:S04]  /*2d6e0*/  STL [R1+0x43a0], R62 ;  /* 0x0043a03e01007387 */ /* 0x000fe80000100800 */
[----:B------:R-:W-:Y:S01]  /*2d6f0*/  STL [R1+0x439c], R63 ;  /* 0x00439c3f01007387 */ /* 0x000fe20000100800 */
[-C--:B---3--:R-:W-:Y:S03]  /*2d700*/  HMMA.1688.F32.TF32 R36, R92, R32.reuse, R56 ;  /* 0x000000205c24723c */ /* 0x088fe60000081038 */
[----:B------:R-:W3:Y:S04]  /*2d710*/  LDL.LU.64 R56, [R1+0x570] ;  /* 0x0005700001387983 */ /* 0x000ee80000300a00 */
[----:B------:R-:W3:Y:S11]  /*2d720*/  LDL.LU.64 R58, [R1+0x578] ;  /* 0x00057800013a7983 */ /* 0x000ef60000300a00 */
[----:B------:R-:W-:Y:S05]  /*2d730*/  @!UPT UIADD3 URZ, URZ, URZ, URZ ;  /* 0x0000003f3f3ff290 */ /* 0x000fea000fffe03f */
[----:B------:R-:W-:Y:S04]  /*2d740*/  STL.64 [R1+0x970], R36 ;  /* 0x0009702401007387 */ /* 0x000fe80000100a00 */
[----:B------:R1:W-:Y:S02]  /*2d750*/  STL.64 [R1+0x978], R38 ;  /* 0x0009782601007387 */ /* 0x0003e40000100a00 */
[-C--:B-1----:R-:W-:Y:S02]  /*2d760*/  HMMA.1688.F32.TF32 R36, R96, R32.reuse, R52 ;  /* 0x000000206024723c */ /* 0x082fe40000081034 */
[----:B------:R-:W3:Y:S04]  /*2d770*/  LDL.LU.64 R52, [R1+0x530] ;  /* 0x0005300001347983 */ /* 0x000ee80000300a00 */
[----:B------:R-:W3:Y:S02]  /*2d780*/  LDL.LU.64 R54, [R1+0x538] ;  /* 0x0005380001367983 */ /* 0x000ee40000300a00 */
[-C--:B----4-:R-:W-:Y:S11]  /*2d790*/  HMMA.1688.F32.TF32 R40, R100, R32.reuse, R72 ;  /* 0x000000206428723c */ /* 0x090ff60000081048 */
[----:B------:R-:W-:Y:S04]  /*2d7a0*/  @!UPT UIADD3 URZ, URZ, URZ, URZ ;  /* 0x0000003f3f3ff290 */ /* 0x000fe8000fffe03f */
[----:B------:R1:W-:Y:S04]  /*2d7b0*/  STL.64 [R1+0x980], R36 ;  /* 0x0009802401007387 */ /* 0x0003e80000100a00 */
[----:B------:R4:W-:Y:S04]  /*2d7c0*/  STL.64 [R1+0x988], R38 ;  /* 0x0009882601007387 */ /* 0x0009e80000100a00 */
[----:B-1----:R-:W3:Y:S04]  /*2d7d0*/  LDL.LU.64 R36, [R1+0x4d0] ;  /* 0x0004d00001247983 */ /* 0x002ee80000300a00 */
[----:B----4-:R-:W4:Y:S04]  /*2d7e0*/  LDL.LU.64 R38, [R1+0x4d8] ;  /* 0x0004d80001267983 */ /* 0x010f280000300a00 */
        /* <DEDUP_REMOVED lines=8> */
[----:B------:R-:W-:Y:S04]  /*2d870*/  STL.64 [R1+0x9a8], R42 ;  /* 0x0009a82a01007387 */ /* 0x000fe80000100a00 */
[----:B------:R-:W4:Y:S04]  /*2d880*/  LDL.LU.64 R44, [R1+0x400] ;  /* 0x00040000012c7983 */ /* 0x000f280000300a00 */
[----:B------:R-:W4:Y:S01]  /*2d890*/  LDL.LU.64 R46, [R1+0x408] ;  /* 0x00040800012e7983 */ /* 0x000f220000300a00 */
[-C--:B------:R-:W-:Y:S11]  /*2d8a0*/  HMMA.1688.F32.TF32 R28, R140, R32.reuse, R28 ;  /* 0x000000208c1c723c */ /* 0x080ff6000008101c */
[----:B------:R-:W-:Y:S11]  /*2d8b0*/  @!UPT UIADD3 URZ, URZ, URZ, URZ ;  /* 0x0000003f3f3ff290 */ /* 0x000ff6000fffe03f */
[----:B------:R-:W-:Y:S01]  /*2d8c0*/  @!UPT UIADD3 URZ, URZ, URZ, URZ ;  /* 0x0000003f3f3ff290 */ /* 0x000fe2000fffe03f */
[----:B------:R-:W-:Y:S04]  /*2d8d0*/  STL.64 [R1+0x9b0], R28 ;  /* 0x0009b01c01007387 */ /* 0x000fe80000100a00 */
[----:B------:R-:W-:Y:S04]  /*2d8e0*/  STL.64 [R1+0x9b8], R30 ;  /* 0x0009b81e01007387 */ /* 0x000fe80000100a00 */
[----:B------:R-:W1:Y:S04]  /*2d8f0*/  LDSM.16.M88.4 R28, [R196+0x47000] ;  /* 0x04700000c41c783b */ /* 0x000e680000000200 */
[----:B-1----:R-:W-:Y:S04]  /*2d900*/  STL [R1+0x43b0], R30 ;  /* 0x0043b01e01007387 */ /* 0x002fe80000100800 */
[----:B------:R-:W-:Y:S04]  /*2d910*/  STL [R1+0x43ac], R31 ;  /* 0x0043ac1f01007387 */ /* 0x000fe80000100800 */
[----:B------:R-:W4:Y:S04]  /*2d920*/  LDL.LU.64 R40, [R1+0x3b0] ;  /* 0x0003b00001287983 */ /* 0x000f280000300a00 */
[----:B------:R-:W4:Y:S01]  /*2d930*/  LDL.LU.64 R42, [R1+0x3b8] ;  /* 0x0003b800012a7983 */ /* 0x000f220000300a00 */
[-C--:B--2---:R-:W-:Y:S08]  /*2d940*/  HMMA.1688.F32.TF32 R24, R136, R32.reuse, R24 ;  /* 0x000000208818723c */ /* 0x084ff00000081018 */
[-C--:B------:R-:W-:Y:S08]  /*2d950*/  HMMA.1688.F32.TF32 R68, R132, R32.reuse, R68 ;  /* 0x000000208444723c */ /* 0x080ff00000081044 */
[-C--:B------:R-:W-:Y:S07]  /*2d960*/  HMMA.1688.F32.TF32 R64, R128, R32.reuse, R64 ;  /* 0x000000208040723c */ /* 0x080fee0000081040 */
[----:B------:R-:W-:Y:S04]  /*2d970*/  STL.64 [R1+0x9c0], R24 ;  /* 0x0009c01801007387 */ /* 0x000fe80000100a00 */
[----:B------:R-:W-:Y:S04]  /*2d980*/  STL.64 [R1+0x9c8], R26 ;  /* 0x0009c81a01007387 */ /* 0x000fe80000100a00 */
[----:B------:R1:W-:Y:S04]  /*2d990*/  STL.64 [R1+0xbf0], R68 ;  /* 0x000bf04401007387 */ /* 0x0003e80000100a00 */
[----:B------:R2:W-:Y:S04]  /*2d9a0*/  STL.64 [R1+0xbf8], R70 ;  /* 0x000bf84601007387 */ /* 0x0005e80000100a00 */
[----:B------:R-:W-:Y:S04]  /*2d9b0*/  STL.64 [R1+0xd00], R64 ;  /* 0x000d004001007387 */ /* 0x000fe80000100a00 */
[----:B------:R-:W-:Y:S01]  /*2d9c0*/  STL.64 [R1+0xd08], R66 ;  /* 0x000d084201007387 */ /* 0x000fe20000100a00 */
[-C--:B---3--:R-:W-:Y:S03]  /*2d9d0*/  HMMA.1688.F32.TF32 R60, R124, R32.reuse, R56 ;  /* 0x000000207c3c723c */ /* 0x088fe60000081038 */
[----:B------:R-:W3:Y:S05]  /*2d9e0*/  LDSM.16.M88.4 R24, [R196+0x47800] ;  /* 0x04780000c418783b */ /* 0x000eea0000000200 */
[-C--:B------:R-:W-:Y:S11]  /*2d9f0*/  HMMA.1688.F32.TF32 R56, R120, R32.reuse, R52 ;  /* 0x000000207838723c */ /* 0x080ff60000081034 */
[----:B------:R-:W-:Y:S04]  /*2da00*/  @!UPT UIADD3 URZ, URZ, URZ, URZ ;  /* 0x0000003f3f3ff290 */ /* 0x000fe8000fffe03f */
[----:B------:R1:W-:Y:S04]  /*2da10*/  STL.64 [R1+0x1020], R60 ;  /* 0x0010203c01007387 */ /* 0x0003e80000100a00 */
[----:B------:R1:W-:Y:S01]  /*2da20*/  STL.64 [R1+0x1028], R62 ;  /* 0x0010283e01007387 */ /* 0x0003e20000100a00 */
[-C--:B----4-:R-:W-:Y:S03]  /*2da30*/  HMMA.1688.F32.TF32 R52, R116, R32.reuse, R36 ;  /* 0x000000207434723c */ /* 0x090fe60000081024 */
[----:B------:R-:W4:Y:S04]  /*2da40*/  LDL.LU.64 R36, [R1+0x1fe0] ;  /* 0x001fe00001247983 */ /* 0x000f280000300a00 */
[----:B------:R1:W-:Y:S04]  /*2da50*/  STL.64 [R1+0x1920], R56 ;  /* 0x0019203801007387 */ /* 0x0003e80000100a00 */
[----:B------:R1:W-:Y:S04]  /*2da60*/  STL.64 [R1+0x1928], R58 ;  /* 0x0019283a01007387 */ /* 0x0003e80000100a00 */
[----:B------:R-:W4:Y:S01]  /*2da70*/  LDL.LU.64 R38, [R1+0x1fe8] ;  /* 0x001fe80001267983 */ /* 0x000f220000300a00 */
[-C--:B------:R-:W-:Y:S07]  /*2da80*/  HMMA.1688.F32.TF32 R48, R112, R32.reuse, R48 ;  /* 0x000000207030723c */ /* 0x080fee0000081030 */
[----:B------:R1:W-:Y:S04]  /*2da90*/  STL.64 [R1+0x2420], R52 ;  /* 0x0024203401007387 */ /* 0x0003e80000100a00 */
[----:B------:R1:W-:Y:S04]  /*2daa0*/  STL.64 [R1+0x2428], R54 ;  /* 0x0024283601007387 */ /* 0x0003e80000100a00 */
[----:B------:R-:W3:Y:S04]  /*2dab0*/  LDL.LU.64 R160, [R1+0x1e10] ;  /* 0x001e100001a07983 */ /* 0x000ee80000300a00 */
[----:B------:R-:W3:Y:S04]  /*2dac0*/  LDL.LU.64 R162, [R1+0x1e18] ;  /* 0x001e180001a27983 */ /* 0x000ee80000300a00 */
[----:B------:R1:W-:Y:S01]  /*2dad0*/  STL.64 [R1+0x2580], R48 ;  /* 0x0025803001007387 */ /* 0x0003e20000100a00 */
[-C--:B------:R-:W-:Y:S03]  /*2dae0*/  HMMA.1688.F32.TF32 R44, R108, R32.reuse, R44 ;  /* 0x000000206c2c723c */ /* 0x080fe6000008102c */
[----:B------:R1:W-:Y:S04]  /*2daf0*/  STL.64 [R1+0x2588], R50 ;  /* 0x0025883201007387 */ /* 0x0003e80000100a00 */
[----:B------:R-:W4:Y:S04]  /*2db00*/  LDL.LU.64 R156, [R1+0x1950] ;  /* 0x00195000019c7983 */ /* 0x000f280000300a00 */
[----:B------:R-:W4:Y:S04]  /*2db10*/  LDL.LU.64 R158, [R1+0x1958] ;  /* 0x00195800019e7983 */ /* 0x000f280000300a00 */
[----:B------:R-:W4:Y:S04]  /*2db20*/  LDL.LU.64 R152, [R1+0x12c0] ;  /* 0x0012c00001987983 */ /* 0x000f280000300a00 */
[----:B------:R-:W4:Y:S04]  /*2db30*/  LDL.LU.64 R154, [R1+0x12c8] ;  /* 0x0012c800019a7983 */ /* 0x000f280000300a00 */
[----:B------:R-:W4:Y:S04]  /*2db40*/  LDL.LU.64 R148, [R1+0x1030] ;  /* 0x0010300001947983 */ /* 0x000f280000300a00 */
[----:B------:R-:W4:Y:S04]  /*2db50*/  LDL.LU.64 R150, [R1+0x1038] ;  /* 0x0010380001967983 */ /* 0x000f280000300a00 */
[----:B------:R1:W-:Y:S04]  /*2db60*/  STL.64 [R1+0x2790], R44 ;  /* 0x0027902c01007387 */ /* 0x0003e80000100a00 */
[----:B------:R1:W-:Y:S04]  /*2db70*/  STL.64 [R1+0x2798], R46 ;  /* 0x0027982e01007387 */ /* 0x0003e80000100a00 */
[----:B------:R-:W4:Y:S04]  /*2db80*/  LDL.LU.64 R144, [R1+0xda0] ;  /* 0x000da00001907983 */ /* 0x000f280000300a00 */
[----:B------:R-:W4:Y:S01]  /*2db90*/  LDL.LU.64 R146, [R1+0xda8] ;  /* 0x000da80001927983 */ /* 0x000f220000300a00 */
[-C--:B------:R-:W-:Y:S11]  /*2dba0*/  HMMA.1688.F32.TF32 R40, R80, R32.reuse, R40 ;  /* 0x000000205028723c */ /* 0x080ff60000081028 */
        /* <DEDUP_REMOVED lines=8> */
[----:B------:R-:W2:Y:S01]  /*2dc30*/  LDL.LU.64 R60, [R1+0x6a0] ;  /* 0x0006a000013c7983 */ /* 0x000ea20000300a00 */
[----:B------:R-:W-:Y:S03]  /*2dc40*/  HMMA.1688.F32.TF32 R20, R84, R32, R20 ;  /* 0x000000205414723c */ /* 0x000fe60000081014 */
        /* <DEDUP_REMOVED lines=11> */
[----:B------:R-:W-:Y:S04]  /*2dd00*/  STL.64 [R1+0x2a90], R20 ;  /* 0x002a901401007387 */ /* 0x000fe80000100a00 */
[----:B------:R3:W-:Y:S02]  /*2dd10*/  STL.64 [R1+0x2a98], R22 ;  /* 0x002a981601007387 */ /* 0x0007e40000100a00 */
[-C--:B---3--:R-:W-:Y:S11]  /*2dd20*/  HMMA.1688.F32.TF32 R20, R92, R28.reuse, R160 ;  /* 0x0000001c5c14723c */ /* 0x088ff600000810a0 */
[----:B------:R-:W-:Y:S11]  /*2dd30*/  @!UPT UIADD3 URZ, URZ, URZ, URZ ;  /* 0x0000003f3f3ff290 */ /* 0x000ff6000fffe03f */
[----:B------:R-:W-:Y:S01]  /*2dd40*/  @!UPT UIADD3 URZ, URZ, URZ, URZ ;  /* 0x0000003f3f3ff290 */ /* 0x000fe2000fffe03f */
[----:B------:R-:W-:Y:S04]  /*2dd50*/  STL.64 [R1+0x820], R20 ;  /* 0x0008201401007387 */ /* 0x000fe80000100a00 */
[----:B------:R1:W-:Y:S01]  /*2dd60*/  STL.64 [R1+0x828], R22 ;  /* 0x0008281601007387 */ /* 0x0003e20000100a00 */
[-C--:B----4-:R-:W-:Y:S08]  /*2dd70*/  HMMA.1688.F32.TF32 R156, R96, R28.reuse, R156 ;  /* 0x0000001c609c723c */ /* 0x090ff0000008109c */
[-C--:B------:R-:W-:Y:S08]  /*2dd80*/  HMMA.1688.F32.TF32 R32, R100, R28.reuse, R152 ;  /* 0x0000001c6420723c */ /* 0x080ff00000081098 */
[-C--:B-1----:R-:W-:Y:S08]  /*2dd90*/  HMMA.1688.F32.TF32 R20, R104, R28.reuse, R148 ;  /* 0x0000001c6814723c */ /* 0x082ff00000081094 */
[-C--:B------:R-:W-:Y:S01]  /*2dda0*/  HMMA.1688.F32.TF32 R144, R140, R28.reuse, R144 ;  /* 0x0000001c8c90723c */ /* 0x080fe20000081090 */
[----:B------:R-:W-:Y:S04]  /*2ddb0*/  STL.64 [R1+0x830], R156 ;  /* 0x0008309c01007387 */ /* 0x000fe80000100a00 */
[----:B------:R-:W-:Y:S04]  /*2ddc0*/  STL.64 [R1+0x838], R158 ;  /* 0x0008389e01007387 */ /* 0x000fe80000100a00 */
[----:B------:R-:W-:Y:S04]  /*2ddd0*/  STL.64 [R1+0x850], R32 ;  /* 0x0008502001007387 */ /* 0x000fe80000100a00 */
[----:B------:R-:W-:Y:S04]  /*2dde0*/  STL.64 [R1+0x858], R34 ;  /* 0x0008582201007387 */ /* 0x000fe80000100a00 */
[----:B------:R1:W-:Y:S04]  /*2ddf0*/  STL.64 [R1+0x860], R20 ;  /* 0x0008601401007387 */ /* 0x0003e80000100a00 */
[----:B------:R3:W-:Y:S04]  /*2de00*/  STL.64 [R1+0x868], R22 ;  /* 0x0008681601007387 */ /* 0x0007e80000100a00 */
[----:B-1----:R-:W4:Y:S04]  /*2de10*/  LDL.LU.64 R20, [R1+0x3a0] ;  /* 0x0003a00001147983 */ /* 0x002f280000300a00 */
[----:B------:R-:W-:Y:S04]  /*2de20*/  STL.64 [R1+0x870], R144 ;  /* 0x0008709001007387 */ /* 0x000fe80000100a00 */
[----:B------:R-:W-:Y:S04]  /*2de30*/  STL.64 [R1+0x878], R146 ;  /* 0x0008789201007387 */ /* 0x000fe80000100a00 */
[----:B---3--:R-:W4:Y:S01]  /*2de40*/  LDL.LU.64 R22, [R1+0x3a8] ;  /* 0x0003a80001167983 */ /* 0x008f220000300a00 */
[-C--:B------:R-:W-:Y:S08]  /*2de50*/  HMMA.1688.F32.TF32 R32, R136, R28.reuse, R72 ;  /* 0x0000001c8820723c */ /* 0x080ff00000081048 */
[-C--:B--2---:R-:W-:Y:S11]  /*2de60*/  HMMA.1688.F32.TF32 R68, R132, R28.reuse, R68 ;  /* 0x0000001c8444723c */ /* 0x084ff60000081044 */
[----:B------:R-:W-:Y:S04]  /*2de70*/  @!UPT UIADD3 URZ, URZ, URZ, URZ ;  /* 0x0000003f3f3ff290 */ /* 0x000fe8000fffe03f */
[----:B------:R-:W-:Y:S04]  /*2de80*/  STL.64 [R1+0x880], R32 ;  /* 0x0008802001007387 */ /* 0x000fe80000100a00 */
[----:B------:R1:W-:Y:S02]  /*2de90*/  STL.64 [R1+0x888], R34 ;  /* 0x0008882201007387 */ /* 0x0003e40000100a00 */
[-C--:B-1----:R-:W-:Y:S02]  /*2dea0*/  HMMA.1688.F32.TF32 R32, R128, R28.reuse, R60 ;  /* 0x0000001c8020723c */ /* 0x082fe4000008103c */
[----:B------:R-:W-:Y:S04]  /*2deb0*/  STL.64 [R1+0xa40], R68 ;  /* 0x000a404401007387 */ /* 0x000fe80000100a00 */
[----:B------:R-:W-:Y:S02]  /*2dec0*/  STL.64 [R1+0xa48], R70 ;  /* 0x000a484601007387 */ /* 0x000fe40000100a00 */
[-C--:B------:R-:W-:Y:S08]  /*2ded0*/  HMMA.1688.F32.TF32 R56, R124, R28.reuse, R56 ;  /* 0x0000001c7c38723c */ /* 0x080ff00000081038 */
[-C--:B------:R-:W-:Y:S07]  /*2dee0*/  HMMA.1688.F32.TF32 R52, R120, R28.reuse, R52 ;  /* 0x0000001c7834723c */ /* 0x080fee0000081034 */
[----:B------:R-:W-:Y:S01]  /*2def0*/  STL.64 [R1+0xc20], R32 ;  /* 0x000c202001007387 */ /* 0x000fe20000100a00 */
[-C--:B------:R-:W-:Y:S03]  /*2df00*/  HMMA.1688.F32.TF32 R164, R88, R28.reuse, R36 ;  /* 0x0000001c58a4723c */ /* 0x080fe60000081024 */
[----:B------:R1:W-:Y:S05]  /*2df10*/  STL.64 [R1+0xc28], R34 ;  /* 0x000c282201007387 */ /* 0x0003ea0000100a00 */
[-C--:B------:R-:W-:Y:S08]  /*2df20*/  HMMA.1688.F32.TF32 R44, R112, R28.reuse, R44 ;  /* 0x0000001c702c723c */ /* 0x080ff0000008102c */
[----:B-1----:R-:W-:Y:S01]  /*2df30*/  HMMA.1688.F32.TF32 R32, R116, R28, R48 ;  /* 0x0000001c7420723c */ /* 0x002fe20000081030 */
[----:B------:R-:W-:Y:S04]  /*2df40*/  STL.64 [R1+0xe60], R56 ;  /* 0x000e603801007387 */ /* 0x000fe80000100a00 */
[----:B------:R-:W-:Y:S04]  /*2df50*/  STL.64 [R1+0xe68], R58 ;  /* 0x000e683a01007387 */ /* 0x000fe80000100a00 */
[----:B------:R-:W2:Y:S04]  /*2df60*/  LDL.LU.64 R72, [R1+0x20e0] ;  /* 0x0020e00001487983 */ /* 0x000ea80000300a00 */
[----:B------:R-:W-:Y:S01]  /*2df70*/  STL.64 [R1+0x1690], R52 ;  /* 0x0016903401007387 */ /* 0x000fe20000100a00 */
[----:B------:R-:W-:-:S03]  /*2df80*/  IMAD.MOV.U32 R38, RZ, RZ, R164 ;  /* 0x000000ffff267224 */ /* 0x000fc600078e00a4 */
[----:B------:R-:W-:Y:S01]  /*2df90*/  STL.64 [R1+0x1698], R54 ;  /* 0x0016983601007387 */ /* 0x000fe20000100a00 */
[----:B------:R-:W-:-:S03]  /*2dfa0*/  IMAD.MOV.U32 R39, RZ, RZ, R165 ;  /* 0x000000ffff277224 */ /* 0x000fc600078e00a5 */
[----:B------:R-:W2:Y:S04]  /*2dfb0*/  LDL.LU.64 R74, [R1+0x20e8] ;  /* 0x0020e800014a7983 */ /* 0x000ea80000300a00 */
[----:B------:R-:W-:Y:S01]  /*2dfc0*/  STL.64 [R1+0x1950], R32 ;  /* 0x0019502001007387 */ /* 0x000fe20000100a00 */
[----:B------:R-:W-:-:S03]  /*2dfd0*/  IMAD.MOV.U32 R67, RZ, RZ, R166 ;  /* 0x000000ffff437224 */ /* 0x000fc600078e00a6 */
[----:B------:R1:W-:Y:S01]  /*2dfe0*/  STL.64 [R1+0x1958], R34 ;  /* 0x0019582201007387 */ /* 0x0003e20000100a00 */
[----:B------:R-:W-:-:S03]  /*2dff0*/  IMAD.MOV.U32 R66, RZ, RZ, R167 ;  /* 0x000000ffff427224 */ /* 0x000fc600078e00a7 */
[----:B------:R-:W3:Y:S04]  /*2e000*/  LDL.LU.64 R164, [R1+0x1e80] ;  /* 0x001e800001a47983 */ /* 0x000ee80000300a00 */
[----:B------:R-:W-:Y:S01]  /*2e010*/  STL.64 [R1+0x2500], R44 ;  /* 0x0025002c01007387 */ /* 0x000fe20000100a00 */
[-C--:B-1----:R-:W-:Y:S03]  /*2e020*/  HMMA.1688.F32.TF32 R32, R108, R28.reuse, R40 ;  /* 0x0000001c6c20723c */ /* 0x082fe60000081028 */
[----:B------:R-:W-:Y:S04]  /*2e030*/  STL.64 [R1+0x2508], R46 ;  /* 0x0025082e01007387 */ /* 0x000fe80000100a00 */
[----:B------:R-:W3:Y:S11]  /*2e040*/  LDL.LU.64 R166, [R1+0x1e88] ;  /* 0x001e880001a67983 */ /* 0x000ef60000300a00 */
[----:B------:R-:W-:Y:S05]  /*2e050*/  @!UPT UIADD3 URZ, URZ, URZ, URZ ;  /* 0x0000003f3f3ff290 */ /* 0x000fea000fffe03f */
[----:B------:R-:W-:Y:S04]  /*2e060*/  STL.64 [R1+0x2640], R32 ;  /* 0x0026402001007387 */ /* 0x000fe80000100a00 */
[----:B------:R4:W-:Y:S04]  /*2e070*/  STL.64 [R1+0x2648], R34 ;  /* 0x0026482201007387 */ /* 0x0009e80000100a00 */
[----:B------:R-:W2:Y:S04]  /*2e080*/  LDL.LU.64 R160, [R1+0x1b40] ;  /* 0x001b400001a07983 */ /* 0x000ea80000300a00 */
[----:B------:R-:W2:Y:S04]  /*2e090*/  LDL.LU.64 R162, [R1+0x1b48] ;  /* 0x001b480001a27983 */ /* 0x000ea80000300a00 */
[----:B------:R-:W2:Y:S04]  /*2e0a0*/  LDL.LU.64 R156, [R1+0x1340] ;  /* 0x00134000019c7983 */ /* 0x000ea80000300a00 */
[----:B------:R-:W2:Y:S04]  /*2e0b0*/  LDL.LU.64 R158, [R1+0x1348] ;  /* 0x00134800019e7983 */ /* 0x000ea80000300a00 */
[----:B------:R-:W2:Y:S04]  /*2e0c0*/  LDL.LU.64 R152, [R1+0x10c0] ;  /* 0x0010c00001987983 */ /* 0x000ea80000300a00 */
[----:B------:R-:W2:Y:S01]  /*2e0d0*/  LDL.LU.64 R154, [R1+0x10c8] ;  /* 0x0010c800019a7983 */ /* 0x000ea20000300a00 */
[-C--:B------:R-:W-:Y:S08]  /*2e0e0*/  HMMA.1688.F32.TF32 R16, R84, R28.reuse, R16 ;  /* 0x0000001c5410723c */ /* 0x080ff00000081010 */
[----:B----4-:R-:W-:Y:S01]  /*2e0f0*/  HMMA.1688.F32.TF32 R32, R80, R28, R20 ;  /* 0x0000001c5020723c */ /* 0x010fe20000081014 */
[----:B------:R-:W4:Y:S04]  /*2e100*/  LDL.LU.64 R20, [R1+0xe30] ;  /* 0x000e300001147983 */ /* 0x000f280000300a00 */
[----:B------:R-:W4:Y:S11]  /*2e110*/  LDL.LU.64 R22, [R1+0xe38] ;  /* 0x000e380001167983 */ /* 0x000f360000300a00 */
[----:B------:R-:W-:Y:S07]  /*2e120*/  @!UPT UIADD3 URZ, URZ, URZ, URZ ;  /* 0x0000003f3f3ff290 */ /* 0x000fee000fffe03f */
[----:B------:R1:W-:Y:S04]  /*2e130*/  STL.64 [R1+0x2830], R32 ;  /* 0x0028302001007387 */ /* 0x0003e80000100a00 */
[----:B------:R1:W-:Y:S04]  /*2e140*/  STL.64 [R1+0x2838], R34 ;  /* 0x0028382201007387 */ /* 0x0003e80000100a00 */
        /* <DEDUP_REMOVED lines=14> */
[----:B-1----:R-:W4:Y:S04]  /*2e230*/  LDL.LU.64 R32, [R1+0x4b0] ;  /* 0x0004b00001207983 */ /* 0x002f280000300a00 */
[----:B------:R-:W4:Y:S04]  /*2e240*/  LDL.LU.64 R34, [R1+0x4b8] ;  /* 0x0004b80001227983 */ /* 0x000f280000300a00 */
[----:B------:R-:W-:Y:S04]  /*2e250*/  STL.64 [R1+0x2a20], R16 ;  /* 0x002a201001007387 */ /* 0x000fe80000100a00 */
[----:B------:R3:W-:Y:S04]  /*2e260*/  STL.64 [R1+0x2a28], R18 ;  /* 0x002a281201007387 */ /* 0x0007e80000100a00 */
[----:B------:R-:W4:Y:S04]  /*2e270*/  LDL.LU.64 R28, [R1+0x460] ;  /* 0x00046000011c7983 */ /* 0x000f280000300a00 */
[----:B------:R-:W4:Y:S01]  /*2e280*/  LDL.LU.64 R30, [R1+0x468] ;  /* 0x00046800011e7983 */ /* 0x000f220000300a00 */
[-C--:B---3--:R-:W-:Y:S11]  /*2e290*/  HMMA.1688.F32.TF32 R16, R92, R24.reuse, R164 ;  /* 0x000000185c10723c */ /* 0x088ff600000810a4 */
[----:B------:R-:W-:Y:S11]  /*2e2a0*/  @!UPT UIADD3 URZ, URZ, URZ, URZ ;  /* 0x0000003f3f3ff290 */ /* 0x000ff6000fffe03f */
[----:B------:R-:W-:Y:S01]  /*2e2b0*/  @!UPT UIADD3 URZ, URZ, URZ, URZ ;  /* 0x0000003f3f3ff290 */ /* 0x000fe2000fffe03f */
[----:B------:R-:W-:Y:S04]  /*2e2c0*/  STL.64 [R1+0x790], R16 ;  /* 0x0007901001007387 */ /* 0x000fe80000100a00 */
[----:B------:R2:W-:Y:S02]  /*2e2d0*/  STL.64 [R1+0x798], R18 ;  /* 0x0007981201007387 */ /* 0x0005e40000100a00 */
[-C--:B--2---:R-:W-:Y:S08]  /*2e2e0*/  HMMA.1688.F32.TF32 R16, R96, R24.reuse, R160 ;  /* 0x000000186010723c */ /* 0x084ff000000810a0 */
[-C--:B------:R-:W-:Y:S08]  /*2e2f0*/  HMMA.1688.F32.TF32 R156, R100, R24.reuse, R156 ;  /* 0x00000018649c723c */ /* 0x080ff0000008109c */
[-C--:B------:R-:W-:Y:S07]  /*2e300*/  HMMA.1688.F32.TF32 R152, R104, R24.reuse, R152 ;  /* 0x000000186898723c */ /* 0x080fee0000081098 */
[----:B------:R-:W-:Y:S04]  /*2e310*/  STL.64 [R1+0x7b0], R16 ;  /* 0x0007b01001007387 */ /* 0x000fe80000100a00 */
[----:B------:R4:W-:Y:S04]  /*2e320*/  STL.64 [R1+0x7b8], R18 ;  /* 0x0007b81201007387 */ /* 0x0009e80000100a00 */
[----:B------:R-:W-:Y:S04]  /*2e330*/  STL.64 [R1+0x7c0], R156 ;  /* 0x0007c09c01007387 */ /* 0x000fe80000100a00 */
[----:B------:R-:W-:Y:S04]  /*2e340*/  STL.64 [R1+0x7c8], R158 ;  /* 0x0007c89e01007387 */ /* 0x000fe80000100a00 */
[----:B------:R-:W-:Y:S04]  /*2e350*/  STL.64 [R1+0x7d0], R152 ;  /* 0x0007d09801007387 */ /* 0x000fe80000100a00 */
[----:B------:R1:W-:Y:S01]  /*2e360*/  STL.64 [R1+0x7d8], R154 ;  /* 0x0007d89a01007387 */ /* 0x0003e20000100a00 */
[-C--:B----4-:R-:W-:Y:S03]  /*2e370*/  HMMA.1688.F32.TF32 R16, R140, R24.reuse, R20 ;  /* 0x000000188c10723c */ /* 0x090fe60000081014 */
[----:B------:R-:W2:Y:S05]  /*2e380*/  LDSM.16.M88.4 R20, [R196+0x48000] ;  /* 0x04800000c414783b */ /* 0x000eaa0000000200 */
[-C--:B-1----:R-:W-:Y:S08]  /*2e390*/  HMMA.1688.F32.TF32 R152, R136, R24.reuse, R68 ;  /* 0x000000188898723c */ /* 0x082ff00000081044 */
[-C--:B------:R-:W-:Y:S08]  /*2e3a0*/  HMMA.1688.F32.TF32 R68, R132, R24.reuse, R60 ;  /* 0x000000188444723c */ /* 0x080ff0000008103c */
[-C--:B------:R-:W-:Y:S08]  /*2e3b0*/  HMMA.1688.F32.TF32 R60, R128, R24.reuse, R56 ;  /* 0x00000018803c723c */ /* 0x080ff00000081038 */
[-C--:B------:R-:W-:Y:S08]  /*2e3c0*/  HMMA.1688.F32.TF32 R56, R124, R24.reuse, R52 ;  /* 0x000000187c38723c */ /* 0x080ff00000081034 */
[-C--:B------:R-:W-:Y:S08]  /*2e3d0*/  HMMA.1688.F32.TF32 R52, R120, R24.reuse, R48 ;  /* 0x000000187834723c */ /* 0x080ff00000081030 */
[-C--:B------:R-:W-:Y:S08]  /*2e3e0*/  HMMA.1688.F32.TF32 R48, R116, R24.reuse, R44 ;  /* 0x000000187430723c */ /* 0x080ff0000008102c */
[-C--:B------:R-:W-:Y:S01]  /*2e3f0*/  HMMA.1688.F32.TF32 R44, R112, R24.reuse, R40 ;  /* 0x00000018702c723c */ /* 0x080fe20000081028 */
[----:B------:R-:W-:Y:S07]  /*2e400*/  STL.64 [R1+0x7e0], R16 ;  /* 0x0007e01001007387 */ /* 0x000fee0000100a00 */
[-C--:B------:R-:W-:Y:S01]  /*2e410*/  HMMA.1688.F32.TF32 R40, R108, R24.reuse, R32 ;  /* 0x000000186c28723c */ /* 0x080fe20000081020 */
[----:B------:R-:W-:Y:S04]  /*2e420*/  STL.64 [R1+0x7e8], R18 ;  /* 0x0007e81201007387 */ /* 0x000fe80000100a00 */
[----:B------:R1:W-:Y:S04]  /*2e430*/  STL.64 [R1+0x7f0], R152 ;  /* 0x0007f09801007387 */ /* 0x0003e80000100a00 */
[----:B------:R3:W-:Y:S04]  /*2e440*/  STL.64 [R1+0x7f8], R154 ;  /* 0x0007f89a01007387 */ /* 0x0007e80000100a00 */
[----:B------:R4:W-:Y:S04]  /*2e450*/  STL.64 [R1+0x950], R68 ;  /* 0x0009504401007387 */ /* 0x0009e80000100a00 */
[----:B------:R1:W-:Y:S04]  /*2e460*/  STL.64 [R1+0x958], R70 ;  /* 0x0009584601007387 */ /* 0x0003e80000100a00 */
[----:B------:R1:W-:Y:S04]  /*2e470*/  STL.64 [R1+0xac0], R60 ;  /* 0x000ac03c01007387 */ /* 0x0003e80000100a00 */
[----:B------:R1:W-:Y:S04]  /*2e480*/  STL.64 [R1+0xac8], R62 ;  /* 0x000ac83e01007387 */ /* 0x0003e80000100a00 */
[----:B------:R1:W-:Y:S04]  /*2e490*/  STL.64 [R1+0xcf0], R56 ;  /* 0x000cf03801007387 */ /* 0x0003e80000100a00 */
[----:B------:R1:W-:Y:S04]  /*2e4a0*/  STL.64 [R1+0xcf8], R58 ;  /* 0x000cf83a01007387 */ /* 0x0003e80000100a00 */
[----:B------:R-:W-:Y:S04]  /*2e4b0*/  STL.64 [R1+0xf30], R52 ;  /* 0x000f303401007387 */ /* 0x000fe80000100a00 */
[----:B------:R-:W-:Y:S04]  /*2e4c0*/  STL.64 [R1+0xf38], R54 ;  /* 0x000f383601007387 */ /* 0x000fe80000100a00 */
[----:B------:R1:W-:Y:S01]  /*2e4d0*/  STL.64 [R1+0x18e0], R48 ;  /* 0x0018e03001007387 */ /* 0x0003e20000100a00 */
[-C--:B------:R-:W-:Y:S03]  /*2e4e0*/  HMMA.1688.F32.TF32 R28, R80, R24.reuse, R28 ;  /* 0x00000018501c723c */ /* 0x080fe6000008101c */
[----:B------:R1:W-:Y:S04]  /*2e4f0*/  STL.64 [R1+0x18e8], R50 ;  /* 0x0018e83201007387 */ /* 0x0003e80000100a00 */
[----:B------:R-:W2:Y:S04]  /*2e500*/  LDL.LU.64 R32, [R1+0x21e0] ;  /* 0x0021e00001207983 */ /* 0x000ea80000300a00 */
[----:B------:R1:W-:Y:S04]  /*2e510*/  STL.64 [R1+0x2430], R44 ;  /* 0x0024302c01007387 */ /* 0x0003e80000100a00 */
[----:B------:R1:W-:Y:S04]  /*2e520*/  STL.64 [R1+0x2438], R46 ;  /* 0x0024382e01007387 */ /* 0x0003e80000100a00 */
[----:B------:R-:W2:Y:S04]  /*2e530*/  LDL.LU.64 R34, [R1+0x21e8] ;  /* 0x0021e80001227983 */ /* 0x000ea80000300a00 */
[----:B------:R1:W-:Y:S04]  /*2e540*/  STL.64 [R1+0x25a0], R40 ;  /* 0x0025a02801007387 */ /* 0x0003e80000100a00 */
[----:B------:R1:W-:Y:S04]  /*2e550*/  STL.64 [R1+0x25a8], R42 ;  /* 0x0025a82a01007387 */ /* 0x0003e80000100a00 */
[----:B------:R-:W2:Y:S04]  /*2e560*/  LDL.LU.64 R176, [R1+0x1fb0] ;  /* 0x001fb00001b07983 */ /* 0x000ea80000300a00 */
[----:B------:R-:W2:Y:S04]  /*2e570*/  LDL.LU.64 R178, [R1+0x1fb8] ;  /* 0x001fb80001b27983 */ /* 0x000ea80000300a00 */
[----:B------:R1:W-:Y:S04]  /*2e580*/  STL.64 [R1+0x27a0], R28 ;  /* 0x0027a01c01007387 */ /* 0x0003e80000100a00 */
[----:B------:R1:W-:Y:S04]  /*2e590*/  STL.64 [R1+0x27a8], R30 ;  /* 0x0027a81e01007387 */ /* 0x0003e80000100a00 */
        /* <DEDUP_REMOVED lines=10> */
[----:B-1----:R-:W2:Y:S04]  /*2e640*/  LDL.LU.64 R152, [R1+0x770] ;  /* 0x0007700001987983 */ /* 0x002ea80000300a00 */
[----:B---3--:R-:W3:Y:S04]  /*2e650*/  LDL.LU.64 R154, [R1+0x778] ;  /* 0x00077800019a7983 */ /* 0x008ee80000300a00 */
[----:B----4-:R-:W4:Y:S04]  /*2e660*/  LDL.LU.64 R68, [R1+0x8a0] ;  /* 0x0008a00001447983 */ /* 0x010f280000300a00 */
[----:B------:R-:W4:Y:S04]  /*2e670*/  LDL.LU.64 R70, [R1+0x8a8] ;  /* 0x0008a80001467983 */ /* 0x000f280000300a00 */
[----:B------:R-:W3:Y:S04]  /*2e680*/  LDL.LU.64 R60, [R1+0x5b0] ;  /* 0x0005b000013c7983 */ /* 0x000ee80000300a00 */
[----:B------:R-:W3:Y:S04]  /*2e690*/  LDL.LU.64 R62, [R1+0x5b8] ;  /* 0x0005b800013e7983 */ /* 0x000ee80000300a00 */
[----:B------:R-:W3:Y:S04]  /*2e6a0*/  LDL.LU.64 R56, [R1+0x580] ;  /* 0x0005800001387983 */ /* 0x000ee80000300a00 */
        /* <DEDUP_REMOVED lines=8> */
[----:B------:R-:W4:Y:S01]  /*2e730*/  LDL.LU.64 R30, [R1+0x458] ;  /* 0x00045800011e7983 */ /* 0x000f220000300a00 */
[----:B------:R-:W-:Y:S03]  /*2e740*/  HMMA.1688.F32.TF32 R12, R84, R24, R12 ;  /* 0x00000018540c723c */ /* 0x000fe6000008100c */
[----:B------:R-:W1:Y:S11]  /*2e750*/  LDSM.16.M88.4 R16, [R196+0x48800] ;  /* 0x04880000c410783b */ /* 0x000e760000000200 */
[----:B------:R-:W-:Y:S09]  /*2e760*/  @!UPT UIADD3 URZ, URZ, URZ, URZ ;  /* 0x0000003f3f3ff290 */ /* 0x000ff2000fffe03f */
[----:B------:R-:W-:Y:S04]  /*2e770*/  STL.64 [R1+0x29a0], R12 ;  /* 0x0029a00c01007387 */ /* 0x000fe80000100a00 */
[----:B------:R2:W-:Y:S02]  /*2e780*/  STL.64 [R1+0x29a8], R14 ;  /* 0x0029a80e01007387 */ /* 0x0005e40000100a00 */
[-C--:B--2---:R-:W-:Y:S08]  /*2e790*/  HMMA.1688.F32.TF32 R12, R92, R20.reuse, R176 ;  /* 0x000000145c0c723c */ /* 0x084ff000000810b0 */
[-C--:B------:R-:W-:Y:S11]  /*2e7a0*/  HMMA.1688.F32.TF32 R172, R96, R20.reuse, R172 ;  /* 0x0000001460ac723c */ /* 0x080ff600000810ac */
[----:B------:R-:W-:Y:S04]  /*2e7b0*/  @!UPT UIADD3 URZ, URZ, URZ, URZ ;  /* 0x0000003f3f3ff290 */ /* 0x000fe8000fffe03f */
[----:B------:R-:W-:Y:S01]  /*2e7c0*/  STL.64 [R1+0x710], R12 ;  /* 0x0007100c01007387 */ /* 0x000fe20000100a00 */
[-C--:B------:R-:W-:Y:S03]  /*2e7d0*/  HMMA.1688.F32.TF32 R168, R100, R20.reuse, R168 ;  /* 0x0000001464a8723c */ /* 0x080fe600000810a8 */
[----:B------:R2:W-:Y:S05]  /*2e7e0*/  STL.64 [R1+0x718], R14 ;  /* 0x0007180e01007387 */ /* 0x0005ea0000100a00 */
[-C--:B--2---:R-:W-:Y:S01]  /*2e7f0*/  HMMA.1688.F32.TF32 R12, R104, R20.reuse, R164 ;  /* 0x00000014680c723c */ /* 0x084fe200000810a4 */
[----:B------:R-:W-:Y:S04]  /*2e800*/  STL.64 [R1+0x720], R172 ;  /* 0x000720ac01007387 */ /* 0x000fe80000100a00 */
[----:B------:R-:W-:Y:S03]  /*2e810*/  STL.64 [R1+0x728], R174 ;  /* 0x000728ae01007387 */ /* 0x000fe60000100a00 */
[-C--:B------:R-:W-:Y:S07]  /*2e820*/  HMMA.1688.F32.TF32 R160, R140, R20.reuse, R160 ;  /* 0x000000148ca0723c */ /* 0x080fee00000810a0 */
[----:B------:R-:W-:Y:S04]  /*2e830*/  STL.64 [R1+0x730], R168 ;  /* 0x000730a801007387 */ /* 0x000fe80000100a00 */
[----:B------:R-:W-:Y:S01]  /*2e840*/  STL.64 [R1+0x738], R170 ;  /* 0x000738aa01007387 */ /* 0x000fe20000100a00 */
[-C--:B------:R-:W-:Y:S03]  /*2e850*/  HMMA.1688.F32.TF32 R156, R136, R20.reuse, R156 ;  /* 0x00000014889c723c */ /* 0x080fe6000008109c */
[----:B------:R-:W-:Y:S04]  /*2e860*/  STL.64 [R1+0x740], R12 ;  /* 0x0007400c01007387 */ /* 0x000fe80000100a00 */
[----:B------:R3:W-:Y:S02]  /*2e870*/  STL.64 [R1+0x748], R14 ;  /* 0x0007480e01007387 */ /* 0x0007e40000100a00 */
[-C--:B---3--:R-:W-:Y:S02]  /*2e880*/  HMMA.1688.F32.TF32 R12, R132, R20.reuse, R152 ;  /* 0x00000014840c723c */ /* 0x088fe40000081098 */
[----:B------:R-:W-:Y:S04]  /*2e890*/  STL.64 [R1+0x750], R160 ;  /* 0x000750a001007387 */ /* 0x000fe80000100a00 */
[----:B------:R-:W-:Y:S02]  /*2e8a0*/  STL.64 [R1+0x758], R162 ;  /* 0x000758a201007387 */ /* 0x000fe40000100a00 */
[-C--:B----4-:R-:W-:Y:S06]  /*2e8b0*/  HMMA.1688.F32.TF32 R68, R128, R20.reuse, R68 ;  /* 0x000000148044723c */ /* 0x090fec0000081044 */
[----:B------:R-:W-:Y:S04]  /*2e8c0*/  STL.64 [R1+0x760], R156 ;  /* 0x0007609c01007387 */ /* 0x000fe80000100a00 */
[----:B------:R-:W-:Y:S01]  /*2e8d0*/  STL.64 [R1+0x768], R158 ;  /* 0x0007689e01007387 */ /* 0x000fe20000100a00 */
[-C--:B------:R-:W-:Y:S04]  /*2e8e0*/  HMMA.1688.F32.TF32 R60, R124, R20.reuse, R60 ;  /* 0x000000147c3c723c */ /* 0x080fe8000008103c */
[----:B------:R-:W-:Y:S04]  /*2e8f0*/  STL.64 [R1+0x770], R12 ;  /* 0x0007700c01007387 */ /* 0x000fe80000100a00 */
[----:B------:R2:W-:Y:S02]  /*2e900*/  STL.64 [R1+0x778], R14 ;  /* 0x0007780e01007387 */ /* 0x0005e40000100a00 */
[-C--:B--2---:R-:W-:Y:S02]  /*2e910*/  HMMA.1688.F32.TF32 R12, R120, R20.reuse, R56 ;  /* 0x00000014780c723c */ /* 0x084fe40000081038 */
[----:B------:R-:W-:Y:S04]  /*2e920*/  STL.64 [R1+0x9d0], R68 ;  /* 0x0009d04401007387 */ /* 0x000fe80000100a00 */
[----:B------:R-:W-:Y:S02]  /*2e930*/  STL.64 [R1+0x9d8], R70 ;  /* 0x0009d84601007387 */ /* 0x000fe40000100a00 */
[-C--:B------:R-:W-:Y:S05]  /*2e940*/  HMMA.1688.F32.TF32 R48, R116, R20.reuse, R48 ;  /* 0x000000147430723c */ /* 0x080fea0000081030 */
[----:B------:R-:W-:Y:S04]  /*2e950*/  STL.64 [R1+0xc10], R60 ;  /* 0x000c103c01007387 */ /* 0x000fe80000100a00 */
[----:B------:R-:W-:Y:S01]  /*2e960*/  STL.64 [R1+0xc18], R62 ;  /* 0x000c183e01007387 */ /* 0x000fe20000100a00 */
[-C--:B------:R-:W-:Y:S05]  /*2e970*/  HMMA.1688.F32.TF32 R44, R112, R20.reuse, R44 ;  /* 0x00000014702c723c */ /* 0x080fea000008102c */
[----:B------:R-:W-:Y:S04]  /*2e980*/  STL.64 [R1+0xe40], R12 ;  /* 0x000e400c01007387 */ /* 0x000fe80000100a00 */
[----:B------:R2:W-:Y:S02]  /*2e990*/  STL.64 [R1+0xe48], R14 ;  /* 0x000e480e01007387 */ /* 0x0005e40000100a00 */
[-C--:B--2---:R-:W-:Y:S02]  /*2e9a0*/  HMMA.1688.F32.TF32 R12, R108, R20.reuse, R40 ;  /* 0x000000146c0c723c */ /* 0x084fe40000081028 */
[----:B------:R-:W-:Y:S04]  /*2e9b0*/  STL.64 [R1+0x1060], R48 ;  /* 0x0010603001007387 */ /* 0x000fe80000100a00 */
[----:B------:R-:W-:Y:S04]  /*2e9c0*/  STL.64 [R1+0x1068], R50 ;  /* 0x0010683201007387 */ /* 0x000fe80000100a00 */
[----:B------:R-:W2:Y:S01]  /*2e9d0*/  LDL.LU.64 R56, [R1+0x21f0] ;  /* 0x0021f00001387983 */ /* 0x000ea20000300a00 */
[-C--:B------:R-:W-:Y:S03]  /*2e9e0*/  HMMA.1688.F32.TF32 R180, R88, R20.reuse, R32 ;  /* 0x0000001458b4723c */ /* 0x080fe60000081020 */
[----:B------:R-:W-:Y:S04]  /*2e9f0*/  STL.64 [R1+0x17d0], R44 ;  /* 0x0017d02c01007387 */ /* 0x000fe80000100a00 */
[----:B------:R-:W-:Y:S04]  /*2ea00*/  STL.64 [R1+0x17d8], R46 ;  /* 0x0017d82e01007387 */ /* 0x000fe80000100a00 */
[----:B------:R-:W2:Y:S04]  /*2ea10*/  LDL.LU.64 R58, [R1+0x21f8] ;  /* 0x0021f800013a7983 */ /* 0x000ea80000300a00 */
[----:B------:R-:W-:Y:S04]  /*2ea20*/  STL.64 [R1+0x2510], R12 ;  /* 0x0025100c01007387 */ /* 0x000fe80000100a00 */
[----:B------:R3:W-:Y:S02]  /*2ea30*/  STL.64 [R1+0x2518], R14 ;  /* 0x0025180e01007387 */ /* 0x0007e40000100a00 */
[----:B---3--:R-:W-:Y:S03]  /*2ea40*/  HMMA.1688.F32.TF32 R12, R80, R20, R28 ;  /* 0x00000014500c723c */ /* 0x008fe6000008101c */
[----:B------:R-:W-:-:S02]  /*2ea50*/  IMAD.MOV.U32 R55, RZ, RZ, R180 ;  /* 0x000000ffff377224 */ /* 0x000fc400078e00b4 */
[----:B------:R-:W-:Y:S02]  /*2ea60*/  IMAD.MOV.U32 R54, RZ, RZ, R181 ;  /* 0x000000ffff367224 */ /* 0x000fe400078e00b5 */
[----:B------:R-:W-:Y:S01]  /*2ea70*/  IMAD.MOV.U32 R34, RZ, RZ, R182 ;  /* 0x000000ffff227224 */ /* 0x000fe200078e00b6 */
[----:B------:R-:W3:Y:S01]  /*2ea80*/  LDL.LU.64 R180, [R1+0x2000] ;  /* 0x0020000001b47983 */ /* 0x000ee20000300a00 */
[----:B------:R-:W-:-:S03]  /*2ea90*/  IMAD.MOV.U32 R35, RZ, RZ, R183 ;  /* 0x000000ffff237224 */ /* 0x000fc600078e00b7 */
[----:B------:R-:W3:Y:S11]  /*2eaa0*/  LDL.LU.64 R182, [R1+0x2008] ;  /* 0x0020080001b67983 */ /* 0x000ef60000300a00 */
        /* <DEDUP_REMOVED lines=27> */
[----:B-1----:R-:W4:Y:S01]  /*2ec60*/  LDL.LU.64 R14, [R1+0x448] ;  /* 0x00044800010e7983 */ /* 0x002f220000300a00 */
[C---:B------:R-:W-:Y:S11]  /*2ec70*/  HMMA.1688.F32.TF32 R8, R84.reuse, R20, R8 ;  /* 0x000000145408723c */ /* 0x040ff60000081008 */
[----:B------:R-:W-:Y:S11]  /*2ec80*/  @!UPT UIADD3 URZ, URZ, URZ, URZ ;  /* 0x0000003f3f3ff290 */ /* 0x000ff6000fffe03f */
[----:B------:R-:W-:Y:S01]  /*2ec90*/  @!UPT UIADD3 URZ, URZ, URZ, URZ ;  /* 0x0000003f3f3ff290 */ /* 0x000fe2000fffe03f */
[----:B------:R-:W-:Y:S04]  /*2eca0*/  STL.64 [R1+0x2840], R8 ;  /* 0x0028400801007387 */ /* 0x000fe80000100a00 */
[----:B------:R2:W-:Y:S01]  /*2ecb0*/  STL.64 [R1+0x2848], R10 ;  /* 0x0028480a01007387 */ /* 0x0005e20000100a00 */
[-C--:B------:R-:W-:Y:S08]  /*2ecc0*/  HMMA.1688.F32.TF32 R4, R84, R16.reuse, R4 ;  /* 0x000000105404723c */ /* 0x080ff00000081004 */
[-C--:B---3--:R-:W-:Y:S08]  /*2ecd0*/  HMMA.1688.F32.TF32 R180, R92, R16.reuse, R180 ;  /* 0x000000105cb4723c */ /* 0x088ff000000810b4 */
[-C--:B--2---:R-:W-:Y:S11]  /*2ece0*/  HMMA.1688.F32.TF32 R8, R96, R16.reuse, R176 ;  /* 0x000000106008723c */ /* 0x084ff600000810b0 */
[----:B------:R-:W-:Y:S04]  /*2ecf0*/  @!UPT UIADD3 URZ, URZ, URZ, URZ ;  /* 0x0000003f3f3ff290 */ /* 0x000fe8000fffe03f */
[----:B------:R-:W-:Y:S04]  /*2ed00*/  STL.64 [R1+0x690], R180 ;  /* 0x000690b401007387 */ /* 0x000fe80000100a00 */
[----:B------:R-:W-:Y:S01]  /*2ed10*/  STL.64 [R1+0x698], R182 ;  /* 0x000698b601007387 */ /* 0x000fe20000100a00 */
[-C--:B------:R-:W-:Y:S03]  /*2ed20*/  HMMA.1688.F32.TF32 R172, R100, R16.reuse, R172 ;  /* 0x0000001064ac723c */ /* 0x080fe600000810ac */
[----:B------:R-:W1:Y:S04]  /*2ed30*/  LDSM.16.M88.4 R180, [R196+0x4a800] ;  /* 0x04a80000c4b4783b */ /* 0x000e680000000200 */
[----:B------:R-:W2:Y:S01]  /*2ed40*/  LDSM.16.M88.4 R176, [R196+0x4b000] ;  /* 0x04b00000c4b0783b */ /* 0x000ea20000000200 */
[-C--:B------:R-:W-:Y:S03]  /*2ed50*/  HMMA.1688.F32.TF32 R168, R104, R16.reuse, R168 ;  /* 0x0000001068a8723c */ /* 0x080fe600000810a8 */
[----:B------:R-:W-:Y:S04]  /*2ed60*/  STL.64 [R1+0x6a0], R8 ;  /* 0x0006a00801007387 */ /* 0x000fe80000100a00 */
[----:B------:R3:W-:Y:S02]  /*2ed70*/  STL.64 [R1+0x6a8], R10 ;  /* 0x0006a80a01007387 */ /* 0x0007e40000100a00 */
[-C--:B---3--:R-:W-:Y:S06]  /*2ed80*/  HMMA.1688.F32.TF32 R8, R140, R16.reuse, R164 ;  /* 0x000000108c08723c */ /* 0x088fec00000810a4 */
[----:B------:R-:W-:Y:S04]  /*2ed90*/  STL.64 [R1+0x6b0], R172 ;  /* 0x0006b0ac01007387 */ /* 0x000fe80000100a00 */
[----:B------:R-:W-:Y:S01]  /*2eda0*/  STL.64 [R1+0x6b8], R174 ;  /* 0x0006b8ae01007387 */ /* 0x000fe20000100a00 */
[-C--:B------:R-:W-:Y:S03]  /*2edb0*/  HMMA.1688.F32.TF32 R160, R136, R16.reuse, R160 ;  /* 0x0000001088a0723c */ /* 0x080fe600000810a0 */
[----:B------:R-:W-:Y:S04]  /*2edc0*/  STL.64 [R1+0x6c0], R168 ;  /* 0x0006c0a801007387 */ /* 0x000fe80000100a00 */
[----:B------:R-:W-:Y:S01]  /*2edd0*/  STL.64 [R1+0x6c8], R170 ;  /* 0x0006c8aa01007387 */ /* 0x000fe20000100a00 */
[-C--:B------:R-:W-:Y:S03]  /*2ede0*/  HMMA.1688.F32.TF32 R156, R132, R16.reuse, R156 ;  /* 0x00000010849c723c */ /* 0x080fe6000008109c */
[----:B------:R-:W3:Y:S04]  /*2edf0*/  LDSM.16.M88.4 R172, [R196+0x4b800] ;  /* 0x04b80000c4ac783b */ /* 0x000ee80000000200 */
[----:B------:R-:W1:Y:S04]  /*2ee00*/  LDSM.16.M88.4 R168, [R196+0x4c000] ;  /* 0x04c00000c4a8783b */ /* 0x000e680000000200 */
[----:B------:R-:W-:Y:S04]  /*2ee10*/  STL.64 [R1+0x6d0], R8 ;  /* 0x0006d00801007387 */ /* 0x000fe80000100a00 */
[----:B------:R2:W-:Y:S01]  /*2ee20*/  STL.64 [R1+0x6d8], R10 ;  /* 0x0006d80a01007387 */ /* 0x0005e20000100a00 */
[-C--:B------:R-:W-:Y:S03]  /*2ee30*/  HMMA.1688.F32.TF32 R68, R124, R16.reuse, R68 ;  /* 0x000000107c44723c */ /* 0x080fe60000081044 */
[----:B------:R-:W1:Y:S05]  /*2ee40*/  LDSM.16.M88.4 R164, [R196+0x4c800] ;  /* 0x04c80000c4a4783b */ /* 0x000e6a0000000200 */
[-C--:B--2---:R-:W-:Y:S01]  /*2ee50*/  HMMA.1688.F32.TF32 R8, R128, R16.reuse, R152 ;  /* 0x000000108008723c */ /* 0x084fe20000081098 */
[----:B------:R-:W-:Y:S04]  /*2ee60*/  STL.64 [R1+0x6e0], R160 ;  /* 0x0006e0a001007387 */ /* 0x000fe80000100a00 */
[----:B------:R-:W-:Y:S04]  /*2ee70*/  STL.64 [R1+0x6e8], R162 ;  /* 0x0006e8a201007387 */ /* 0x000fe80000100a00 */
[----:B------:R-:W-:Y:S01]  /*2ee80*/  STL.64 [R1+0x6f0], R156 ;  /* 0x0006f09c01007387 */ /* 0x000fe20000100a00 */
[-C--:B------:R-:W-:Y:S03]  /*2ee90*/  HMMA.1688.F32.TF32 R48, R120, R16.reuse, R48 ;  /* 0x000000107830723c */ /* 0x080fe60000081030 */
[----:B------:R-:W-:Y:S04]  /*2eea0*/  STL.64 [R1+0x6f8], R158 ;  /* 0x0006f89e01007387 */ /* 0x000fe80000100a00 */
[----:B------:R-:W2:Y:S01]  /*2eeb0*/  LDSM.16.M88.4 R160, [R196+0x4d000] ;  /* 0x04d00000c4a0783b */ /* 0x000ea20000000200 */
[-C--:B------:R-:W-:Y:S03]  /*2eec0*/  HMMA.1688.F32.TF32 R40, R112, R16.reuse, R40 ;  /* 0x000000107028723c */ /* 0x080fe60000081028 */
[----:B------:R-:W1:Y:S04]  /*2eed0*/  LDSM.16.M88.4 R156, [R196+0x4d800] ;  /* 0x04d80000c49c783b */ /* 0x000e680000000200 */
[----:B------:R-:W-:Y:S04]  /*2eee0*/  STL.64 [R1+0x8a0], R8 ;  /* 0x0008a00801007387 */ /* 0x000fe80000100a00 */
[----:B------:R3:W-:Y:S01]  /*2eef0*/  STL.64 [R1+0x8a8], R10 ;  /* 0x0008a80a01007387 */ /* 0x0007e20000100a00 */
[-C--:B------:R-:W-:Y:S03]  /*2ef00*/  HMMA.1688.F32.TF32 R28, R108, R16.reuse, R28 ;  /* 0x000000106c1c723c */ /* 0x080fe6000008101c */
[----:B------:R-:W1:Y:S05]  /*2ef10*/  LDSM.16.M88.4 R152, [R196+0x4e000] ;  /* 0x04e00000c498783b */ /* 0x000e6a0000000200 */
[-C--:B---3--:R-:W-:Y:S01]  /*2ef20*/  HMMA.1688.F32.TF32 R8, R116, R16.reuse, R44 ;  /* 0x000000107408723c */ /* 0x088fe2000008102c */
[----:B------:R-:W-:Y:S04]  /*2ef30*/  STL.64 [R1+0xad0], R68 ;  /* 0x000ad04401007387 */ /* 0x000fe80000100a00 */
[----:B------:R-:W-:Y:S04]  /*2ef40*/  STL.64 [R1+0xad8], R70 ;  /* 0x000ad84601007387 */ /* 0x000fe80000100a00 */
[----:B------:R-:W-:Y:S04]  /*2ef50*/  STL.64 [R1+0xd30], R48 ;  /* 0x000d303001007387 */ /* 0x000fe80000100a00 */
[----:B------:R-:W-:Y:S10]  /*2ef60*/  STL.64 [R1+0xd38], R50 ;  /* 0x000d383201007387 */ /* 0x000ff40000100a00 */
[----:B------:R-:W-:Y:S04]  /*2ef70*/  STL.64 [R1+0xf20], R8 ;  /* 0x000f200801007387 */ /* 0x000fe80000100a00 */
[----:B------:R4:W-:Y:S02]  /*2ef80*/  STL.64 [R1+0xf28], R10 ;  /* 0x000f280a01007387 */ /* 0x0009e40000100a00 */
[-C--:B----4-:R-:W-:Y:S02]  /*2ef90*/  HMMA.1688.F32.TF32 R8, R80, R16.reuse, R12 ;  /* 0x000000105008723c */ /* 0x090fe4000008100c */
[----:B------:R-:W-:Y:S04]  /*2efa0*/  STL.64 [R1+0x1730], R40 ;  /* 0x0017302801007387 */ /* 0x000fe80000100a00 */
[----:B------:R-:W-:Y:S04]  /*2efb0*/  STL.64 [R1+0x1738], R42 ;  /* 0x0017382a01007387 */ /* 0x000fe80000100a00 */
[----:B------:R3:W-:Y:S04]  /*2efc0*/  STL.64 [R1+0x2450], R28 ;  /* 0x0024501c01007387 */ /* 0x0007e80000100a00 */
[----:B------:R4:W-:Y:S01]  /*2efd0*/  STL.64 [R1+0x2458], R30 ;  /* 0x0024581e01007387 */ /* 0x0009e20000100a00 */
[----:B------:R-:W-:Y:S03]  /*2efe0*/  HMMA.1688.F32.TF32 R184, R88, R16, R56 ;  /* 0x0000001058b8723c */ /* 0x000fe60000081038 */
[----:B------:R-:W1:Y:S04]  /*2eff0*/  LDSM.16.M88.4 R12, [R196+0x4e800] ;  /* 0x04e80000c40c783b */ /* 0x000e680000000200 */
[----:B---3--:R-:W3:Y:S04]  /*2f000*/  LDL.LU.64 R28, [R1+0x2390] ;  /* 0x00239000011c7983 */ /* 0x008ee80000300a00 */
[----:B------:R-:W-:Y:S04]  /*2f010*/  STL.64 [R1+0x25c0], R8 ;  /* 0x0025c00801007387 */ /* 0x000fe80000100a00 */
[----:B------:R-:W-:Y:S04]  /*2f020*/  STL.64 [R1+0x25c8], R10 ;  /* 0x0025c80a01007387 */ /* 0x000fe80000100a00 */
[----:B----4-:R-:W3:Y:S04]  /*2f030*/  LDL.LU.64 R30, [R1+0x2398] ;  /* 0x00239800011e7983 */ /* 0x010ee80000300a00 */
[----:B------:R-:W-:Y:S04]  /*2f040*/  STL.64 [R1+0x27c0], R4 ;  /* 0x0027c00401007387 */ /* 0x000fe80000100a00 */
[----:B------:R-:W-:Y:S04]  /*2f050*/  STL.64 [R1+0x27c8], R6 ;  /* 0x0027c80601007387 */ /* 0x000fe80000100a00 */
[----:B------:R-:W4:Y:S04]  /*2f060*/  LDL.LU.64 R68, [R1+0x2380] ;  /* 0x0023800001447983 */ /* 0x000f280000300a00 */
[----:B------:R-:W4:Y:S04]  /*2f070*/  LDL.LU.64 R70, [R1+0x2388] ;  /* 0x0023880001467983 */ /* 0x000f280000300a00 */
[----:B------:R-:W3:Y:S04]  /*2f080*/  LDL.LU.64 R44, [R1+0x2370] ;  /* 0x00237000012c7983 */ /* 0x000ee80000300a00 */
[----:B------:R-:W3:Y:S04]  /*2f090*/  LDL.LU.64 R46, [R1+0x2378] ;  /* 0x00237800012e7983 */ /* 0x000ee80000300a00 */
[----:B------:R-:W3:Y:S04]  /*2f0a0*/  LDL.LU.64 R200, [R1+0x2360] ;  /* 0x0023600001c87983 */ /* 0x000ee80000300a00 */
[----:B------:R-:W3:Y:S04]  /*2f0b0*/  LDL.LU.64 R202, [R1+0x2368] ;  /* 0x0023680001ca7983 */ /* 0x000ee80000300a00 */
[----:B------:R-:W3:Y:S04]  /*2f0c0*/  LDL.LU.64 R208, [R1+0x2350] ;  /* 0x0023500001d07983 */ /* 0x000ee80000300a00 */
[----:B------:R-:W3:Y:S01]  /*2f0d0*/  LDL.LU.64 R210, [R1+0x2358] ;  /* 0x0023580001d27983 */ /* 0x000ee20000300a00 */
[----:B------:R-:W-:Y:S01]  /*2f0e0*/  MOV R62, R184 ;  /* 0x000000b8003e7202 */ /* 0x000fe20000000f00 */
[----:B------:R-:W-:-:S02]  /*2f0f0*/  IMAD.MOV.U32 R63, RZ, RZ, R185 ;  /* 0x000000ffff3f7224 */ /* 0x000fc400078e00b9 */
[----:B------:R-:W-:Y:S01]  /*2f100*/  IMAD.MOV.U32 R58, RZ, RZ, R186 ;  /* 0x000000ffff3a7224 */ /* 0x000fe200078e00ba */
[----:B------:R-:W-:Y:S01]  /*2f110*/  HMMA.1688.F32.TF32 R144, R88, R24, R72 ;  /* 0x000000185890723c */ /* 0x000fe20000081048 */
[----:B------:R-:W-:Y:S01]  /*2f120*/  IMAD.MOV.U32 R59, RZ, RZ, R187 ;  /* 0x000000ffff3b7224 */ /* 0x000fe200078e00bb */
[----:B------:R-:W2:Y:S04]  /*2f130*/  LDSM.16.M88.4 R8, [R196+0x4f000] ;  /* 0x04f00000c408783b */ /* 0x000ea80000000200 */
[----:B------:R-:W-:Y:S04]  /*2f140*/  LDSM.16.M88.4 R184, [R196+0x4a000] ;  /* 0x04a00000c4b8783b */ /* 0x000fe80000000200 */
[----:B------:R-:W2:Y:S04]  /*2f150*/  LDSM.16.M88.4 R4, [R196+0x4f800] ;  /* 0x04f80000c404783b */ /* 0x000ea80000000200 */
[----:B------:R-:W3:Y:S04]  /*2f160*/  LDL.LU.64 R204, [R1+0x2340] ;  /* 0x0023400001cc7983 */ /* 0x000ee80000300a00 */
[----:B------:R-:W3:Y:S06]  /*2f170*/  LDL.LU.64 R206, [R1+0x2348] ;  /* 0x0023480001ce7983 */ /* 0x000eec0000300a00 */
[----:B------:R-:W-:-:S02]  /*2f180*/  IMAD.MOV.U32 R74, RZ, RZ, R146 ;  /* 0x000000ffff4a7224 */ /* 0x000fc400078e0092 */
[----:B------:R-:W-:Y:S01]  /*2f190*/  IMAD.MOV.U32 R146, RZ, RZ, R147 ;  /* 0x000000ffff927224 */ /* 0x000fe200078e0093 */
[----:B-1----:R-:W-:Y:S04]  /*2f1a0*/  STL [R1+0x4258], R182 ;  /* 0x004258b601007387 */ /* 0x002fe80000100800 */
        /* <DEDUP_REMOVED lines=21> */
[C---:B----4-:R-:W-:Y:S08]  /*2f300*/  HMMA.1688.F32.TF32 R196, R88.reuse, R188, R68 ;  /* 0x000000bc58c4723c */ /* 0x050ff00000081044 */
[C---:B---3--:R-:W-:Y:S11]  /*2f310*/  HMMA.1688.F32.TF32 R40, R88.reuse, R192, R28 ;  /* 0x000000c05828723c */ /* 0x048ff6000008101c */
[----:B------:R-:W-:Y:S05]  /*2f320*/  @!UPT UIADD3 URZ, URZ, URZ, URZ ;  /* 0x0000003f3f3ff290 */ /* 0x000fea000fffe03f */
[----:B------:R-:W-:Y:S02]  /*2f330*/  IMAD.MOV.U32 R147, RZ, RZ, R196 ;  /* 0x000000ffff937224 */ /* 0x000fe400078e00c4 */
[----:B------:R-:W-:Y:S02]  /*2f340*/  IMAD.MOV.U32 R70, RZ, RZ, R197 ;  /* 0x000000ffff467224 */ /* 0x000fe400078e00c5 */
[----:B------:R-:W-:Y:S02]  /*2f350*/  IMAD.MOV.U32 R71, RZ, RZ, R198 ;  /* 0x000000ffff477224 */ /* 0x000fe400078e00c6 */
[----:B------:R-:W-:Y:S02]  /*2f360*/  IMAD.MOV.U32 R75, RZ, RZ, R199 ;  /* 0x000000ffff4b7224 */ /* 0x000fe400078e00c7 */
[C---:B------:R-:W-:Y:S01]  /*2f370*/  HMMA.1688.F32.TF32 R196, R88.reuse, R184, R44 ;  /* 0x000000b858c4723c */ /* 0x040fe2000008102c */
[----:B------:R-:W-:Y:S02]  /*2f380*/  IMAD.MOV.U32 R50, RZ, RZ, R42 ;  /* 0x000000ffff327224 */ /* 0x000fe400078e002a */
[----:B------:R-:W-:Y:S11]  /*2f390*/  IMAD.MOV.U32 R42, RZ, RZ, R43 ;  /* 0x000000ffff2a7224 */ /* 0x000ff600078e002b */
[----:B------:R-:W-:Y:S10]  /*2f3a0*/  @!UPT UIADD3 URZ, URZ, URZ, URZ ;  /* 0x0000003f3f3ff290 */ /* 0x000ff4000fffe03f */
[----:B------:R-:W-:Y:S02]  /*2f3b0*/  IMAD.MOV.U32 R51, RZ, RZ, R196 ;  /* 0x000000ffff337224 */ /* 0x000fe400078e00c4 */
[----:B------:R-:W-:Y:S02]  /*2f3c0*/  IMAD.MOV.U32 R46, RZ, RZ, R197 ;  /* 0x000000ffff2e7224 */ /* 0x000fe400078e00c5 */
[----:B------:R-:W-:Y:S02]  /*2f3d0*/  IMAD.MOV.U32 R47, RZ, RZ, R198 ;  /* 0x000000ffff2f7224 */ /* 0x000fe400078e00c6 */
[----:B------:R-:W-:Y:S02]  /*2f3e0*/  IMAD.MOV.U32 R43, RZ, RZ, R199 ;  /* 0x000000ffff2b7224 */ /* 0x000fe400078e00c7 */
[C---:B------:R-:W-:Y:S01]  /*2f3f0*/  HMMA.1688.F32.TF32 R196, R88.reuse, R180, R200 ;  /* 0x000000b458c4723c */ /* 0x040fe200000810c8 */
[----:B------:R-:W2:Y:S04]  /*2f400*/  LDL.LU.64 R200, [R1+0x2330] ;  /* 0x0023300001c87983 */ /* 0x000ea80000300a00 */
[----:B------:R-:W2:Y:S11]  /*2f410*/  LDL.LU.64 R202, [R1+0x2338] ;  /* 0x0023380001ca7983 */ /* 0x000eb60000300a00 */
[----:B------:R-:W-:Y:S07]  /*2f420*/  @!UPT UIADD3 URZ, URZ, URZ, URZ ;  /* 0x0000003f3f3ff290 */ /* 0x000fee000fffe03f */
[----:B------:R-:W-:Y:S04]  /*2f430*/  STL.64 [R1+0x640], R196 ;  /* 0x000640c401007387 */ /* 0x000fe80000100a00 */
[----:B------:R1:W-:Y:S02]  /*2f440*/  STL.64 [R1+0x648], R198 ;  /* 0x000648c601007387 */ /* 0x0003e40000100a00 */
[C---:B-1----:R-:W-:Y:S11]  /*2f450*/  HMMA.1688.F32.TF32 R196, R88.reuse, R176, R208 ;  /* 0x000000b058c4723c */ /* 0x042ff600000810d0 */
[----:B------:R-:W-:Y:S11]  /*2f460*/  @!UPT UIADD3 URZ, URZ, URZ, URZ ;  /* 0x0000003f3f3ff290 */ /* 0x000ff6000fffe03f */
[----:B------:R-:W-:Y:S01]  /*2f470*/  @!UPT UIADD3 URZ, URZ, URZ, URZ ;  /* 0x0000003f3f3ff290 */ /* 0x000fe2000fffe03f */
[----:B------:R1:W-:Y:S01]  /*2f480*/  STL.64 [R1+0x630], R196 ;  /* 0x000630c401007387 */ /* 0x0003e20000100a00 */
[----:B------:R-:W-:Y:S02]  /*2f490*/  IMAD.MOV.U32 R6, RZ, RZ, R198 ;  /* 0x000000ffff067224 */ /* 0x000fe400078e00c6 */
[----:B------:R-:W-:Y:S01]  /*2f4a0*/  IMAD.MOV.U32 R7, RZ, RZ, R199 ;  /* 0x000000ffff077224 */ /* 0x000fe200078e00c7 */
[----:B-1----:R-:W3:Y:S04]  /*2f4b0*/  LDL.LU.64 R196, [R1+0x2320] ;  /* 0x0023200001c47983 */ /* 0x002ee80000300a00 */
[----:B------:R-:W3:Y:S04]  /*2f4c0*/  LDL.LU.64 R198, [R1+0x2328] ;  /* 0x0023280001c67983 */ /* 0x000ee80000300a00 */
[----:B------:R-:W-:Y:S04]  /*2f4d0*/  STL [R1+0x42ac], R6 ;  /* 0x0042ac0601007387 */ /* 0x000fe80000100800 */
[----:B------:R1:W-:Y:S04]  /*2f4e0*/  STL [R1+0x42a8], R7 ;  /* 0x0042a80701007387 */ /* 0x0003e80000100800 */
[----:B------:R-:W4:Y:S04]  /*2f4f0*/  LDL.LU.64 R212, [R1+0x2310] ;  /* 0x0023100001d47983 */ /* 0x000f280000300a00 */
[----:B------:R-:W4:Y:S01]  /*2f500*/  LDL.LU.64 R214, [R1+0x2318] ;  /* 0x0023180001d67983 */ /* 0x000f220000300a00 */
[C---:B------:R-:W-:Y:S11]  /*2f510*/  HMMA.1688.F32.TF32 R204, R88.reuse, R172, R204 ;  /* 0x000000ac58cc723c */ /* 0x040ff600000810cc */
        /* <DEDUP_REMOVED lines=8> */
[----:B------:R1:W-:Y:S04]  /*2f5a0*/  STL [R1+0x42a4], R163 ;  /* 0x0042a4a301007387 */ /* 0x0003e80000100800 */
[----:B------:R1:W-:Y:S04]  /*2f5b0*/  STL [R1+0x42a0], R162 ;  /* 0x0042a0a201007387 */ /* 0x0003e80000100800 */
[----:B------:R-:W4:Y:S04]  /*2f5c0*/  LDL.LU.64 R208, [R1+0x2300] ;  /* 0x0023000001d07983 */ /* 0x000f280000300a00 */
[----:B------:R-:W4:Y:S04]  /*2f5d0*/  LDL.LU.64 R210, [R1+0x2308] ;  /* 0x0023080001d27983 */ /* 0x000f280000300a00 */
[----:B------:R-:W4:Y:S04]  /*2f5e0*/  LDL.LU.64 R204, [R1+0x22f0] ;  /* 0x0022f00001cc7983 */ /* 0x000f280000300a00 */
[----:B------:R-:W4:Y:S01]  /*2f5f0*/  LDL.LU.64 R206, [R1+0x22f8] ;  /* 0x0022f80001ce7983 */ /* 0x000f220000300a00 */
[C---:B--2---:R-:W-:Y:S11]  /*2f600*/  HMMA.1688.F32.TF32 R200, R88.reuse, R168, R200 ;  /* 0x000000a858c8723c */ /* 0x044ff600000810c8 */
[----:B------:R-:W-:Y:S11]  /*2f610*/  @!UPT UIADD3 URZ, URZ, URZ, URZ ;  /* 0x0000003f3f3ff290 */ /* 0x000ff6000fffe03f */
[----:B------:R-:W-:Y:S02]  /*2f620*/  @!UPT UIADD3 URZ, URZ, URZ, URZ ;  /* 0x0000003f3f3ff290 */ /* 0x000fe4000fffe03f */
[----:B------:R-:W-:Y:S01]  /*2f630*/  IMAD.MOV.U32 R159, RZ, RZ, R203 ;  /* 0x000000ffff9f7224 */ /* 0x000fe200078e00cb */
[----:B------:R-:W-:Y:S01]  /*2f640*/  MOV R158, R202 ;  /* 0x000000ca009e7202 */ /* 0x000fe20000000f00 */
[----:B------:R-:W-:Y:S02]  /*2f650*/  IMAD.MOV.U32 R154, RZ, RZ, R200 ;  /* 0x000000ffff9a7224 */ /* 0x000fe400078e00c8 */
[----:B------:R-:W-:Y:S02]  /*2f660*/  IMAD.MOV.U32 R155, RZ, RZ, R201 ;  /* 0x000000ffff9b7224 */ /* 0x000fe400078e00c9 */
[----:B------:R-:W2:Y:S04]  /*2f670*/  LDL.LU.64 R200, [R1+0x22e0] ;  /* 0x0022e00001c87983 */ /* 0x000ea80000300a00 */
[----:B------:R-:W2:Y:S04]  /*2f680*/  LDL.LU.64 R202, [R1+0x22e8] ;  /* 0x0022e80001ca7983 */ /* 0x000ea80000300a00 */
[----:B------:R-:W-:Y:S04]  /*2f690*/  STL [R1+0x42c4], R159 ;  /* 0x0042c49f01007387 */ /* 0x000fe80000100800 */
[----:B------:R-:W-:Y:S04]  /*2f6a0*/  STL [R1+0x42c0], R158 ;  /* 0x0042c09e01007387 */ /* 0x000fe80000100800 */
[----:B------:R1:W-:Y:S01]  /*2f6b0*/  STL [R1+0x42bc], R155 ;  /* 0x0042bc9b01007387 */ /* 0x0003e20000100800 */
[----:B---3--:R-:W-:Y:S03]  /*2f6c0*/  HMMA.1688.F32.TF32 R196, R88, R164, R196 ;  /* 0x000000a458c4723c */ /* 0x008fe600000810c4 */
[----:B------:R3:W-:Y:S11]  /*2f6d0*/  STL [R1+0x42b8], R154 ;  /* 0x0042b89a01007387 */ /* 0x0007f60000100800 */
[----:B------:R-:W-:Y:S10]  /*2f6e0*/  @!UPT UIADD3 URZ, URZ, URZ, URZ ;  /* 0x0000003f3f3ff290 */ /* 0x000ff4000fffe03f */
[----:B------:R-:W-:Y:S02]  /*2f6f0*/  IMAD.MOV.U32 R10, RZ, RZ, R196 ;  /* 0x000000ffff0a7224 */ /* 0x000fe400078e00c4 */
[----:B------:R-:W-:Y:S02]  /*2f700*/  IMAD.MOV.U32 R11, RZ, RZ, R197 ;  /* 0x000000ffff0b7224 */ /* 0x000fe400078e00c5 */
[----:B------:R-:W-:Y:S01]  /*2f710*/  IMAD.MOV.U32 R14, RZ, RZ, R198 ;  /* 0x000000ffff0e7224 */ /* 0x000fe200078e00c6 */
[----:B------:R-:W2:Y:S01]  /*2f720*/  LDL.LU.64 R196, [R1+0x2400] ;  /* 0x0024000001c47983 */ /* 0x000ea20000300a00 */
[----:B------:R-:W-:-:S03]  /*2f730*/  IMAD.MOV.U32 R15, RZ, RZ, R199 ;  /* 0x000000ffff0f7224 */ /* 0x000fc600078e00c7 */
[----:B------:R-:W2:Y:S01]  /*2f740*/  LDL.LU.64 R198, [R1+0x2408] ;  /* 0x0024080001c67983 */ /* 0x000ea20000300a00 */
[----:B----4-:R-:W-:Y:S03]  /*2f750*/  HMMA.1688.F32.TF32 R212, R88, R160, R212 ;  /* 0x000000a058d4723c */ /* 0x010fe600000810d4 */
[----:B------:R-:W-:Y:S04]  /*2f760*/  STL [R1+0x42d4], R15 ;  /* 0x0042d40f01007387 */ /* 0x000fe80000100800 */
[----:B------:R-:W-:Y:S04]  /*2f770*/  STL [R1+0x42d0], R14 ;  /* 0x0042d00e01007387 */ /* 0x000fe80000100800 */
[----:B------:R4:W-:Y:S04]  /*2f780*/  STL [R1+0x42cc], R11 ;  /* 0x0042cc0b01007387 */ /* 0x0009e80000100800 */
[----:B------:R2:W-:Y:S09]  /*2f790*/  STL [R1+0x42c8], R10 ;  /* 0x0042c80a01007387 */ /* 0x0005f20000100800 */
[----:B-1----:R-:W-:-:S02]  /*2f7a0*/  IMAD.MOV.U32 R7, RZ, RZ, R213 ;  /* 0x000000ffff077224 */ /* 0x002fc400078e00d5 */
[----:B------:R-:W-:-:S03]  /*2f7b0*/  IMAD.MOV.U32 R6, RZ, RZ, R212 ;  /* 0x000000ffff067224 */ /* 0x000fc600078e00d4 */
[----:B------:R1:W-:Y:S04]  /*2f7c0*/  STL [R1+0x42dc], R7 ;  /* 0x0042dc0701007387 */ /* 0x0003e80000100800 */
[----:B------:R1:W-:Y:S04]  /*2f7d0*/  STL [R1+0x42d8], R6 ;  /* 0x0042d80601007387 */ /* 0x0003e80000100800 */
[----:B------:R-:W2:Y:S04]  /*2f7e0*/  LDL.LU.64 R244, [R1+0x23f0] ;  /* 0x0023f00001f47983 */ /* 0x000ea80000300a00 */
[----:B------:R-:W2:Y:S04]  /*2f7f0*/  LDL.LU.64 R246, [R1+0x23f8] ;  /* 0x0023f80001f67983 */ /* 0x000ea80000300a00 */
[----:B------:R-:W2:Y:S04]  /*2f800*/  LDL.LU.64 R236, [R1+0x22d0] ;  /* 0x0022d00001ec7983 */ /* 0x000ea80000300a00 */
[----:B------:R-:W2:Y:S04]  /*2f810*/  LDL.LU.64 R238, [R1+0x22d8] ;  /* 0x0022d80001ee7983 */ /* 0x000ea80000300a00 */
[----:B------:R-:W2:Y:S04]  /*2f820*/  LDL.LU.64 R232, [R1+0x22c0] ;  /* 0x0022c00001e87983 */ /* 0x000ea80000300a00 */
[----:B------:R-:W2:Y:S04]  /*2f830*/  LDL.LU.64 R234, [R1+0x22c8] ;  /* 0x0022c80001ea7983 */ /* 0x000ea80000300a00 */
[----:B------:R-:W2:Y:S01]  /*2f840*/  LDL.LU.64 R228, [R1+0x22b0] ;  /* 0x0022b00001e47983 */ /* 0x000ea20000300a00 */
[C---:B------:R-:W-:Y:S03]  /*2f850*/  HMMA.1688.F32.TF32 R208, R88.reuse, R156, R208 ;  /* 0x0000009c58d0723c */ /* 0x040fe600000810d0 */
[----:B------:R-:W2:Y:S04]  /*2f860*/  LDL.LU.64 R230, [R1+0x22b8] ;  /* 0x0022b80001e67983 */ /* 0x000ea80000300a00 */
[----:B------:R-:W2:Y:S04]  /*2f870*/  LDL.LU.64 R224, [R1+0x22a0] ;  /* 0x0022a00001e07983 */ /* 0x000ea80000300a00 */
[----:B------:R-:W2:Y:S04]  /*2f880*/  LDL.LU.64 R226, [R1+0x22a8] ;  /* 0x0022a80001e27983 */ /* 0x000ea80000300a00 */
[----:B------:R-:W2:Y:S04]  /*2f890*/  LDL.LU.64 R220, [R1+0x2290] ;  /* 0x0022900001dc7983 */ /* 0x000ea80000300a00 */
[----:B------:R-:W2:Y:S01]  /*2f8a0*/  LDL.LU.64 R222, [R1+0x2298] ;  /* 0x0022980001de7983 */ /* 0x000ea20000300a00 */
[----:B------:R-:W-:Y:S01]  /*2f8b0*/  HMMA.1688.F32.TF32 R204, R88, R152, R204 ;  /* 0x0000009858cc723c */ /* 0x000fe200000810cc */
[----:B------:R-:W-:-:S02]  /*2f8c0*/  IMAD.MOV.U32 R163, RZ, RZ, R214 ;  /* 0x000000ffffa37224 */ /* 0x000fc400078e00d6 */
[----:B------:R-:W2:Y:S01]  /*2f8d0*/  LDL.LU.64 R216, [R1+0x2280] ;  /* 0x0022800001d87983 */ /* 0x000ea20000300a00 */
[----:B------:R-:W-:-:S03]  /*2f8e0*/  IMAD.MOV.U32 R162, RZ, RZ, R215 ;  /* 0x000000ffffa27224 */ /* 0x000fc600078e00d7 */
[----:B------:R-:W2:Y:S01]  /*2f8f0*/  LDL.LU.64 R218, [R1+0x2288] ;  /* 0x0022880001da7983 */ /* 0x000ea20000300a00 */
[----:B------:R-:W-:Y:S02]  /*2f900*/  IMAD.MOV.U32 R170, RZ, RZ, R208 ;  /* 0x000000ffffaa7224 */ /* 0x000fe400078e00d0 */
[----:B------:R-:W-:Y:S01]  /*2f910*/  IMAD.MOV.U32 R171, RZ, RZ, R209 ;  /* 0x000000ffffab7224 */ /* 0x000fe200078e00d1 */
[----:B------:R-:W2:Y:S01]  /*2f920*/  LDL.LU.64 R212, [R1+0x2270] ;  /* 0x0022700001d47983 */ /* 0x000ea20000300a00 */
[----:B------:R-:W-:Y:S02]  /*2f930*/  IMAD.MOV.U32 R174, RZ, RZ, R210 ;  /* 0x000000ffffae7224 */ /* 0x000fe400078e00d2 */
[----:B------:R-:W-:Y:S01]  /*2f940*/  IMAD.MOV.U32 R182, RZ, RZ, R211 ;  /* 0x000000ffffb67224 */ /* 0x000fe200078e00d3 */
[----:B------:R-:W2:Y:S04]  /*2f950*/  LDL.LU.64 R214, [R1+0x2278] ;  /* 0x0022780001d67983 */ /* 0x000ea80000300a00 */
[----:B------:R-:W2:Y:S04]  /*2f960*/  LDL.LU.64 R208, [R1+0x2260] ;  /* 0x0022600001d07983 */ /* 0x000ea80000300a00 */
[----:B------:R-:W2:Y:S01]  /*2f970*/  LDL.LU.64 R210, [R1+0x2268] ;  /* 0x0022680001d27983 */ /* 0x000ea20000300a00 */
[----:B------:R-:W-:-:S02]  /*2f980*/  IMAD.MOV.U32 R155, RZ, RZ, R204 ;  /* 0x000000ffff9b7224 */ /* 0x000fc400078e00cc */
[----:B---3--:R-:W-:Y:S02]  /*2f990*/  IMAD.MOV.U32 R154, RZ, RZ, R205 ;  /* 0x000000ffff9a7224 */ /* 0x008fe400078e00cd */
[----:B------:R-:W-:Y:S01]  /*2f9a0*/  IMAD.MOV.U32 R167, RZ, RZ, R206 ;  /* 0x000000ffffa77224 */ /* 0x000fe200078e00ce */
[----:B------:R-:W3:Y:S01]  /*2f9b0*/  LDL.LU.64 R204, [R1+0x2250] ;  /* 0x0022500001cc7983 */ /* 0x000ee20000300a00 */
[----:B------:R-:W-:-:S03]  /*2f9c0*/  IMAD.MOV.U32 R166, RZ, RZ, R207 ;  /* 0x000000ffffa67224 */ /* 0x000fc600078e00cf */
[----:B------:R-:W3:Y:S01]  /*2f9d0*/  LDL.LU.64 R206, [R1+0x2258] ;  /* 0x0022580001ce7983 */ /* 0x000ee20000300a00 */
[----:B--2---:R-:W-:Y:S11]  /*2f9e0*/  HMMA.1688.F32.TF32 R200, R88, R12, R200 ;  /* 0x0000000c58c8723c */ /* 0x004ff600000810c8 */
[----:B------:R-:W-:Y:S11]  /*2f9f0*/  @!UPT UIADD3 URZ, URZ, URZ, URZ ;  /* 0x0000003f3f3ff290 */ /* 0x000ff6000fffe03f */
[----:B------:R-:W-:Y:S02]  /*2fa00*/  @!UPT UIADD3 URZ, URZ, URZ, URZ ;  /* 0x0000003f3f3ff290 */ /* 0x000fe4000fffe03f */
[----:B----4-:R-:W-:Y:S02]  /*2fa10*/  IMAD.MOV.U32 R11, RZ, RZ, R200 ;  /* 0x000000ffff0b7224 */ /* 0x010fe400078e00c8 */
[----:B------:R-:W-:Y:S02]  /*2fa20*/  IMAD.MOV.U32 R10, RZ, RZ, R201 ;  /* 0x000000ffff0a7224 */ /* 0x000fe400078e00c9 */
[----:B------:R-:W-:Y:S01]  /*2fa30*/  IMAD.MOV.U32 R159, RZ, RZ, R202 ;  /* 0x000000ffff9f7224 */ /* 0x000fe200078e00ca */
[----:B------:R-:W2:Y:S01]  /*2fa40*/  LDL.LU.64 R200, [R1+0x2240] ;  /* 0x0022400001c87983 */ /* 0x000ea20000300a00 */
[----:B------:R-:W-:-:S03]  /*2fa50*/  IMAD.MOV.U32 R158, RZ, RZ, R203 ;  /* 0x000000ffff9e7224 */ /* 0x000fc600078e00cb */
[----:B------:R-:W2:Y:S01]  /*2fa60*/  LDL.LU.64 R202, [R1+0x2248] ;  /* 0x0022480001ca7983 */ /* 0x000ea20000300a00 */
[C---:B------:R-:W-:Y:S11]  /*2fa70*/  HMMA.1688.F32.TF32 R196, R88.reuse, R8, R196 ;  /* 0x0000000858c4723c */ /* 0x040ff600000810c4 */
[----:B------:R-:W-:Y:S11]  /*2fa80*/  @!UPT UIADD3 URZ, URZ, URZ, URZ ;  /* 0x0000003f3f3ff290 */ /* 0x000ff6000fffe03f */
[----:B------:R-:W-:Y:S02]  /*2fa90*/  @!UPT UIADD3 URZ, URZ, URZ, URZ ;  /* 0x0000003f3f3ff290 */ /* 0x000fe4000fffe03f */
[----:B-1----:R-:W-:Y:S01]  /*2faa0*/  IMAD.MOV.U32 R7, RZ, RZ, R196 ;  /* 0x000000ffff077224 */ /* 0x002fe200078e00c4 */
[----:B------:R-:W-:Y:S01]  /*2fab0*/  MOV R15, R198 ;  /* 0x000000c6000f7202 */ /* 0x000fe20000000f00 */
[----:B------:R-:W-:Y:S02]  /*2fac0*/  IMAD.MOV.U32 R6, RZ, RZ, R197 ;  /* 0x000000ffff067224 */ /* 0x000fe400078e00c5 */
[----:B------:R-:W-:Y:S01]  /*2fad0*/  IMAD.MOV.U32 R14, RZ, RZ, R199 ;  /* 0x000000ffff0e7224 */ /* 0x000fe200078e00c7 */
[----:B------:R-:W4:Y:S04]  /*2fae0*/  LDL.LU.64 R196, [R1+0x2230] ;  /* 0x0022300001c47983 */ /* 0x000f280000300a00 */
[----:B------:R-:W4:Y:S01]  /*2faf0*/  LDL.LU.64 R198, [R1+0x2238] ;  /* 0x0022380001c67983 */ /* 0x000f220000300a00 */
[----:B------:R-:W-:Y:S08]  /*2fb00*/  HMMA.1688.F32.TF32 R88, R88, R4, R244 ;  /* 0x000000045858723c */ /* 0x000ff000000810f4 */
[C---:B------:R-:W-:Y:S11]  /*2fb10*/  HMMA.1688.F32.TF32 R236, R92.reuse, R192, R236 ;  /* 0x000000c05cec723c */ /* 0x040ff600000810ec */
[----:B------:R-:W-:Y:S05]  /*2fb20*/  @!UPT UIADD3 URZ, URZ, URZ, URZ ;  /* 0x0000003f3f3ff290 */ /* 0x000fea000fffe03f */
[----:B------:R-:W-:Y:S02]  /*2fb30*/  IMAD.MOV.U32 R183, RZ, RZ, R88 ;  /* 0x000000ffffb77224 */ /* 0x000fe400078e0058 */
[----:B------:R-:W-:Y:S02]  /*2fb40*/  IMAD.MOV.U32 R175, RZ, RZ, R89 ;  /* 0x000000ffffaf7224 */ /* 0x000fe400078e0059 */
[----:B------:R-:W-:Y:S02]  /*2fb50*/  IMAD.MOV.U32 R178, RZ, RZ, R90 ;  /* 0x000000ffffb27224 */ /* 0x000fe400078e005a */
[----:B------:R-:W-:Y:S02]  /*2fb60*/  IMAD.MOV.U32 R179, RZ, RZ, R91 ;  /* 0x000000ffffb37224 */ /* 0x000fe400078e005b */
[C---:B------:R-:W-:Y:S01]  /*2fb70*/  HMMA.1688.F32.TF32 R88, R92.reuse, R188, R232 ;  /* 0x000000bc5c58723c */ /* 0x040fe200000810e8 */
[----:B------:R-:W-:Y:S04]  /*2fb80*/  STL.64 [R1+0x5a0], R236 ;  /* 0x0005a0ec01007387 */ /* 0x000fe80000100a00 */
[----:B------:R-:W-:Y:S03]  /*2fb90*/  STL.64 [R1+0x5a8], R238 ;  /* 0x0005a8ee01007387 */ /* 0x000fe60000100a00 */
[C---:B------:R-:W-:Y:S08]  /*2fba0*/  HMMA.1688.F32.TF32 R228, R92.reuse, R184, R228 ;  /* 0x000000b85ce4723c */ /* 0x040ff000000810e4 */
[C---:B------:R-:W-:Y:S07]  /*2fbb0*/  HMMA.1688.F32.TF32 R224, R92.reuse, R180, R224 ;  /* 0x000000b45ce0723c */ /* 0x040fee00000810e0 */
[----:B------:R-:W-:Y:S04]  /*2fbc0*/  STL.64 [R1+0x590], R88 ;  /* 0x0005905801007387 */ /* 0x000fe80000100a00 */
[----:B------:R1:W-:Y:S02]  /*2fbd0*/  STL.64 [R1+0x598], R90 ;  /* 0x0005985a01007387 */ /* 0x0003e40000100a00 */
[C---:B-1----:R-:W-:Y:S02]  /*2fbe0*/  HMMA.1688.F32.TF32 R88, R92.reuse, R176, R220 ;  /* 0x000000b05c58723c */ /* 0x042fe400000810dc */
[----:B------:R-:W-:Y:S04]  /*2fbf0*/  STL.64 [R1+0x580], R228 ;  /* 0x000580e401007387 */ /* 0x000fe80000100a00 */
[----:B------:R-:W-:Y:S02]  /*2fc00*/  STL.64 [R1+0x588], R230 ;  /* 0x000588e601007387 */ /* 0x000fe40000100a00 */
[C---:B------:R-:W-:Y:S02]  /*2fc10*/  HMMA.1688.F32.TF32 R216, R92.reuse, R172, R216 ;  /* 0x000000ac5cd8723c */ /* 0x040fe400000810d8 */
[----:B------:R-:W-:Y:S04]  /*2fc20*/  STL.64 [R1+0x570], R224 ;  /* 0x000570e001007387 */ /* 0x000fe80000100a00 */
[----:B------:R-:W-:Y:S02]  /*2fc30*/  STL.64 [R1+0x578], R226 ;  /* 0x000578e201007387 */ /* 0x000fe40000100a00 */
[C---:B------:R-:W-:Y:S07]  /*2fc40*/  HMMA.1688.F32.TF32 R212, R92.reuse, R168, R212 ;  /* 0x000000a85cd4723c */ /* 0x040fee00000810d4 */
[----:B------:R-:W-:Y:S04]  /*2fc50*/  STL.64 [R1+0x560], R88 ;  /* 0x0005605801007387 */ /* 0x000fe80000100a00 */
[----:B------:R1:W-:Y:S02]  /*2fc60*/  STL.64 [R1+0x568], R90 ;  /* 0x0005685a01007387 */ /* 0x0003e40000100a00 */
[C---:B-1----:R-:W-:Y:S02]  /*2fc70*/  HMMA.1688.F32.TF32 R88, R92.reuse, R164, R208 ;  /* 0x000000a45c58723c */ /* 0x042fe400000810d0 */
[----:B------:R-:W-:Y:S04]  /*2fc80*/  STL.64 [R1+0x550], R216 ;  /* 0x000550d801007387 */ /* 0x000fe80000100a00 */
[----:B------:R-:W-:Y:S02]  /*2fc90*/  STL.64 [R1+0x558], R218 ;  /* 0x000558da01007387 */ /* 0x000fe40000100a00 */
[C---:B---3--:R-:W-:Y:S02]  /*2fca0*/  HMMA.1688.F32.TF32 R204, R92.reuse, R160, R204 ;  /* 0x000000a05ccc723c */ /* 0x048fe400000810cc */
[----:B------:R-:W-:Y:S04]  /*2fcb0*/  STL.64 [R1+0x540], R212 ;  /* 0x000540d401007387 */ /* 0x000fe80000100a00 */
[----:B------:R-:W-:Y:S09]  /*2fcc0*/  STL.64 [R1+0x548], R214 ;  /* 0x000548d601007387 */ /* 0x000ff20000100a00 */
[----:B------:R-:W-:Y:S04]  /*2fcd0*/  STL.64 [R1+0x530], R88 ;  /* 0x0005305801007387 */ /* 0x000fe80000100a00 */
[----:B------:R4:W-:Y:S04]  /*2fce0*/  STL.64 [R1+0x538], R90 ;  /* 0x0005385a01007387 */ /* 0x0009e80000100a00 */
[----:B------:R1:W-:Y:S04]  /*2fcf0*/  STL.64 [R1+0x520], R204 ;  /* 0x000520cc01007387 */ /* 0x0003e80000100a00 */
[----:B------:R3:W-:Y:S01]  /*2fd00*/  STL.64 [R1+0x528], R206 ;  /* 0x000528ce01007387 */ /* 0x0007e20000100a00 */
[C---:B--2---:R-:W-:Y:S11]  /*2fd10*/  HMMA.1688.F32.TF32 R200, R92.reuse, R156, R200 ;  /* 0x0000009c5cc8723c */ /* 0x044ff600000810c8 */
[----:B------:R-:W-:Y:S11]  /*2fd20*/  @!UPT UIADD3 URZ, URZ, URZ, URZ ;  /* 0x0000003f3f3ff290 */ /* 0x000ff6000fffe03f */
[----:B------:R-:W-:Y:S01]  /*2fd30*/  @!UPT UIADD3 URZ, URZ, URZ, URZ ;  /* 0x0000003f3f3ff290 */ /* 0x000fe2000fffe03f */
[----:B------:R2:W-:Y:S04]  /*2fd40*/  STL.64 [R1+0x510], R200 ;  /* 0x000510c801007387 */ /* 0x0005e80000100a00 */
[----:B------:R1:W-:Y:S01]  /*2fd50*/  STL.64 [R1+0x518], R202 ;  /* 0x000518ca01007387 */ /* 0x0003e20000100a00 */
[----:B----4-:R-:W-:Y:S11]  /*2fd60*/  HMMA.1688.F32.TF32 R88, R92, R152, R196 ;  /* 0x000000985c58723c */ /* 0x010ff600000810c4 */
[----:B------:R-:W-:Y:S11]  /*2fd70*/  @!UPT UIADD3 URZ, URZ, URZ, URZ ;  /* 0x0000003f3f3ff290 */ /* 0x000ff6000fffe03f */
[----:B------:R-:W-:Y:S01]  /*2fd80*/  @!UPT UIADD3 URZ, URZ, URZ, URZ ;  /* 0x0000003f3f3ff290 */ /* 0x000fe2000fffe03f */
        /* <DEDUP_REMOVED lines=22> */
[----:B---3--:R-:W3:Y:S04]  /*2fef0*/  LDL.LU.64 R206, [R1+0x2168] ;  /* 0x0021680001ce7983 */ /* 0x008ee80000300a00 */
[----:B--2---:R-:W2:Y:S04]  /*2ff00*/  LDL.LU.64 R200, [R1+0x2150] ;  /* 0x0021500001c87983 */ /* 0x004ea80000300a00 */
[----:B------:R-:W2:Y:S01]  /*2ff10*/  LDL.LU.64 R202, [R1+0x2158] ;  /* 0x0021580001ca7983 */ /* 0x000ea20000300a00 */
[----:B------:R-:W-:-:S02]  /*2ff20*/  IMAD.MOV.U32 R49, RZ, RZ, R90 ;  /* 0x000000ffff317224 */ /* 0x000fc400078e005a */
[----:B------:R-:W-:Y:S01]  /*2ff30*/  IMAD.MOV.U32 R48, RZ, RZ, R91 ;  /* 0x000000ffff307224 */ /* 0x000fe200078e005b */
[----:B------:R-:W2:Y:S04]  /*2ff40*/  LDL.LU.64 R88, [R1+0x2140] ;  /* 0x0021400001587983 */ /* 0x000ea80000300a00 */
[----:B------:R-:W2:Y:S04]  /*2ff50*/  LDL.LU.64 R90, [R1+0x2148] ;  /* 0x00214800015a7983 */ /* 0x000ea80000300a00 */
[----:B------:R-:W-:Y:S04]  /*2ff60*/  STL [R1+0x4244], R48 ;  /* 0x0042443001007387 */ /* 0x000fe80000100800 */
[----:B------:R-:W-:Y:S01]  /*2ff70*/  STL [R1+0x4240], R49 ;  /* 0x0042403101007387 */ /* 0x000fe20000100800 */
[C---:B----4-:R-:W-:Y:S03]  /*2ff80*/  HMMA.1688.F32.TF32 R248, R92.reuse, R12, R196 ;  /* 0x0000000c5cf8723c */ /* 0x050fe600000810c4 */
[----:B------:R-:W4:Y:S04]  /*2ff90*/  LDL.LU.64 R196, [R1+0x2130] ;  /* 0x0021300001c47983 */ /* 0x000f280000300a00 */
[----:B------:R-:W4:Y:S01]  /*2ffa0*/  LDL.LU.64 R198, [R1+0x2138] ;  /* 0x0021380001c67983 */ /* 0x000f220000300a00 */
[C---:B------:R-:W-:Y:S08]  /*2ffb0*/  HMMA.1688.F32.TF32 R244, R92.reuse, R8, R244 ;  /* 0x000000085cf4723c */ /* 0x040ff000000810f4 */
[----:B------:R-:W-:Y:S08]  /*2ffc0*/  HMMA.1688.F32.TF32 R236, R92, R4, R236 ;  /* 0x000000045cec723c */ /* 0x000ff000000810ec */
[C---:B------:R-:W-:Y:S01]  /*2ffd0*/  HMMA.1688.F32.TF32 R92, R96.reuse, R192, R232 ;  /* 0x000000c0605c723c */ /* 0x040fe200000810e8 */
[----:B------:R-:W-:Y:S04]  /*2ffe0*/  STL.64 [R1+0x4f0], R248 ;  /* 0x0004f0f801007387 */ /* 0x000fe80000100a00 */
[----:B------:R-:W-:Y:S03]  /*2fff0*/  STL.64 [R1+0x4f8], R250 ;  /* 0x0004f8fa01007387 */ /* 0x000fe60000100a00 */
[C---:B------:R-:W-:Y:S01]  /*30000*/  HMMA.1688.F32.TF32 R228, R96.reuse, R188, R228 ;  /* 0x000000bc60e4723c */ /* 0x040fe200000810e4 */
[----:B------:R-:W-:Y:S06]  /*30010*/  STL.64 [R1+0x4e0], R244 ;  /* 0x0004e0f401007387 */ /* 0x000fec0000100a00 */
[----:B------:R-:W-:Y:S01]  /*30020*/  STL.64 [R1+0x70], R236 ;  /* 0x000070ec01007387 */ /* 0x000fe20000100a00 */
[C---:B------:R-:W-:Y:S03]  /*30030*/  HMMA.1688.F32.TF32 R224, R96.reuse, R184, R224 ;  /* 0x000000b860e0723c */ /* 0x040fe600000810e0 */
[----:B------:R-:W-:Y:S04]  /*30040*/  STL.64 [R1+0x78], R238 ;  /* 0x000078ee01007387 */ /* 0x000fe80000100a00 */
        /* <DEDUP_REMOVED lines=9> */
[----:B------:R-:W-:Y:S01]  /*300e0*/  STL.64 [R1+0x4a0], R92 ;  /* 0x0004a05c01007387 */ /* 0x000fe20000100a00 */
[C---:B---3--:R-:W-:Y:S03]  /*300f0*/  HMMA.1688.F32.TF32 R204, R96.reuse, R164, R204 ;  /* 0x000000a460cc723c */ /* 0x048fe600000810cc */
[----:B------:R1:W-:Y:S05]  /*30100*/  STL.64 [R1+0x4a8], R94 ;  /* 0x0004a85e01007387 */ /* 0x0003ea0000100a00 */
[C---:B--2---:R-:W-:Y:S08]  /*30110*/  HMMA.1688.F32.TF32 R200, R96.reuse, R160, R200 ;  /* 0x000000a060c8723c */ /* 0x044ff000000810c8 */
[C---:B-1----:R-:W-:Y:S01]  /*30120*/  HMMA.1688.F32.TF32 R92, R96.reuse, R168, R208 ;  /* 0x000000a8605c723c */ /* 0x042fe200000810d0 */
[----:B------:R-:W-:Y:S04]  /*30130*/  STL.64 [R1+0x490], R216 ;  /* 0x000490d801007387 */ /* 0x000fe80000100a00 */
[----:B------:R-:W-:Y:S04]  /*30140*/  STL.64 [R1+0x498], R218 ;  /* 0x000498da01007387 */ /* 0x000fe80000100a00 */
[----:B------:R-:W-:Y:S04]  /*30150*/  STL.64 [R1+0x480], R212 ;  /* 0x000480d401007387 */ /* 0x000fe80000100a00 */
[----:B------:R-:W-:Y:S10]  /*30160*/  STL.64 [R1+0x488], R214 ;  /* 0x000488d601007387 */ /* 0x000ff40000100a00 */
[----:B------:R-:W-:Y:S04]  /*30170*/  STL.64 [R1+0x470], R92 ;  /* 0x0004705c01007387 */ /* 0x000fe80000100a00 */
[----:B------:R1:W-:Y:S04]  /*30180*/  STL.64 [R1+0x478], R94 ;  /* 0x0004785e01007387 */ /* 0x0003e80000100a00 */
[----:B------:R-:W-:Y:S04]  /*30190*/  STL.64 [R1+0x460], R204 ;  /* 0x000460cc01007387 */ /* 0x000fe80000100a00 */
[----:B------:R-:W-:Y:S01]  /*301a0*/  STL.64 [R1+0x468], R206 ;  /* 0x000468ce01007387 */ /* 0x000fe20000100a00 */
[C---:B-1----:R-:W-:Y:S03]  /*301b0*/  HMMA.1688.F32.TF32 R92, R96.reuse, R156, R88 ;  /* 0x0000009c605c723c */ /* 0x042fe60000081058 */
[----:B------:R-:W2:Y:S04]  /*301c0*/  LDL.LU.64 R88, [R1+0x2120] ;  /* 0x0021200001587983 */ /* 0x000ea80000300a00 */
[----:B------:R-:W-:Y:S04]  /*301d0*/  STL.64 [R1+0x450], R200 ;  /* 0x000450c801007387 */ /* 0x000fe80000100a00 */
[----:B------:R-:W-:Y:S04]  /*301e0*/  STL.64 [R1+0x458], R202 ;  /* 0x000458ca01007387 */ /* 0x000fe80000100a00 */
[----:B------:R-:W2:Y:S08]  /*301f0*/  LDL.LU.64 R90, [R1+0x2128] ;  /* 0x00212800015a7983 */ /* 0x000eb00000300a00 */
[----:B------:R-:W-:Y:S04]  /*30200*/  STL.64 [R1+0x440], R92 ;  /* 0x0004405c01007387 */ /* 0x000fe80000100a00 */
[----:B------:R4:W-:Y:S04]  /*30210*/  STL.64 [R1+0x448], R94 ;  /* 0x0004485e01007387 */ /* 0x0009e80000100a00 */
[----:B------:R-:W2:Y:S04]  /*30220*/  LDL.LU.64 R228, [R1+0x2110] ;  /* 0x0021100001e47983 */ /* 0x000ea80000300a00 */
[----:B------:R-:W2:Y:S01]  /*30230*/  LDL.LU.64 R230, [R1+0x2118] ;  /* 0x0021180001e67983 */ /* 0x000ea20000300a00 */
[C---:B----4-:R-:W-:Y:S11]  /*30240*/  HMMA.1688.F32.TF32 R92, R96.reuse, R152, R196 ;  /* 0x00000098605c723c */ /* 0x050ff600000810c4 */
[----:B------:R-:W-:Y:S11]  /*30250*/  @!UPT UIADD3 URZ, URZ, URZ, URZ ;  /* 0x0000003f3f3ff290 */ /* 0x000ff6000fffe03f */
[----:B------:R-:W-:Y:S01]  /*30260*/  @!UPT UIADD3 URZ, URZ, URZ, URZ ;  /* 0x0000003f3f3ff290 */ /* 0x000fe2000fffe03f */
[----:B------:R1:W-:Y:S04]  /*30270*/  STL.64 [R1+0x430], R92 ;  /* 0x0004305c01007387 */ /* 0x0003e80000100a00 */
        /* <DEDUP_REMOVED lines=18> */
[----:B----4-:R-:W4:Y:S01]  /*303a0*/  LDL.LU.64 R94, [R1+0x2068] ;  /* 0x00206800015e7983 */ /* 0x010f220000300a00 */
[C---:B--2---:R-:W-:Y:S03]  /*303b0*/  HMMA.1688.F32.TF32 R232, R96.reuse, R12, R88 ;  /* 0x0000000c60e8723c */ /* 0x044fe60000081058 */
[----:B------:R-:W2:Y:S04]  /*303c0*/  LDL.LU.64 R88, [R1+0x2050] ;  /* 0x0020500001587983 */ /* 0x000ea80000300a00 */
[----:B------:R-:W2:Y:S01]  /*303d0*/  LDL.LU.64 R90, [R1+0x2058] ;  /* 0x00205800015a7983 */ /* 0x000ea20000300a00 */
[C---:B------:R-:W-:Y:S11]  /*303e0*/  HMMA.1688.F32.TF32 R228, R96.reuse, R8, R228 ;  /* 0x0000000860e4723c */ /* 0x040ff600000810e4 */
[----:B------:R-:W-:Y:S04]  /*303f0*/  @!UPT UIADD3 URZ, URZ, URZ, URZ ;  /* 0x0000003f3f3ff290 */ /* 0x000fe8000fffe03f */
[----:B------:R-:W-:Y:S04]  /*30400*/  STL.64 [R1+0x420], R232 ;  /* 0x000420e801007387 */ /* 0x000fe80000100a00 */
[----:B------:R-:W-:Y:S04]  /*30410*/  STL.64 [R1+0x428], R234 ;  /* 0x000428ea01007387 */ /* 0x000fe80000100a00 */
[----:B------:R-:W-:Y:S04]  /*30420*/  STL.64 [R1+0x410], R228 ;  /* 0x000410e401007387 */ /* 0x000fe80000100a00 */
[----:B------:R-:W-:Y:S01]  /*30430*/  STL.64 [R1+0x418], R230 ;  /* 0x000418e601007387 */ /* 0x000fe20000100a00 */
[----:B---3--:R-:W-:Y:S08]  /*30440*/  HMMA.1688.F32.TF32 R224, R96, R4, R224 ;  /* 0x0000000460e0723c */ /* 0x008ff000000810e0 */
[C---:B------:R-:W-:Y:S08]  /*30450*/  HMMA.1688.F32.TF32 R220, R100.reuse, R192, R220 ;  /* 0x000000c064dc723c */ /* 0x040ff000000810dc */
[C---:B------:R-:W-:Y:S08]  /*30460*/  HMMA.1688.F32.TF32 R96, R100.reuse, R188, R216 ;  /* 0x000000bc6460723c */ /* 0x040ff000000810d8 */
[C---:B------:R-:W-:Y:S07]  /*30470*/  HMMA.1688.F32.TF32 R212, R100.reuse, R184, R212 ;  /* 0x000000b864d4723c */ /* 0x040fee00000810d4 */
[----:B------:R-:W-:Y:S01]  /*30480*/  STL.64 [R1+0x400], R220 ;  /* 0x000400dc01007387 */ /* 0x000fe20000100a00 */
[C---:B------:R-:W-:Y:S03]  /*30490*/  HMMA.1688.F32.TF32 R208, R100.reuse, R180, R208 ;  /* 0x000000b464d0723c */ /* 0x040fe600000810d0 */
[----:B------:R-:W-:Y:S04]  /*304a0*/  STL.64 [R1+0x408], R222 ;  /* 0x000408de01007387 */ /* 0x000fe80000100a00 */
[----:B------:R-:W-:Y:S04]  /*304b0*/  STL.64 [R1+0x3f0], R96 ;  /* 0x0003f06001007387 */ /* 0x000fe80000100a00 */
[----:B------:R1:W-:Y:S01]  /*304c0*/  STL.64 [R1+0x3f8], R98 ;  /* 0x0003f86201007387 */ /* 0x0003e20000100a00 */
[C---:B------:R-:W-:Y:S08]  /*304d0*/  HMMA.1688.F32.TF32 R200, R100.reuse, R172, R200 ;  /* 0x000000ac64c8723c */ /* 0x040ff000000810c8 */
[C---:B-1----:R-:W-:Y:S08]  /*304e0*/  HMMA.1688.F32.TF32 R96, R100.reuse, R176, R204 ;  /* 0x000000b06460723c */ /* 0x042ff000000810cc */
[C---:B------:R-:W-:Y:S01]  /*304f0*/  HMMA.1688.F32.TF32 R196, R100.reuse, R168, R196 ;  /* 0x000000a864c4723c */ /* 0x040fe200000810c4 */
[----:B------:R-:W-:Y:S04]  /*30500*/  STL.64 [R1+0x3e0], R212 ;  /* 0x0003e0d401007387 */ /* 0x000fe80000100a00 */
[----:B------:R-:W-:Y:S04]  /*30510*/  STL.64 [R1+0x3e8], R214 ;  /* 0x0003e8d601007387 */ /* 0x000fe80000100a00 */
[----:B------:R-:W-:Y:S04]  /*30520*/  STL.64 [R1+0x3d0], R208 ;  /* 0x0003d0d001007387 */ /* 0x000fe80000100a00 */
[----:B------:R-:W-:Y:S04]  /*30530*/  STL.64 [R1+0x3d8], R210 ;  /* 0x0003d8d201007387 */ /* 0x000fe80000100a00 */
[----:B------:R-:W-:Y:S04]  /*30540*/  STL.64 [R1+0x3c0], R96 ;  /* 0x0003c06001007387 */ /* 0x000fe80000100a00 */
[----:B------:R4:W-:Y:S04]  /*30550*/  STL.64 [R1+0x3c8], R98 ;  /* 0x0003c86201007387 */ /* 0x0009e80000100a00 */
[----:B------:R1:W-:Y:S04]  /*30560*/  STL.64 [R1+0x3b0], R200 ;  /* 0x0003b0c801007387 */ /* 0x0003e80000100a00 */
[----:B------:R3:W-:Y:S01]  /*30570*/  STL.64 [R1+0x3b8], R202 ;  /* 0x0003b8ca01007387 */ /* 0x0007e20000100a00 */
[C---:B----4-:R-:W-:Y:S03]  /*30580*/  HMMA.1688.F32.TF32 R96, R100.reuse, R164, R92 ;  /* 0x000000a46460723c */ /* 0x050fe6000008105c */
[----:B------:R-:W4:Y:S04]  /*30590*/  LDL.LU.64 R92, [R1+0x2040] ;  /* 0x00204000015c7983 */ /* 0x000f280000300a00 */
[----:B------:R1:W-:Y:S04]  /*305a0*/  STL.64 [R1+0x3a0], R196 ;  /* 0x0003a0c401007387 */ /* 0x0003e80000100a00 */
[----:B------:R1:W-:Y:S04]  /*305b0*/  STL.64 [R1+0x3a8], R198 ;  /* 0x0003a8c601007387 */ /* 0x0003e80000100a00 */
[----:B------:R-:W4:Y:S01]  /*305c0*/  LDL.LU.64 R94, [R1+0x2048] ;  /* 0x00204800015e7983 */ /* 0x000f220000300a00 */
[C---:B--2---:R-:W-:Y:S07]  /*305d0*/  HMMA.1688.F32.TF32 R88, R100.reuse, R160, R88 ;  /* 0x000000a06458723c */ /* 0x044fee0000081058 */
[----:B------:R2:W-:Y:S04]  /*305e0*/  STL.64 [R1+0x390], R96 ;  /* 0x0003906001007387 */ /* 0x0005e80000100a00 */
[----:B------:R2:W-:Y:S04]  /*305f0*/  STL.64 [R1+0x398], R98 ;  /* 0x0003986201007387 */ /* 0x0005e80000100a00 */
[----:B-1----:R-:W4:Y:S04]  /*30600*/  LDL.LU.64 R200, [R1+0x2030] ;  /* 0x0020300001c87983 */ /* 0x002f280000300a00 */
[----:B---3--:R-:W3:Y:S04]  /*30610*/  LDL.LU.64 R202, [R1+0x2038] ;  /* 0x0020380001ca7983 */ /* 0x008ee80000300a00 */
        /* <DEDUP_REMOVED lines=14> */
[----:B-1----:R-:W2:Y:S04]  /*30700*/  LDL.LU.64 R88, [R1+0x1f40] ;  /* 0x001f400001587983 */ /* 0x002ea80000300a00 */
[----:B------:R-:W2:Y:S01]  /*30710*/  LDL.LU.64 R90, [R1+0x1f48] ;  /* 0x001f4800015a7983 */ /* 0x000ea20000300a00 */
[C---:B----4-:R-:W-:Y:S03]  /*30720*/  HMMA.1688.F32.TF32 R220, R100.reuse, R156, R92 ;  /* 0x0000009c64dc723c */ /* 0x050fe6000008105c */
[----:B------:R-:W4:Y:S04]  /*30730*/  LDL.LU.64 R92, [R1+0x1f30] ;  /* 0x001f3000015c7983 */ /* 0x000f280000300a00 */
[----:B------:R-:W4:Y:S11]  /*30740*/  LDL.LU.64 R94, [R1+0x1f38] ;  /* 0x001f3800015e7983 */ /* 0x000f360000300a00 */
[----:B------:R-:W-:Y:S05]  /*30750*/  @!UPT UIADD3 URZ, URZ, URZ, URZ ;  /* 0x0000003f3f3ff290 */ /* 0x000fea000fffe03f */
[----:B------:R-:W-:Y:S04]  /*30760*/  STL.64 [R1+0x370], R220 ;  /* 0x000370dc01007387 */ /* 0x000fe80000100a00 */
[----:B------:R3:W-:Y:S02]  /*30770*/  STL.64 [R1+0x378], R222 ;  /* 0x000378de01007387 */ /* 0x0007e40000100a00 */
[C---:B---3--:R-:W-:Y:S02]  /*30780*/  HMMA.1688.F32.TF32 R220, R100.reuse, R152, R200 ;  /* 0x0000009864dc723c */ /* 0x048fe400000810c8 */
[----:B------:R-:W3:Y:S04]  /*30790*/  LDL.LU.64 R200, [R1+0x1f20] ;  /* 0x001f200001c87983 */ /* 0x000ee80000300a00 */
[----:B------:R-:W3:Y:S02]  /*307a0*/  LDL.LU.64 R202, [R1+0x1f28] ;  /* 0x001f280001ca7983 */ /* 0x000ee40000300a00 */
[C---:B------:R-:W-:Y:S08]  /*307b0*/  HMMA.1688.F32.TF32 R216, R100.reuse, R12, R216 ;  /* 0x0000000c64d8723c */ /* 0x040ff000000810d8 */
[C---:B------:R-:W-:Y:S08]  /*307c0*/  HMMA.1688.F32.TF32 R212, R100.reuse, R8, R212 ;  /* 0x0000000864d4723c */ /* 0x040ff000000810d4 */
[----:B------:R-:W-:Y:S01]  /*307d0*/  HMMA.1688.F32.TF32 R100, R100, R4, R196 ;  /* 0x000000046464723c */ /* 0x000fe200000810c4 */
[----:B------:R-:W-:Y:S04]  /*307e0*/  STL.64 [R1+0x360], R220 ;  /* 0x000360dc01007387 */ /* 0x000fe80000100a00 */
[----:B------:R-:W-:Y:S04]  /*307f0*/  STL.64 [R1+0x368], R222 ;  /* 0x000368de01007387 */ /* 0x000fe80000100a00 */
[----:B------:R-:W-:Y:S04]  /*30800*/  STL.64 [R1+0x350], R216 ;  /* 0x000350d801007387 */ /* 0x000fe80000100a00 */
[----:B------:R-:W-:Y:S04]  /*30810*/  STL.64 [R1+0x358], R218 ;  /* 0x000358da01007387 */ /* 0x000fe80000100a00 */
[----:B------:R-:W3:Y:S04]  /*30820*/  LDL.LU.64 R196, [R1+0x1f10] ;  /* 0x001f100001c47983 */ /* 0x000ee80000300a00 */
[----:B------:R-:W-:Y:S04]  /*30830*/  STL.64 [R1+0x340], R212 ;  /* 0x000340d401007387 */ /* 0x000fe80000100a00 */
[----:B------:R-:W-:Y:S04]  /*30840*/  STL.64 [R1+0x348], R214 ;  /* 0x000348d601007387 */ /* 0x000fe80000100a00 */
[----:B------:R-:W3:Y:S04]  /*30850*/  LDL.LU.64 R198, [R1+0x1f18] ;  /* 0x001f180001c67983 */ /* 0x000ee80000300a00 */
[----:B------:R-:W-:Y:S04]  /*30860*/  STL.64 [R1+0x50], R100 ;  /* 0x0000506401007387 */ /* 0x000fe80000100a00 */
[----:B------:R1:W-:Y:S01]  /*30870*/  STL.64 [R1+0x58], R102 ;  /* 0x0000586601007387 */ /* 0x0003e20000100a00 */
[C---:B--2---:R-:W-:Y:S08]  /*30880*/  HMMA.1688.F32.TF32 R208, R104.reuse, R188, R208 ;  /* 0x000000bc68d0723c */ /* 0x044ff000000810d0 */
[C---:B-1----:R-:W-:Y:S01]  /*30890*/  HMMA.1688.F32.TF32 R100, R104.reuse, R192, R96 ;  /* 0x000000c06864723c */ /* 0x042fe20000081060 */
[----:B------:R-:W2:Y:S04]  /*308a0*/  LDL.LU.64 R96, [R1+0x1f00] ;  /* 0x001f000001607983 */ /* 0x000ea80000300a00 */
[----:B------:R-:W2:Y:S03]  /*308b0*/  LDL.LU.64 R98, [R1+0x1f08] ;  /* 0x001f080001627983 */ /* 0x000ea60000300a00 */
[C---:B------:R-:W-:Y:S11]  /*308c0*/  HMMA.1688.F32.TF32 R204, R104.reuse, R184, R204 ;  /* 0x000000b868cc723c */ /* 0x040ff600000810cc */
[----:B------:R-:W-:Y:S04]  /*308d0*/  @!UPT UIADD3 URZ, URZ, URZ, URZ ;  /* 0x0000003f3f3ff290 */ /* 0x000fe8000fffe03f */
        /* <DEDUP_REMOVED lines=10> */
[----:B------:R4:W-:Y:S02]  /*30980*/  STL.64 [R1+0x308], R102 ;  /* 0x0003086601007387 */ /* 0x0009e40000100a00 */
[C---:B----4-:R-:W-:Y:S02]  /*30990*/  HMMA.1688.F32.TF32 R100, R104.reuse, R176, R92 ;  /* 0x000000b06864723c */ /* 0x050fe4000008105c */
[----:B------:R-:W4:Y:S04]  /*309a0*/  LDL.LU.64 R92, [R1+0x1ee0] ;  /* 0x001ee000015c7983 */ /* 0x000f280000300a00 */
[----:B------:R-:W4:Y:S11]  /*309b0*/  LDL.LU.64 R94, [R1+0x1ee8] ;  /* 0x001ee800015e7983 */ /* 0x000f360000300a00 */
[----:B------:R-:W-:Y:S06]  /*309c0*/  @!UPT UIADD3 URZ, URZ, URZ, URZ ;  /* 0x0000003f3f3ff290 */ /* 0x000fec000fffe03f */
[----:B------:R-:W-:Y:S04]  /*309d0*/  STL.64 [R1+0x2f0], R100 ;  /* 0x0002f06401007387 */ /* 0x000fe80000100a00 */
[----:B------:R3:W-:Y:S02]  /*309e0*/  STL.64 [R1+0x2f8], R102 ;  /* 0x0002f86601007387 */ /* 0x0007e40000100a00 */
[C---:B---3--:R-:W-:Y:S11]  /*309f0*/  HMMA.1688.F32.TF32 R100, R104.reuse, R172, R200 ;  /* 0x000000ac6864723c */ /* 0x048ff600000810c8 */
[----:B------:R-:W-:Y:S11]  /*30a00*/  @!UPT UIADD3 URZ, URZ, URZ, URZ ;  /* 0x0000003f3f3ff290 */ /* 0x000ff6000fffe03f */
[----:B------:R-:W-:Y:S02]  /*30a10*/  @!UPT UIADD3 URZ, URZ, URZ, URZ ;  /* 0x0000003f3f3ff290 */ /* 0x000fe4000fffe03f */
[----:B------:R-:W-:Y:S02]  /*30a20*/  IMAD.MOV.U32 R64, RZ, RZ, R103 ;  /* 0x000000ffff407224 */ /* 0x000fe400078e0067 */
[----:B------:R-:W-:Y:S01]  /*30a30*/  IMAD.MOV.U32 R65, RZ, RZ, R102 ;  /* 0x000000ffff417224 */ /* 0x000fe200078e0066 */
[----:B------:R1:W-:Y:S04]  /*30a40*/  STL.64 [R1+0x2e0], R100 ;  /* 0x0002e06401007387 */ /* 0x0003e80000100a00 */
[----:B------:R-:W-:Y:S04]  /*30a50*/  STL [R1+0x421c], R64 ;  /* 0x00421c4001007387 */ /* 0x000fe80000100800 */
[----:B------:R3:W-:Y:S04]  /*30a60*/  STL [R1+0x4218], R65 ;  /* 0x0042184101007387 */ /* 0x0007e80000100800 */
[----:B-1----:R-:W4:Y:S04]  /*30a70*/  LDL.LU.64 R100, [R1+0x1ed0] ;  /* 0x001ed00001647983 */ /* 0x002f280000300a00 */
[----:B------:R-:W4:Y:S01]  /*30a80*/  LDL.LU.64 R102, [R1+0x1ed8] ;  /* 0x001ed80001667983 */ /* 0x000f220000300a00 */
[C---:B------:R-:W-:Y:S08]  /*30a90*/  HMMA.1688.F32.TF32 R196, R104.reuse, R168, R196 ;  /* 0x000000a868c4723c */ /* 0x040ff000000810c4 */
[C---:B--2---:R-:W-:Y:S11]  /*30aa0*/  HMMA.1688.F32.TF32 R96, R104.reuse, R164, R96 ;  /* 0x000000a46860723c */ /* 0x044ff60000081060 */
[----:B------:R-:W-:Y:S04]  /*30ab0*/  @!UPT UIADD3 URZ, URZ, URZ, URZ ;  /* 0x0000003f3f3ff290 */ /* 0x000fe8000fffe03f */
[----:B------:R-:W-:Y:S04]  /*30ac0*/  STL.64 [R1+0x2d0], R196 ;  /* 0x0002d0c401007387 */ /* 0x000fe80000100a00 */
[----:B------:R-:W-:Y:S05]  /*30ad0*/  STL.64 [R1+0x2d8], R198 ;  /* 0x0002d8c601007387 */ /* 0x000fea0000100a00 */
[----:B---3--:R-:W-:Y:S02]  /*30ae0*/  IMAD.MOV.U32 R65, RZ, RZ, R99 ;  /* 0x000000ffff417224 */ /* 0x008fe400078e0063 */
[----:B------:R-:W-:Y:S01]  /*30af0*/  IMAD.MOV.U32 R64, RZ, RZ, R98 ;  /* 0x000000ffff407224 */ /* 0x000fe200078e0062 */
[----:B------:R1:W-:Y:S04]  /*30b00*/  STL.64 [R1+0x2c0], R96 ;  /* 0x0002c06001007387 */ /* 0x0003e80000100a00 */
[----:B------:R-:W-:Y:S04]  /*30b10*/  STL [R1+0x4224], R65 ;  /* 0x0042244101007387 */ /* 0x000fe80000100800 */
[----:B------:R-:W-:Y:S01]  /*30b20*/  STL [R1+0x4220], R64 ;  /* 0x0042204001007387 */ /* 0x000fe20000100800 */
[----:B-1----:R-:W-:Y:S03]  /*30b30*/  HMMA.1688.F32.TF32 R96, R104, R160, R88 ;  /* 0x000000a06860723c */ /* 0x002fe60000081058 */
[----:B------:R-:W2:Y:S04]  /*30b40*/  LDL.LU.64 R88, [R1+0x1ec0] ;  /* 0x001ec00001587983 */ /* 0x000ea80000300a00 */
[----:B------:R-:W2:Y:S11]  /*30b50*/  LDL.LU.64 R90, [R1+0x1ec8] ;  /* 0x001ec800015a7983 */ /* 0x000eb60000300a00 */
[----:B------:R-:W-:Y:S05]  /*30b60*/  @!UPT UIADD3 URZ, URZ, URZ, URZ ;  /* 0x0000003f3f3ff290 */ /* 0x000fea000fffe03f */
[----:B------:R1:W-:Y:S04]  /*30b70*/  STL.64 [R1+0x2b0], R96 ;  /* 0x0002b06001007387 */ /* 0x0003e80000100a00 */
[----:B------:R3:W-:Y:S04]  /*30b80*/  STL.64 [R1+0x2b8], R98 ;  /* 0x0002b86201007387 */ /* 0x0007e80000100a00 */
[----:B-1----:R-:W2:Y:S04]  /*30b90*/  LDL.LU.64 R96, [R1+0x1eb0] ;  /* 0x001eb00001607983 */ /* 0x002ea80000300a00 */
[----:B---3--:R-:W3:Y:S01]  /*30ba0*/  LDL.LU.64 R98, [R1+0x1eb8] ;  /* 0x001eb80001627983 */ /* 0x008ee20000300a00 */
[----:B------:R-:W-:-:S02]  /*30bb0*/  IMAD.MOV.U32 R30, RZ, RZ, R40 ;  /* 0x000000ffff1e7224 */ /* 0x000fc400078e0028 */
[----:B------:R-:W-:Y:S01]  /*30bc0*/  IMAD.MOV.U32 R31, RZ, RZ, R41 ;  /* 0x000000ffff1f7224 */ /* 0x000fe200078e0029 */
[----:B----4-:R-:W-:Y:S11]  /*30bd0*/  HMMA.1688.F32.TF32 R92, R104, R156, R92 ;  /* 0x0000009c685c723c */ /* 0x010ff6000008105c */
[----:B------:R-:W-:Y:S11]  /*30be0*/  @!UPT UIADD3 URZ, URZ, URZ, URZ ;  /* 0x0000003f3f3ff290 */ /* 0x000ff6000fffe03f */
[----:B------:R-:W-:Y:S02]  /*30bf0*/  @!UPT UIADD3 URZ, URZ, URZ, URZ ;  /* 0x0000003f3f3ff290 */ /* 0x000fe4000fffe03f */
[----:B------:R-:W-:Y:S02]  /*30c00*/  IMAD.MOV.U32 R57, RZ, RZ, R92 ;  /* 0x000000ffff397224 */ /* 0x000fe400078e005c */
[----:B------:R-:W-:Y:S02]  /*30c10*/  IMAD.MOV.U32 R56, RZ, RZ, R93 ;  /* 0x000000ffff387224 */ /* 0x000fe400078e005d */
[----:B------:R-:W-:Y:S01]  /*30c20*/  IMAD.MOV.U32 R41, RZ, RZ, R94 ;  /* 0x000000ffff297224 */ /* 0x000fe200078e005e */
[----:B------:R-:W4:Y:S01]  /*30c30*/  LDL.LU.64 R92, [R1+0x1ea0] ;  /* 0x001ea000015c7983 */ /* 0x000f220000300a00 */
[----:B------:R-:W-:-:S03]  /*30c40*/  IMAD.MOV.U32 R40, RZ, RZ, R95 ;  /* 0x000000ffff287224 */ /* 0x000fc600078e005f */
[----:B------:R-:W4:Y:S04]  /*30c50*/  LDL.LU.64 R94, [R1+0x1ea8] ;  /* 0x001ea800015e7983 */ /* 0x000f280000300a00 */
[----:B------:R1:W-:Y:S04]  /*30c60*/  STL [R1+0x4234], R40 ;  /* 0x0042342801007387 */ /* 0x0003e80000100800 */
[----:B------:R1:W-:Y:S04]  /*30c70*/  STL [R1+0x4230], R41 ;  /* 0x0042302901007387 */ /* 0x0003e80000100800 */
[----:B------:R1:W-:Y:S04]  /*30c80*/  STL [R1+0x422c], R56 ;  /* 0x00422c3801007387 */ /* 0x0003e80000100800 */
[----:B------:R1:W-:Y:S01]  /*30c90*/  STL [R1+0x4228], R57 ;  /* 0x0042283901007387 */ /* 0x0003e20000100800 */
[----:B------:R-:W-:Y:S11]  /*30ca0*/  HMMA.1688.F32.TF32 R100, R104, R152, R100 ;  /* 0x000000986864723c */ /* 0x000ff60000081064 */
[----:B------:R-:W-:Y:S11]  /*30cb0*/  @!UPT UIADD3 URZ, URZ, URZ, URZ ;  /* 0x0000003f3f3ff290 */ /* 0x000ff6000fffe03f */
[----:B------:R-:W-:Y:S01]  /*30cc0*/  @!UPT UIADD3 URZ, URZ, URZ, URZ ;  /* 0x0000003f3f3ff290 */ /* 0x000fe2000fffe03f */
[----:B------:R-:W-:Y:S01]  /*30cd0*/  STL.64 [R1+0x290], R100 ;  /* 0x0002906401007387 */ /* 0x000fe20000100a00 */
[----:B------:R-:W-:-:S03]  /*30ce0*/  IMAD.MOV.U32 R64, RZ, RZ, R103 ;  /* 0x000000ffff407224 */ /* 0x000fc600078e0067 */
[----:B------:R-:W4:Y:S01]  /*30cf0*/  LDL.LU.64 R212, [R1+0x1e00] ;  /* 0x001e000001d47983 */ /* 0x000f220000300a00 */
[----:B------:R-:W-:-:S03]  /*30d00*/  IMAD.MOV.U32 R65, RZ, RZ, R102 ;  /* 0x000000ffff417224 */ /* 0x000fc600078e0066 */
[----:B------:R-:W4:Y:S04]  /*30d10*/  LDL.LU.64 R214, [R1+0x1e08] ;  /* 0x001e080001d67983 */ /* 0x000f280000300a00 */
[----:B------:R-:W4:Y:S04]  /*30d20*/  LDL.LU.64 R208, [R1+0x1df0] ;  /* 0x001df00001d07983 */ /* 0x000f280000300a00 */
[----:B------:R-:W4:Y:S04]  /*30d30*/  LDL.LU.64 R210, [R1+0x1df8] ;  /* 0x001df80001d27983 */ /* 0x000f280000300a00 */
[----:B------:R-:W4:Y:S04]  /*30d40*/  LDL.LU.64 R204, [R1+0x1de0] ;  /* 0x001de00001cc7983 */ /* 0x000f280000300a00 */
[----:B------:R-:W4:Y:S04]  /*30d50*/  LDL.LU.64 R206, [R1+0x1de8] ;  /* 0x001de80001ce7983 */ /* 0x000f280000300a00 */
[----:B------:R1:W-:Y:S04]  /*30d60*/  STL [R1+0x423c], R64 ;  /* 0x00423c4001007387 */ /* 0x0003e80000100800 */
[----:B------:R1:W-:Y:S04]  /*30d70*/  STL [R1+0x4238], R65 ;  /* 0x0042384101007387 */ /* 0x0003e80000100800 */
[----:B------:R-:W4:Y:S04]  /*30d80*/  LDL.LU.64 R200, [R1+0x1dd0] ;  /* 0x001dd00001c87983 */ /* 0x000f280000300a00 */
[----:B------:R-:W4:Y:S01]  /*30d90*/  LDL.LU.64 R202, [R1+0x1dd8] ;  /* 0x001dd80001ca7983 */ /* 0x000f220000300a00 */
[----:B--2---:R-:W-:Y:S11]  /*30da0*/  HMMA.1688.F32.TF32 R88, R104, R12, R88 ;  /* 0x0000000c6858723c */ /* 0x004ff60000081058 */
[----:B------:R-:W-:Y:S11]  /*30db0*/  @!UPT UIADD3 URZ, URZ, URZ, URZ ;  /* 0x0000003f3f3ff290 */ /* 0x000ff6000fffe03f */
[----:B------:R-:W-:Y:S02]  /*30dc0*/  @!UPT UIADD3 URZ, URZ, URZ, URZ ;  /* 0x0000003f3f3ff290 */ /* 0x000fe4000fffe03f */
[----:B-1----:R-:W-:Y:S01]  /*30dd0*/  MOV R40, R88 ;  /* 0x0000005800287202 */ /* 0x002fe20000000f00 */
[----:B------:R-:W-:Y:S02]  /*30de0*/  IMAD.MOV.U32 R41, RZ, RZ, R89 ;  /* 0x000000ffff297224 */ /* 0x000fe400078e0059 */
[----:B------:R-:W-:Y:S01]  /*30df0*/  IMAD.MOV.U32 R56, RZ, RZ, R90 ;  /* 0x000000ffff387224 */ /* 0x000fe200078e005a */
[----:B------:R-:W2:Y:S01]  /*30e00*/  LDL.LU.64 R88, [R1+0x1dc0] ;  /* 0x001dc00001587983 */ /* 0x000ea20000300a00 */
[----:B------:R-:W-:-:S03]  /*30e10*/  IMAD.MOV.U32 R57, RZ, RZ, R91 ;  /* 0x000000ffff397224 */ /* 0x000fc600078e005b */
[----:B------:R-:W2:Y:S01]  /*30e20*/  LDL.LU.64 R90, [R1+0x1dc8] ;  /* 0x001dc800015a7983 */ /* 0x000ea20000300a00 */
[C---:B---3--:R-:W-:Y:S11]  /*30e30*/  HMMA.1688.F32.TF32 R96, R104.reuse, R8, R96 ;  /* 0x000000086860723c */ /* 0x048ff60000081060 */
[----:B------:R-:W-:Y:S11]  /*30e40*/  @!UPT UIADD3 URZ, URZ, URZ, URZ ;  /* 0x0000003f3f3ff290 */ /* 0x000ff6000fffe03f */
[----:B------:R-:W-:Y:S01]  /*30e50*/  @!UPT UIADD3 URZ, URZ, URZ, URZ ;  /* 0x0000003f3f3ff290 */ /* 0x000fe2000fffe03f */
[----:B------:R1:W-:Y:S01]  /*30e60*/  STL.64 [R1+0x270], R96 ;  /* 0x0002706001007387 */ /* 0x0003e20000100a00 */
[----:B------:R-:W-:Y:S02]  /*30e70*/  IMAD.MOV.U32 R64, RZ, RZ, R98 ;  /* 0x000000ffff407224 */ /* 0x000fe400078e0062 */
[----:B------:R-:W-:Y:S01]  /*30e80*/  IMAD.MOV.U32 R65, RZ, RZ, R99 ;  /* 0x000000ffff417224 */ /* 0x000fe200078e0063 */
[----:B-1----:R-:W3:Y:S04]  /*30e90*/  LDL.LU.64 R96, [R1+0x1db0] ;  /* 0x001db00001607983 */ /* 0x002ee80000300a00 */
[----:B------:R-:W3:Y:S04]  /*30ea0*/  LDL.LU.64 R98, [R1+0x1db8] ;  /* 0x001db80001627983 */ /* 0x000ee80000300a00 */
[----:B------:R-:W3:Y:S04]  /*30eb0*/  LDL.LU.64 R196, [R1+0x1da0] ;  /* 0x001da00001c47983 */ /* 0x000ee80000300a00 */
[----:B------:R-:W3:Y:S01]  /*30ec0*/  LDL.LU.64 R198, [R1+0x1da8] ;  /* 0x001da80001c67983 */ /* 0x000ee20000300a00 */
        /* <DEDUP_REMOVED lines=9> */
[----:B------:R-:W4:Y:S04]  /*30f60*/  LDL.LU.64 R100, [R1+0x1d80] ;  /* 0x001d800001647983 */ /* 0x000f280000300a00 */
[----:B------:R-:W4:Y:S01]  /*30f70*/  LDL.LU.64 R102, [R1+0x1d88] ;  /* 0x001d880001667983 */ /* 0x000f220000300a00 */
[C---:B------:R-:W-:Y:S08]  /*30f80*/  HMMA.1688.F32.TF32 R212, R140.reuse, R192, R212 ;  /* 0x000000c08cd4723c */ /* 0x040ff000000810d4 */
[C---:B------:R-:W-:Y:S08]  /*30f90*/  HMMA.1688.F32.TF32 R104, R140.reuse, R188, R208 ;  /* 0x000000bc8c68723c */ /* 0x040ff000000810d0 */
[C---:B------:R-:W-:Y:S08]  /*30fa0*/  HMMA.1688.F32.TF32 R204, R140.reuse, R184, R204 ;  /* 0x000000b88ccc723c */ /* 0x040ff000000810cc */
[C---:B------:R-:W-:Y:S01]  /*30fb0*/  HMMA.1688.F32.TF32 R200, R140.reuse, R180, R200 ;  /* 0x000000b48cc8723c */ /* 0x040fe200000810c8 */
[----:B------:R-:W-:Y:S04]  /*30fc0*/  STL.64 [R1+0x260], R212 ;  /* 0x000260d401007387 */ /* 0x000fe80000100a00 */
[----:B------:R-:W-:Y:S04]  /*30fd0*/  STL.64 [R1+0x268], R214 ;  /* 0x000268d601007387 */ /* 0x000fe80000100a00 */
[----:B------:R-:W-:Y:S04]  /*30fe0*/  STL.64 [R1+0x250], R104 ;  /* 0x0002506801007387 */ /* 0x000fe80000100a00 */
[----:B------:R2:W-:Y:S04]  /*30ff0*/  STL.64 [R1+0x258], R106 ;  /* 0x0002586a01007387 */ /* 0x0005e80000100a00 */
[----:B------:R-:W-:Y:S04]  /*31000*/  STL.64 [R1+0x240], R204 ;  /* 0x000240cc01007387 */ /* 0x000fe80000100a00 */
[----:B------:R-:W-:Y:S01]  /*31010*/  STL.64 [R1+0x248], R206 ;  /* 0x000248ce01007387 */ /* 0x000fe20000100a00 */
[C---:B--2---:R-:W-:Y:S03]  /*31020*/  HMMA.1688.F32.TF32 R104, R140.reuse, R176, R88 ;  /* 0x000000b08c68723c */ /* 0x044fe60000081058 */
[----:B------:R-:W2:Y:S04]  /*31030*/  LDL.LU.64 R88, [R1+0x1d70] ;  /* 0x001d700001587983 */ /* 0x000ea80000300a00 */
[----:B------:R-:W-:Y:S04]  /*31040*/  STL.64 [R1+0x230], R200 ;  /* 0x000230c801007387 */ /* 0x000fe80000100a00 */
[----:B------:R-:W-:Y:S04]  /*31050*/  STL.64 [R1+0x238], R202 ;  /* 0x000238ca01007387 */ /* 0x000fe80000100a00 */
[----:B------:R-:W2:Y:S08]  /*31060*/  LDL.LU.64 R90, [R1+0x1d78] ;  /* 0x001d7800015a7983 */ /* 0x000eb00000300a00 */
[----:B------:R-:W-:Y:S04]  /*31070*/  STL.64 [R1+0x220], R104 ;  /* 0x0002206801007387 */ /* 0x000fe80000100a00 */
[----:B------:R3:W-:Y:S02]  /*31080*/  STL.64 [R1+0x228], R106 ;  /* 0x0002286a01007387 */ /* 0x0007e40000100a00 */
[C---:B---3--:R-:W-:Y:S02]  /*31090*/  HMMA.1688.F32.TF32 R104, R140.reuse, R172, R96 ;  /* 0x000000ac8c68723c */ /* 0x048fe40000081060 */
[----:B------:R-:W3:Y:S04]  /*310a0*/  LDL.LU.64 R96, [R1+0x1d60] ;  /* 0x001d600001607983 */ /* 0x000ee80000300a00 */
[----:B------:R-:W3:Y:S02]  /*310b0*/  LDL.LU.64 R98, [R1+0x1d68] ;  /* 0x001d680001627983 */ /* 0x000ee40000300a00 */
[C---:B------:R-:W-:Y:S11]  /*310c0*/  HMMA.1688.F32.TF32 R196, R140.reuse, R168, R196 ;  /* 0x000000a88cc4723c */ /* 0x040ff600000810c4 */
[----:B------:R-:W-:Y:S04]  /*310d0*/  @!UPT UIADD3 URZ, URZ, URZ, URZ ;  /* 0x0000003f3f3ff290 */ /* 0x000fe8000fffe03f */
[----:B------:R-:W-:Y:S04]  /*310e0*/  STL.64 [R1+0x210], R104 ;  /* 0x0002106801007387 */ /* 0x000fe80000100a00 */
[----:B------:R4:W-:Y:S02]  /*310f0*/  STL.64 [R1+0x218], R106 ;  /* 0x0002186a01007387 */ /* 0x0009e40000100a00 */
[C---:B----4-:R-:W-:Y:S02]  /*31100*/  HMMA.1688.F32.TF32 R104, R140.reuse, R164, R92 ;  /* 0x000000a48c68723c */ /* 0x050fe4000008105c */
[----:B------:R-:W4:Y:S04]  /*31110*/  LDL.LU.64 R92, [R1+0x1d50] ;  /* 0x001d5000015c7983 */ /* 0x000f280000300a00 */
[----:B------:R-:W-:Y:S04]  /*31120*/  STL.64 [R1+0x200], R196 ;  /* 0x000200c401007387 */ /* 0x000fe80000100a00 */
[----:B------:R-:W-:Y:S04]  /*31130*/  STL.64 [R1+0x208], R198 ;  /* 0x000208c601007387 */ /* 0x000fe80000100a00 */
[----:B------:R-:W4:Y:S01]  /*31140*/  LDL.LU.64 R94, [R1+0x1d58] ;  /* 0x001d5800015e7983 */ /* 0x000f220000300a00 */
[C---:B------:R-:W-:Y:S08]  /*31150*/  HMMA.1688.F32.TF32 R100, R140.reuse, R160, R100 ;  /* 0x000000a08c64723c */ /* 0x040ff00000081064 */
[----:B------:R-:W-:Y:S04]  /*31160*/  STL.64 [R1+0x1f0], R104 ;  /* 0x0001f06801007387 */ /* 0x000fe80000100a00 */
[----:B------:R-:W-:Y:S11]  /*31170*/  STL.64 [R1+0x1f8], R106 ;  /* 0x0001f86a01007387 */ /* 0x000ff60000100a00 */
[----:B------:R-:W-:Y:S01]  /*31180*/  @!UPT UIADD3 URZ, URZ, URZ, URZ ;  /* 0x0000003f3f3ff290 */ /* 0x000fe2000fffe03f */
[----:B------:R-:W-:Y:S02]  /*31190*/  IMAD.MOV.U32 R52, RZ, RZ, R103 ;  /* 0x000000ffff347224 */ /* 0x000fe400078e0067 */
[----:B------:R-:W-:Y:S02]  /*311a0*/  IMAD.MOV.U32 R53, RZ, RZ, R102 ;  /* 0x000000ffff357224 */ /* 0x000fe400078e0066 */
[----:B------:R-:W-:Y:S02]  /*311b0*/  IMAD.MOV.U32 R60, RZ, RZ, R101 ;  /* 0x000000ffff3c7224 */ /* 0x000fe400078e0065 */
[----:B------:R-:W-:Y:S01]  /*311c0*/  IMAD.MOV.U32 R61, RZ, RZ, R100 ;  /* 0x000000ffff3d7224 */ /* 0x000fe200078e0064 */
[----:B------:R-:W-:Y:S04]  /*311d0*/  STL [R1+0x41e4], R52 ;  /* 0x0041e43401007387 */ /* 0x000fe80000100800 */
[----:B------:R-:W-:Y:S04]  /*311e0*/  STL [R1+0x41e0], R53 ;  /* 0x0041e03501007387 */ /* 0x000fe80000100800 */
[----:B------:R-:W-:Y:S04]  /*311f0*/  STL [R1+0x41dc], R60 ;  /* 0x0041dc3c01007387 */ /* 0x000fe80000100800 */
[----:B------:R1:W-:Y:S01]  /*31200*/  STL [R1+0x41d8], R61 ;  /* 0x0041d83d01007387 */ /* 0x0003e20000100800 */
[C---:B--2---:R-:W-:Y:S03]  /*31210*/  HMMA.1688.F32.TF32 R100, R140.reuse, R156, R88 ;  /* 0x0000009c8c64723c */ /* 0x044fe60000081058 */
[----:B------:R-:W4:Y:S04]  /*31220*/  LDL.LU.64 R88, [R1+0x1d40] ;  /* 0x001d400001587983 */ /* 0x000f280000300a00 */
[----:B------:R-:W4:Y:S11]  /*31230*/  LDL.LU.64 R90, [R1+0x1d48] ;  /* 0x001d4800015a7983 */ /* 0x000f360000300a00 */
[----:B------:R-:W-:Y:S05]  /*31240*/  @!UPT UIADD3 URZ, URZ, URZ, URZ ;  /* 0x0000003f3f3ff290 */ /* 0x000fea000fffe03f */
[----:B------:R1:W-:Y:S01]  /*31250*/  STL.64 [R1+0x1d0], R100 ;  /* 0x0001d06401007387 */ /* 0x0003e20000100a00 */
[C---:B---3--:R-:W-:Y:S03]  /*31260*/  HMMA.1688.F32.TF32 R96, R140.reuse, R152, R96 ;  /* 0x000000988c60723c */ /* 0x048fe60000081060 */
[----:B------:R3:W-:Y:S04]  /*31270*/  STL.64 [R1+0x1d8], R102 ;  /* 0x0001d86601007387 */ /* 0x0007e80000100a00 */
[----:B------:R-:W4:Y:S04]  /*31280*/  LDL.LU.64 R208, [R1+0x1d30] ;  /* 0x001d300001d07983 */ /* 0x000f280000300a00 */
[----:B------:R-:W4:Y:S11]  /*31290*/  LDL.LU.64 R210, [R1+0x1d38] ;  /* 0x001d380001d27983 */ /* 0x000f360000300a00 */
        /* <DEDUP_REMOVED lines=8> */
[----:B------:R-:W-:Y:S04]  /*31320*/  STL [R1+0x41e8], R53 ;  /* 0x0041e83501007387 */ /* 0x000fe80000100800 */
[----:B------:R-:W4:Y:S04]  /*31330*/  LDL.LU.64 R204, [R1+0x1c50] ;  /* 0x001c500001cc7983 */ /* 0x000f280000300a00 */
[----:B------:R-:W4:Y:S02]  /*31340*/  LDL.LU.64 R206, [R1+0x1c58] ;  /* 0x001c580001ce7983 */ /* 0x000f240000300a00 */
[C---:B----4-:R-:W-:Y:S11]  /*31350*/  HMMA.1688.F32.TF32 R92, R140.reuse, R12, R92 ;  /* 0x0000000c8c5c723c */ /* 0x050ff6000008105c */
[----:B------:R-:W-:Y:S11]  /*31360*/  @!UPT UIADD3 URZ, URZ, URZ, URZ ;  /* 0x0000003f3f3ff290 */ /* 0x000ff6000fffe03f */
[----:B------:R-:W-:Y:S01]  /*31370*/  @!UPT UIADD3 URZ, URZ, URZ, URZ ;  /* 0x0000003f3f3ff290 */ /* 0x000fe2000fffe03f */
        /* <DEDUP_REMOVED lines=9> */
[----:B---3--:R-:W3:Y:S04]  /*31410*/  LDL.LU.64 R102, [R1+0x1c18] ;  /* 0x001c180001667983 */ /* 0x008ee80000300a00 */
        /* <DEDUP_REMOVED lines=11> */
[----:B-1----:R-:W4:Y:S04]  /*314d0*/  LDL.LU.64 R92, [R1+0x1be0] ;  /* 0x001be000015c7983 */ /* 0x002f280000300a00 */
[----:B------:R-:W4:Y:S01]  /*314e0*/  LDL.LU.64 R94, [R1+0x1be8] ;  /* 0x001be800015e7983 */ /* 0x000f220000300a00 */
[----:B------:R-:W-:Y:S11]  /*314f0*/  HMMA.1688.F32.TF32 R140, R140, R4, R208 ;  /* 0x000000048c8c723c */ /* 0x000ff600000810d0 */
[----:B------:R-:W-:Y:S11]  /*31500*/  @!UPT UIADD3 URZ, URZ, URZ, URZ ;  /* 0x0000003f3f3ff290 */ /* 0x000ff6000fffe03f */
[----:B------:R-:W-:Y:S02]  /*31510*/  @!UPT UIADD3 URZ, URZ, URZ, URZ ;  /* 0x0000003f3f3ff290 */ /* 0x000fe4000fffe03f */
[----:B------:R-:W-:Y:S01]  /*31520*/  IMAD.MOV.U32 R61, RZ, RZ, R140 ;  /* 0x000000ffff3d7224 */ /* 0x000fe200078e008c */
[----:B------:R-:W-:Y:S01]  /*31530*/  MOV R52, R142 ;  /* 0x0000008e00347202 */ /* 0x000fe20000000f00 */
[----:B------:R-:W-:Y:S02]  /*31540*/  IMAD.MOV.U32 R60, RZ, RZ, R141 ;  /* 0x000000ffff3c7224 */ /* 0x000fe400078e008d */
[----:B------:R-:W-:Y:S02]  /*31550*/  IMAD.MOV.U32 R53, RZ, RZ, R143 ;  /* 0x000000ffff357224 */ /* 0x000fe400078e008f */
[C---:B------:R-:W-:Y:S11]  /*31560*/  HMMA.1688.F32.TF32 R140, R136.reuse, R192, R204 ;  /* 0x000000c0888c723c */ /* 0x040ff600000810cc */
[----:B------:R-:W-:Y:S11]  /*31570*/  @!UPT UIADD3 URZ, URZ, URZ, URZ ;  /* 0x0000003f3f3ff290 */ /* 0x000ff6000fffe03f */
[----:B------:R-:W-:Y:S01]  /*31580*/  @!UPT UIADD3 URZ, URZ, URZ, URZ ;  /* 0x0000003f3f3ff290 */ /* 0x000fe2000fffe03f */
[----:B------:R-:W-:Y:S04]  /*31590*/  STL.64 [R1+0x190], R140 ;  /* 0x0001908c01007387 */ /* 0x000fe80000100a00 */
[----:B------:R1:W-:Y:S01]  /*315a0*/  STL.64 [R1+0x198], R142 ;  /* 0x0001988e01007387 */ /* 0x0003e20000100a00 */
[C---:B--2---:R-:W-:Y:S08]  /*315b0*/  HMMA.1688.F32.TF32 R200, R136.reuse, R188, R200 ;  /* 0x000000bc88c8723c */ /* 0x044ff000000810c8 */
[C---:B------:R-:W-:Y:S08]  /*315c0*/  HMMA.1688.F32.TF32 R196, R136.reuse, R184, R196 ;  /* 0x000000b888c4723c */ /* 0x040ff000000810c4 */
[C---:B-1----:R-:W-:Y:S08]  /*315d0*/  HMMA.1688.F32.TF32 R140, R136.reuse, R180, R104 ;  /* 0x000000b4888c723c */ /* 0x042ff00000081068 */
[C---:B---3--:R-:W-:Y:S01]  /*315e0*/  HMMA.1688.F32.TF32 R104, R136.reuse, R176, R100 ;  /* 0x000000b08868723c */ /* 0x048fe20000081064 */
[----:B------:R-:W-:Y:S04]  /*315f0*/  STL.64 [R1+0x180], R200 ;  /* 0x000180c801007387 */ /* 0x000fe80000100a00 */
[----:B------:R-:W-:Y:S04]  /*31600*/  STL.64 [R1+0x188], R202 ;  /* 0x000188ca01007387 */ /* 0x000fe80000100a00 */
[----:B------:R-:W-:Y:S01]  /*31610*/  STL.64 [R1+0x170], R196 ;  /* 0x000170c401007387 */ /* 0x000fe20000100a00 */
[C---:B------:R-:W-:Y:S03]  /*31620*/  HMMA.1688.F32.TF32 R100, R136.reuse, R172, R96 ;  /* 0x000000ac8864723c */ /* 0x040fe60000081060 */
[----:B------:R-:W-:Y:S04]  /*31630*/  STL.64 [R1+0x178], R198 ;  /* 0x000178c601007387 */ /* 0x000fe80000100a00 */
[----:B------:R-:W-:Y:S04]  /*31640*/  STL.64 [R1+0x160], R140 ;  /* 0x0001608c01007387 */ /* 0x000fe80000100a00 */
[----:B------:R-:W-:Y:S04]  /*31650*/  STL.64 [R1+0x168], R142 ;  /* 0x0001688e01007387 */ /* 0x000fe80000100a00 */
[----:B------:R-:W2:Y:S04]  /*31660*/  LDL.LU.64 R96, [R1+0x1bd0] ;  /* 0x001bd00001607983 */ /* 0x000ea80000300a00 */
[----:B------:R-:W-:Y:S04]  /*31670*/  STL.64 [R1+0x150], R104 ;  /* 0x0001506801007387 */ /* 0x000fe80000100a00 */
[----:B------:R-:W-:Y:S04]  /*31680*/  STL.64 [R1+0x158], R106 ;  /* 0x0001586a01007387 */ /* 0x000fe80000100a00 */
[----:B------:R-:W2:Y:S04]  /*31690*/  LDL.LU.64 R98, [R1+0x1bd8] ;  /* 0x001bd80001627983 */ /* 0x000ea80000300a00 */
[----:B------:R-:W-:Y:S04]  /*316a0*/  STL.64 [R1+0x140], R100 ;  /* 0x0001406401007387 */ /* 0x000fe80000100a00 */
[----:B------:R4:W-:Y:S02]  /*316b0*/  STL.64 [R1+0x148], R102 ;  /* 0x0001486601007387 */ /* 0x0009e40000100a00 */
[C---:B----4-:R-:W-:Y:S02]  /*316c0*/  HMMA.1688.F32.TF32 R100, R136.reuse, R168, R88 ;  /* 0x000000a88864723c */ /* 0x050fe40000081058 */
[----:B------:R-:W3:Y:S04]  /*316d0*/  LDL.LU.64 R88, [R1+0x1bc0] ;  /* 0x001bc00001587983 */ /* 0x000ee80000300a00 */
[----:B------:R-:W3:Y:S11]  /*316e0*/  LDL.LU.64 R90, [R1+0x1bc8] ;  /* 0x001bc800015a7983 */ /* 0x000ef60000300a00 */
[----:B------:R-:W-:Y:S06]  /*316f0*/  @!UPT UIADD3 URZ, URZ, URZ, URZ ;  /* 0x0000003f3f3ff290 */ /* 0x000fec000fffe03f */
[----:B------:R-:W-:Y:S04]  /*31700*/  STL.64 [R1+0x130], R100 ;  /* 0x0001306401007387 */ /* 0x000fe80000100a00 */
[----:B------:R1:W-:Y:S02]  /*31710*/  STL.64 [R1+0x138], R102 ;  /* 0x0001386601007387 */ /* 0x0003e40000100a00 */
[C---:B-1----:R-:W-:Y:S02]  /*31720*/  HMMA.1688.F32.TF32 R100, R136.reuse, R164, R92 ;  /* 0x000000a48864723c */ /* 0x042fe4000008105c */
[----:B------:R-:W4:Y:S04]  /*31730*/  LDL.LU.64 R92, [R1+0x1bb0] ;  /* 0x001bb000015c7983 */ /* 0x000f280000300a00 */
[----:B------:R-:W4:Y:S11]  /*31740*/  LDL.LU.64 R94, [R1+0x1bb8] ;  /* 0x001bb800015e7983 */ /* 0x000f360000300a00 */
[----:B------:R-:W-:Y:S06]  /*31750*/  @!UPT UIADD3 URZ, URZ, URZ, URZ ;  /* 0x0000003f3f3ff290 */ /* 0x000fec000fffe03f */
[----:B------:R1:W-:Y:S04]  /*31760*/  STL.64 [R1+0x120], R100 ;  /* 0x0001206401007387 */ /* 0x0003e80000100a00 */
[----:B------:R1:W-:Y:S04]  /*31770*/  STL.64 [R1+0x128], R102 ;  /* 0x0001286601007387 */ /* 0x0003e80000100a00 */
[----:B------:R-:W4:Y:S04]  /*31780*/  LDL.LU.64 R204, [R1+0x1ba0] ;  /* 0x001ba00001cc7983 */ /* 0x000f280000300a00 */
[----:B------:R-:W4:Y:S04]  /*31790*/  LDL.LU.64 R206, [R1+0x1ba8] ;  /* 0x001ba80001ce7983 */ /* 0x000f280000300a00 */
[----:B------:R-:W4:Y:S04]  /*317a0*/  LDL.LU.64 R200, [R1+0x1b90] ;  /* 0x001b900001c87983 */ /* 0x000f280000300a00 */
[----:B------:R-:W4:Y:S04]  /*317b0*/  LDL.LU.64 R202, [R1+0x1b98] ;  /* 0x001b980001ca7983 */ /* 0x000f280000300a00 */
[----:B-1----:R-:W4:Y:S04]  /*317c0*/  LDL.LU.64 R100, [R1+0x1b80] ;  /* 0x001b800001647983 */ /* 0x002f280000300a00 */
[----:B------:R-:W4:Y:S04]  /*317d0*/  LDL.LU.64 R102, [R1+0x1b88] ;  /* 0x001b880001667983 */ /* 0x000f280000300a00 */
[----:B------:R-:W4:Y:S04]  /*317e0*/  LDL.LU.64 R196, [R1+0x1a80] ;  /* 0x001a800001c47983 */ /* 0x000f280000300a00 */
[----:B------:R-:W4:Y:S04]  /*317f0*/  LDL.LU.64 R198, [R1+0x1a88] ;  /* 0x001a880001c67983 */ /* 0x000f280000300a00 */
[----:B------:R-:W4:Y:S04]  /*31800*/  LDL.LU.64 R140, [R1+0x1a70] ;  /* 0x001a7000018c7983 */ /* 0x000f280000300a00 */
[----:B------:R-:W4:Y:S04]  /*31810*/  LDL.LU.64 R142, [R1+0x1a78] ;  /* 0x001a7800018e7983 */ /* 0x000f280000300a00 */
[----:B------:R-:W4:Y:S04]  /*31820*/  LDL.LU.64 R104, [R1+0x1a60] ;  /* 0x001a600001687983 */ /* 0x000f280000300a00 */
[----:B------:R-:W4:Y:S01]  /*31830*/  LDL.LU.64 R106, [R1+0x1a68] ;  /* 0x001a6800016a7983 */ /* 0x000f220000300a00 */
[C---:B--2---:R-:W-:Y:S03]  /*31840*/  HMMA.1688.F32.TF32 R208, R136.reuse, R160, R96 ;  /* 0x000000a088d0723c */ /* 0x044fe60000081060 */
[----:B------:R-:W2:Y:S04]  /*31850*/  LDL.LU.64 R96, [R1+0x1a50] ;  /* 0x001a500001607983 */ /* 0x000ea80000300a00 */
[----:B------:R-:W2:Y:S11]  /*31860*/  LDL.LU.64 R98, [R1+0x1a58] ;  /* 0x001a580001627983 */ /* 0x000eb60000300a00 */
[----:B------:R-:W-:Y:S05]  /*31870*/  @!UPT UIADD3 URZ, URZ, URZ, URZ ;  /* 0x0000003f3f3ff290 */ /* 0x000fea000fffe03f */
[----:B------:R-:W-:Y:S04]  /*31880*/  STL.64 [R1+0x110], R208 ;  /* 0x000110d001007387 */ /* 0x000fe80000100a00 */
[----:B------:R3:W-:Y:S02]  /*31890*/  STL.64 [R1+0x118], R210 ;  /* 0x000118d201007387 */ /* 0x0007e40000100a00 */
[C---:B---3--:R-:W-:Y:S02]  /*318a0*/  HMMA.1688.F32.TF32 R208, R136.reuse, R156, R88 ;  /* 0x0000009c88d0723c */ /* 0x048fe40000081058 */
[----:B------:R-:W3:Y:S04]  /*318b0*/  LDL.LU.64 R88, [R1+0x1a40] ;  /* 0x001a400001587983 */ /* 0x000ee80000300a00 */
[----:B------:R-:W3:Y:S11]  /*318c0*/  LDL.LU.64 R90, [R1+0x1a48] ;  /* 0x001a4800015a7983 */ /* 0x000ef60000300a00 */
[----:B------:R-:W-:Y:S06]  /*318d0*/  @!UPT UIADD3 URZ, URZ, URZ, URZ ;  /* 0x0000003f3f3ff290 */ /* 0x000fec000fffe03f */
[----:B------:R-:W-:Y:S04]  /*318e0*/  STL.64 [R1+0x100], R208 ;  /* 0x000100d001007387 */ /* 0x000fe80000100a00 */
[----:B------:R4:W-:Y:S02]  /*318f0*/  STL.64 [R1+0x108], R210 ;  /* 0x000108d201007387 */ /* 0x0009e40000100a00 */
[C---:B----4-:R-:W-:Y:S02]  /*31900*/  HMMA.1688.F32.TF32 R208, R136.reuse, R152, R92 ;  /* 0x0000009888d0723c */ /* 0x050fe4000008105c */
[----:B------:R-:W4:Y:S04]  /*31910*/  LDL.LU.64 R92, [R1+0x1a30] ;  /* 0x001a3000015c7983 */ /* 0x000f280000300a00 */
[----:B------:R-:W4:Y:S02]  /*31920*/  LDL.LU.64 R94, [R1+0x1a38] ;  /* 0x001a3800015e7983 */ /* 0x000f240000300a00 */
[C---:B------:R-:W-:Y:S08]  /*31930*/  HMMA.1688.F32.TF32 R204, R136.reuse, R12, R204 ;  /* 0x0000000c88cc723c */ /* 0x040ff000000810cc */
[C---:B------:R-:W-:Y:S07]  /*31940*/  HMMA.1688.F32.TF32 R200, R136.reuse, R8, R200 ;  /* 0x0000000888c8723c */ /* 0x040fee00000810c8 */
[----:B------:R-:W-:Y:S01]  /*31950*/  STL.64 [R1+0xf0], R208 ;  /* 0x0000f0d001007387 */ /* 0x000fe20000100a00 */
[----:B------:R-:W-:Y:S03]  /*31960*/  HMMA.1688.F32.TF32 R136, R136, R4, R100 ;  /* 0x000000048888723c */ /* 0x000fe60000081064 */
[----:B------:R-:W-:Y:S04]  /*31970*/  STL.64 [R1+0xf8], R210 ;  /* 0x0000f8d201007387 */ /* 0x000fe80000100a00 */
        /* <DEDUP_REMOVED lines=8> */
[C---:B------:R-:W-:Y:S08]  /*31a00*/  HMMA.1688.F32.TF32 R140, R132.reuse, R188, R140 ;  /* 0x000000bc848c723c */ /* 0x040ff0000008108c */
[C---:B-1----:R-:W-:Y:S08]  /*31a10*/  HMMA.1688.F32.TF32 R136, R132.reuse, R192, R196 ;  /* 0x000000c08488723c */ /* 0x042ff000000810c4 */
[C---:B------:R-:W-:Y:S11]  /*31a20*/  HMMA.1688.F32.TF32 R104, R132.reuse, R184, R104 ;  /* 0x000000b88468723c */ /* 0x040ff60000081068 */
[----:B------:R-:W-:Y:S04]  /*31a30*/  @!UPT UIADD3 URZ, URZ, URZ, URZ ;  /* 0x0000003f3f3ff290 */ /* 0x000fe8000fffe03f */
[----:B------:R1:W-:Y:S04]  /*31a40*/  STL.64 [R1+0xc0], R136 ;  /* 0x0000c08801007387 */ /* 0x0003e80000100a00 */
[----:B------:R1:W-:Y:S04]  /*31a50*/  STL.64 [R1+0xc8], R138 ;  /* 0x0000c88a01007387 */ /* 0x0003e80000100a00 */
[----:B-1----:R-:W4:Y:S04]  /*31a60*/  LDL.LU.64 R136, [R1+0x1a10] ;  /* 0x001a100001887983 */ /* 0x002f280000300a00 */
[----:B------:R-:W-:Y:S04]  /*31a70*/  STL.64 [R1+0xb0], R140 ;  /* 0x0000b08c01007387 */ /* 0x000fe80000100a00 */
[----:B------:R-:W-:Y:S04]  /*31a80*/  STL.64 [R1+0xb8], R142 ;  /* 0x0000b88e01007387 */ /* 0x000fe80000100a00 */
[----:B------:R-:W4:Y:S04]  /*31a90*/  LDL.LU.64 R138, [R1+0x1a18] ;  /* 0x001a1800018a7983 */ /* 0x000f280000300a00 */
[----:B------:R1:W-:Y:S04]  /*31aa0*/  STL.64 [R1+0xa0], R104 ;  /* 0x0000a06801007387 */ /* 0x0003e80000100a00 */
[----:B------:R1:W-:Y:S04]  /*31ab0*/  STL.64 [R1+0xa8], R106 ;  /* 0x0000a86a01007387 */ /* 0x0003e80000100a00 */
[----:B-1----:R-:W4:Y:S04]  /*31ac0*/  LDL.LU.64 R104, [R1+0x1a00] ;  /* 0x001a000001687983 */ /* 0x002f280000300a00 */
[----:B------:R-:W4:Y:S01]  /*31ad0*/  LDL.LU.64 R106, [R1+0x1a08] ;  /* 0x001a0800016a7983 */ /* 0x000f220000300a00 */
[C---:B--2---:R-:W-:Y:S11]  /*31ae0*/  HMMA.1688.F32.TF32 R96, R132.reuse, R180, R96 ;  /* 0x000000b48460723c */ /* 0x044ff60000081060 */
[----:B------:R-:W-:Y:S11]  /*31af0*/  @!UPT UIADD3 URZ, URZ, URZ, URZ ;  /* 0x0000003f3f3ff290 */ /* 0x000ff6000fffe03f */
[----:B------:R-:W-:Y:S01]  /*31b00*/  @!UPT UIADD3 URZ, URZ, URZ, URZ ;  /* 0x0000003f3f3ff290 */ /* 0x000fe2000fffe03f */
[----:B------:R-:W-:Y:S04]  /*31b10*/  STL.64 [R1+0x90], R96 ;  /* 0x0000906001007387 */ /* 0x000fe80000100a00 */
[----:B------:R3:W-:Y:S02]  /*31b20*/  STL.64 [R1+0x98], R98 ;  /* 0x0000986201007387 */ /* 0x0007e40000100a00 */
[C---:B---3--:R-:W-:Y:S02]  /*31b30*/  HMMA.1688.F32.TF32 R96, R132.reuse, R176, R88 ;  /* 0x000000b08460723c */ /* 0x048fe40000081058 */
[----:B------:R-:W2:Y:S04]  /*31b40*/  LDL.LU.64 R88, [R1+0x19f0] ;  /* 0x0019f00001587983 */ /* 0x000ea80000300a00 */
[----:B------:R-:W2:Y:S11]  /*31b50*/  LDL.LU.64 R90, [R1+0x19f8] ;  /* 0x0019f800015a7983 */ /* 0x000eb60000300a00 */
[----:B------:R-:W-:Y:S06]  /*31b60*/  @!UPT UIADD3 URZ, URZ, URZ, URZ ;  /* 0x0000003f3f3ff290 */ /* 0x000fec000fffe03f */
[----:B------:R-:W-:Y:S04]  /*31b70*/  STL.64 [R1+0x10], R96 ;  /* 0x0000106001007387 */ /* 0x000fe80000100a00 */
[----:B------:R4:W-:Y:S02]  /*31b80*/  STL.64 [R1+0x18], R98 ;  /* 0x0000186201007387 */ /* 0x0009e40000100a00 */
[C---:B----4-:R-:W-:Y:S02]  /*31b90*/  HMMA.1688.F32.TF32 R96, R132.reuse, R172, R92 ;  /* 0x000000ac8460723c */ /* 0x050fe4000008105c */
[----:B------:R-:W3:Y:S04]  /*31ba0*/  LDL.LU.64 R92, [R1+0x19e0] ;  /* 0x0019e000015c7983 */ /* 0x000ee80000300a00 */
[----:B------:R-:W3:Y:S11]  /*31bb0*/  LDL.LU.64 R94, [R1+0x19e8] ;  /* 0x0019e800015e7983 */ /* 0x000ef60000300a00 */
[----:B------:R-:W-:Y:S06]  /*31bc0*/  @!UPT UIADD3 URZ, URZ, URZ, URZ ;  /* 0x0000003f3f3ff290 */ /* 0x000fec000fffe03f */
[----:B------:R1:W-:Y:S04]  /*31bd0*/  STL.64 [R1], R96 ;  /* 0x0000006001007387 */ /* 0x0003e80000100a00 */
[----:B------:R4:W-:Y:S04]  /*31be0*/  STL.64 [R1+0x8], R98 ;  /* 0x0000086201007387 */ /* 0x0009e80000100a00 */
[----:B-1----:R-:W3:Y:S04]  /*31bf0*/  LDL.LU.64 R96, [R1+0x19d0] ;  /* 0x0019d00001607983 */ /* 0x002ee80000300a00 */
[----:B----4-:R-:W4:Y:S01]  /*31c00*/  LDL.LU.64 R98, [R1+0x19d8] ;  /* 0x0019d80001627983 */ /* 0x010f220000300a00 */
[----:B------:R-:W-:Y:S03]  /*31c10*/  HMMA.1688.F32.TF32 R248, R132, R168, R100 ;  /* 0x000000a884f8723c */ /* 0x000fe60000081064 */
[----:B------:R-:W4:Y:S04]  /*31c20*/  LDL.LU.64 R100, [R1+0x19c0] ;  /* 0x0019c00001647983 */ /* 0x000f280000300a00 */
[----:B------:R-:W4:Y:S01]  /*31c30*/  LDL.LU.64 R102, [R1+0x19c8] ;  /* 0x0019c80001667983 */ /* 0x000f220000300a00 */
[----:B------:R-:W-:-:S02]  /*31c40*/  IMAD.MOV.U32 R48, RZ, RZ, R246 ;  /* 0x000000ffff307224 */ /* 0x000fc400078e00f6 */
[----:B------:R-:W-:Y:S11]  /*31c50*/  IMAD.MOV.U32 R49, RZ, RZ, R247 ;  /* 0x000000ffff317224 */ /* 0x000ff600078e00f7 */
[----:B------:R-:W-:Y:S02]  /*31c60*/  @!UPT UIADD3 URZ, URZ, URZ, URZ ;  /* 0x0000003f3f3ff290 */ /* 0x000fe4000fffe03f */
[----:B------:R-:W-:Y:S04]  /*31c70*/  STL.64 [R1+0x40e8], R250 ;  /* 0x0040e8fa01007387 */ /* 0x000fe80000100a00 */
[----:B------:R-:W-:Y:S04]  /*31c80*/  STL.64 [R1+0x40e0], R248 ;  /* 0x0040e0f801007387 */ /* 0x000fe80000100a00 */
[----:B------:R-:W4:Y:S04]  /*31c90*/  LDL.LU.64 R204, [R1+0x19b0] ;  /* 0x0019b00001cc7983 */ /* 0x000f280000300a00 */
[----:B------:R-:W4:Y:S01]  /*31ca0*/  LDL.LU.64 R206, [R1+0x19b8] ;  /* 0x0019b80001ce7983 */ /* 0x000f220000300a00 */
[C---:B------:R-:W-:Y:S08]  /*31cb0*/  HMMA.1688.F32.TF32 R244, R132.reuse, R164, R136 ;  /* 0x000000a484f4723c */ /* 0x040ff00000081088 */
[C---:B------:R-:W-:Y:S11]  /*31cc0*/  HMMA.1688.F32.TF32 R236, R132.reuse, R160, R104 ;  /* 0x000000a084ec723c */ /* 0x040ff60000081068 */
[----:B------:R-:W-:Y:S04]  /*31cd0*/  @!UPT UIADD3 URZ, URZ, URZ, URZ ;  /* 0x0000003f3f3ff290 */ /* 0x000fe8000fffe03f */
[----:B------:R-:W-:Y:S04]  /*31ce0*/  STL.64 [R1+0x40f8], R246 ;  /* 0x0040f8f601007387 */ /* 0x000fe80000100a00 */
[----:B------:R-:W-:Y:S04]  /*31cf0*/  STL.64 [R1+0x40f0], R244 ;  /* 0x0040f0f401007387 */ /* 0x000fe80000100a00 */
[----:B------:R-:W4:Y:S04]  /*31d00*/  LDL.LU.64 R104, [R1+0x18d0] ;  /* 0x0018d00001687983 */ /* 0x000f280000300a00 */
[----:B------:R-:W4:Y:S04]  /*31d10*/  LDL.LU.64 R106, [R1+0x18d8] ;  /* 0x0018d800016a7983 */ /* 0x000f280000300a00 */
[----:B------:R-:W-:Y:S04]  /*31d20*/  STL.64 [R1+0x4108], R238 ;  /* 0x004108ee01007387 */ /* 0x000fe80000100a00 */
[----:B------:R-:W-:Y:S04]  /*31d30*/  STL.64 [R1+0x4100], R236 ;  /* 0x004100ec01007387 */ /* 0x000fe80000100a00 */
[----:B------:R-:W4:Y:S04]  /*31d40*/  LDL.LU.64 R136, [R1+0x18b0] ;  /* 0x0018b00001887983 */ /* 0x000f280000300a00 */
[----:B------:R-:W4:Y:S04]  /*31d50*/  LDL.LU.64 R138, [R1+0x18b8] ;  /* 0x0018b800018a7983 */ /* 0x000f280000300a00 */
[----:B------:R-:W4:Y:S04]  /*31d60*/  LDL.LU.64 R140, [R1+0x1890] ;  /* 0x00189000018c7983 */ /* 0x000f280000300a00 */
[----:B------:R-:W4:Y:S01]  /*31d70*/  LDL.LU.64 R142, [R1+0x1898] ;  /* 0x00189800018e7983 */ /* 0x000f220000300a00 */
[C---:B--2---:R-:W-:Y:S11]  /*31d80*/  HMMA.1688.F32.TF32 R88, R132.reuse, R156, R88 ;  /* 0x0000009c8458723c */ /* 0x044ff60000081058 */
[----:B------:R-:W-:Y:S11]  /*31d90*/  @!UPT UIADD3 URZ, URZ, URZ, URZ ;  /* 0x0000003f3f3ff290 */ /* 0x000ff6000fffe03f */
[----:B------:R-:W-:Y:S01]  /*31da0*/  @!UPT UIADD3 URZ, URZ, URZ, URZ ;  /* 0x0000003f3f3ff290 */ /* 0x000fe2000fffe03f */
[----:B------:R-:W-:Y:S04]  /*31db0*/  STL.64 [R1+0x4118], R90 ;  /* 0x0041185a01007387 */ /* 0x000fe80000100a00 */
[----:B------:R-:W-:Y:S04]  /*31dc0*/  STL.64 [R1+0x4110], R88 ;  /* 0x0041105801007387 */ /* 0x000fe80000100a00 */
[----:B------:R-:W2:Y:S04]  /*31dd0*/  LDL.LU.64 R196, [R1+0x1880] ;  /* 0x0018800001c47983 */ /* 0x000ea80000300a00 */
[----:B------:R-:W2:Y:S01]  /*31de0*/  LDL.LU.64 R198, [R1+0x1888] ;  /* 0x0018880001c67983 */ /* 0x000ea20000300a00 */
[C---:B---3--:R-:W-:Y:S03]  /*31df0*/  HMMA.1688.F32.TF32 R92, R132.reuse, R152, R92 ;  /* 0x00000098845c723c */ /* 0x048fe6000008105c */
[----:B------:R-:W3:Y:S04]  /*31e00*/  LDL.LU.64 R200, [R1+0x1870] ;  /* 0x0018700001c87983 */ /* 0x000ee80000300a00 */
[----:B------:R-:W3:Y:S11]  /*31e10*/  LDL.LU.64 R202, [R1+0x1878] ;  /* 0x0018780001ca7983 */ /* 0x000ef60000300a00 */
[----:B------:R-:W-:Y:S05]  /*31e20*/  @!UPT UIADD3 URZ, URZ, URZ, URZ ;  /* 0x0000003f3f3ff290 */ /* 0x000fea000fffe03f */
[----:B------:R-:W-:Y:S04]  /*31e30*/  STL.64 [R1+0x4128], R94 ;  /* 0x0041285e01007387 */ /* 0x000fe80000100a00 */
[----:B------:R1:W-:Y:S01]  /*31e40*/  STL.64 [R1+0x4120], R92 ;  /* 0x0041205c01007387 */ /* 0x0003e20000100a00 */
[C---:B----4-:R-:W-:Y:S03]  /*31e50*/  HMMA.1688.F32.TF32 R96, R132.reuse, R12, R96 ;  /* 0x0000000c8460723c */ /* 0x050fe60000081060 */
[----:B-1----:R-:W4:Y:S04]  /*31e60*/  LDL.LU.64 R92, [R1+0x1860] ;  /* 0x00186000015c7983 */ /* 0x002f280000300a00 */
[----:B------:R-:W4:Y:S11]  /*31e70*/  LDL.LU.64 R94, [R1+0x1868] ;  /* 0x00186800015e7983 */ /* 0x000f360000300a00 */
[----:B------:R-:W-:Y:S05]  /*31e80*/  @!UPT UIADD3 URZ, URZ, URZ, URZ ;  /* 0x0000003f3f3ff290 */ /* 0x000fea000fffe03f */
[----:B------:R-:W-:Y:S04]  /*31e90*/  STL.64 [R1+0x4138], R98 ;  /* 0x0041386201007387 */ /* 0x000fe80000100a00 */
[----:B------:R1:W-:Y:S04]  /*31ea0*/  STL.64 [R1+0x4130], R96 ;  /* 0x0041306001007387 */ /* 0x0003e80000100a00 */
[----:B------:R-:W4:Y:S04]  /*31eb0*/  LDL.LU.64 R88, [R1+0x1850] ;  /* 0x0018500001587983 */ /* 0x000f280000300a00 */
[----:B------:R-:W4:Y:S01]  /*31ec0*/  LDL.LU.64 R90, [R1+0x1858] ;  /* 0x00185800015a7983 */ /* 0x000f220000300a00 */
[C---:B------:R-:W-:Y:S11]  /*31ed0*/  HMMA.1688.F32.TF32 R100, R132.reuse, R8, R100 ;  /* 0x000000088464723c */ /* 0x040ff60000081064 */
[----:B------:R-:W-:Y:S11]  /*31ee0*/  @!UPT UIADD3 URZ, URZ, URZ, URZ ;  /* 0x0000003f3f3ff290 */ /* 0x000ff6000fffe03f */
[----:B------:R-:W-:Y:S01]  /*31ef0*/  @!UPT UIADD3 URZ, URZ, URZ, URZ ;  /* 0x0000003f3f3ff290 */ /* 0x000fe2000fffe03f */
[----:B------:R-:W-:Y:S04]  /*31f00*/  STL.64 [R1+0x4148], R102 ;  /* 0x0041486601007387 */ /* 0x000fe80000100a00 */
[----:B------:R-:W-:Y:S04]  /*31f10*/  STL.64 [R1+0x4140], R100 ;  /* 0x0041406401007387 */ /* 0x000fe80000100a00 */
[----:B-1----:R-:W4:Y:S04]  /*31f20*/  LDL.LU.64 R96, [R1+0x1840] ;  /* 0x0018400001607983 */ /* 0x002f280000300a00 */
[----:B------:R-:W4:Y:S01]  /*31f30*/  LDL.LU.64 R98, [R1+0x1848] ;  /* 0x0018480001627983 */ /* 0x000f220000300a00 */
[----:B------:R-:W-:Y:S11]  /*31f40*/  HMMA.1688.F32.TF32 R132, R132, R4, R204 ;  /* 0x000000048484723c */ /* 0x000ff600000810cc */
[----:B------:R-:W-:Y:S11]  /*31f50*/  @!UPT UIADD3 URZ, URZ, URZ, URZ ;  /* 0x0000003f3f3ff290 */ /* 0x000ff6000fffe03f */
[----:B------:R-:W-:Y:S01]  /*31f60*/  @!UPT UIADD3 URZ, URZ, URZ, URZ ;  /* 0x0000003f3f3ff290 */ /* 0x000fe2000fffe03f */
[----:B------:R-:W-:Y:S04]  /*31f70*/  STL.64 [R1+0x4158], R134 ;  /* 0x0041588601007387 */ /* 0x000fe80000100a00 */
[----:B------:R1:W-:Y:S04]  /*31f80*/  STL.64 [R1+0x4150], R132 ;  /* 0x0041508401007387 */ /* 0x0003e80000100a00 */
[----:B-1----:R-:W4:Y:S04]  /*31f90*/  LDL.LU.64 R132, [R1+0x1830] ;  /* 0x0018300001847983 */ /* 0x002f280000300a00 */
[----:B------:R-:W4:Y:S01]  /*31fa0*/  LDL.LU.64 R134, [R1+0x1838] ;  /* 0x0018380001867983 */ /* 0x000f220000300a00 */
[C---:B------:R-:W-:Y:S08]  /*31fb0*/  HMMA.1688.F32.TF32 R104, R128.reuse, R192, R104 ;  /* 0x000000c08068723c */ /* 0x040ff00000081068 */
[C---:B------:R-:W-:Y:S08]  /*31fc0*/  HMMA.1688.F32.TF32 R136, R128.reuse, R188, R136 ;  /* 0x000000bc8088723c */ /* 0x040ff00000081088 */
[C---:B------:R-:W-:Y:S07]  /*31fd0*/  HMMA.1688.F32.TF32 R140, R128.reuse, R184, R140 ;  /* 0x000000b8808c723c */ /* 0x040fee000008108c */
[----:B------:R-:W-:Y:S04]  /*31fe0*/  STL.64 [R1+0x4058], R106 ;  /* 0x0040586a01007387 */ /* 0x000fe80000100a00 */
[----:B------:R-:W-:Y:S04]  /*31ff0*/  STL.64 [R1+0x4050], R104 ;  /* 0x0040506801007387 */ /* 0x000fe80000100a00 */
[----:B------:R-:W-:Y:S04]  /*32000*/  STL.64 [R1+0x4068], R138 ;  /* 0x0040688a01007387 */ /* 0x000fe80000100a00 */
[----:B------:R-:W-:Y:S04]  /*32010*/  STL.64 [R1+0x4060], R136 ;  /* 0x0040608801007387 */ /* 0x000fe80000100a00 */
[----:B------:R-:W-:Y:S04]  /*32020*/  STL.64 [R1+0x4078], R142 ;  /* 0x0040788e01007387 */ /* 0x000fe80000100a00 */
[----:B------:R-:W-:Y:S01]  /*32030*/  STL.64 [R1+0x4070], R140 ;  /* 0x0040708c01007387 */ /* 0x000fe20000100a00 */
[C---:B--2---:R-:W-:Y:S08]  /*32040*/  HMMA.1688.F32.TF32 R196, R128.reuse, R180, R196 ;  /* 0x000000b480c4723c */ /* 0x044ff000000810c4 */
[C---:B---3--:R-:W-:Y:S11]  /*32050*/  HMMA.1688.F32.TF32 R200, R128.reuse, R176, R200 ;  /* 0x000000b080c8723c */ /* 0x048ff600000810c8 */
[----:B------:R-:W-:Y:S04]  /*32060*/  @!UPT UIADD3 URZ, URZ, URZ, URZ ;  /* 0x0000003f3f3ff290 */ /* 0x000fe8000fffe03f */
[----:B------:R-:W-:Y:S04]  /*32070*/  STL.64 [R1+0x4088], R198 ;  /* 0x004088c601007387 */ /* 0x000fe80000100a00 */
[----:B------:R-:W-:Y:S04]  /*32080*/  STL.64 [R1+0x4080], R196 ;  /* 0x004080c401007387 */ /* 0x000fe80000100a00 */
[----:B------:R-:W2:Y:S04]  /*32090*/  LDL.LU.64 R100, [R1+0x1820] ;  /* 0x0018200001647983 */ /* 0x000ea80000300a00 */
[----:B------:R-:W2:Y:S04]  /*320a0*/  LDL.LU.64 R102, [R1+0x1828] ;  /* 0x0018280001667983 */ /* 0x000ea80000300a00 */
[----:B------:R-:W-:Y:S04]  /*320b0*/  STL.64 [R1+0x4098], R202 ;  /* 0x004098ca01007387 */ /* 0x000fe80000100a00 */
[----:B------:R1:W-:Y:S01]  /*320c0*/  STL.64 [R1+0x4090], R200 ;  /* 0x004090c801007387 */ /* 0x0003e20000100a00 */
[C---:B----4-:R-:W-:Y:S03]  /*320d0*/  HMMA.1688.F32.TF32 R204, R128.reuse, R172, R92 ;  /* 0x000000ac80cc723c */ /* 0x050fe6000008105c */
[----:B------:R-:W3:Y:S04]  /*320e0*/  LDL.LU.64 R92, [R1+0x1810] ;  /* 0x00181000015c7983 */ /* 0x000ee80000300a00 */
[----:B------:R-:W3:Y:S11]  /*320f0*/  LDL.LU.64 R94, [R1+0x1818] ;  /* 0x00181800015e7983 */ /* 0x000ef60000300a00 */
[----:B------:R-:W-:Y:S05]  /*32100*/  @!UPT UIADD3 URZ, URZ, URZ, URZ ;  /* 0x0000003f3f3ff290 */ /* 0x000fea000fffe03f */
[----:B------:R-:W-:Y:S01]  /*32110*/  STL.64 [R1+0x40a8], R206 ;  /* 0x0040a8ce01007387 */ /* 0x000fe20000100a00 */
[C---:B------:R-:W-:Y:S03]  /*32120*/  HMMA.1688.F32.TF32 R208, R128.reuse, R168, R88 ;  /* 0x000000a880d0723c */ /* 0x040fe60000081058 */
[----:B------:R-:W-:Y:S04]  /*32130*/  STL.64 [R1+0x40a0], R204 ;  /* 0x0040a0cc01007387 */ /* 0x000fe80000100a00 */
[----:B------:R-:W4:Y:S04]  /*32140*/  LDL.LU.64 R88, [R1+0x1800] ;  /* 0x0018000001587983 */ /* 0x000f280000300a00 */
[----:B------:R-:W4:Y:S01]  /*32150*/  LDL.LU.64 R90, [R1+0x1808] ;  /* 0x00180800015a7983 */ /* 0x000f220000300a00 */
[C---:B------:R-:W-:Y:S11]  /*32160*/  HMMA.1688.F32.TF32 R212, R128.reuse, R164, R96 ;  /* 0x000000a480d4723c */ /* 0x040ff60000081060 */
[----:B------:R-:W-:Y:S04]  /*32170*/  STL.64 [R1+0x40b8], R210 ;  /* 0x0040b8d201007387 */ /* 0x000fe80000100a00 */
[----:B------:R-:W-:Y:S04]  /*32180*/  STL.64 [R1+0x40b0], R208 ;  /* 0x0040b0d001007387 */ /* 0x000fe80000100a00 */
[----:B------:R-:W4:Y:S04]  /*32190*/  LDL.LU.64 R96, [R1+0x17f0] ;  /* 0x0017f00001607983 */ /* 0x000f280000300a00 */
[----:B------:R-:W4:Y:S04]  /*321a0*/  LDL.LU.64 R98, [R1+0x17f8] ;  /* 0x0017f80001627983 */ /* 0x000f280000300a00 */
[----:B------:R-:W-:Y:S04]  /*321b0*/  STL.64 [R1+0x40c8], R214 ;  /* 0x0040c8d601007387 */ /* 0x000fe80000100a00 */
[----:B------:R-:W-:Y:S04]  /*321c0*/  STL.64 [R1+0x40c0], R212 ;  /* 0x0040c0d401007387 */ /* 0x000fe80000100a00 */
[----:B-1----:R-:W4:Y:S04]  /*321d0*/  LDL.LU.64 R200, [R1+0x17e0] ;  /* 0x0017e00001c87983 */ /* 0x002f280000300a00 */
[----:B------:R-:W4:Y:S04]  /*321e0*/  LDL.LU.64 R202, [R1+0x17e8] ;  /* 0x0017e80001ca7983 */ /* 0x000f280000300a00 */
[----:B------:R-:W4:Y:S04]  /*321f0*/  LDL.LU.64 R196, [R1+0x1650] ;  /* 0x0016500001c47983 */ /* 0x000f280000300a00 */
[----:B------:R-:W4:Y:S01]  /*32200*/  LDL.LU.64 R198, [R1+0x1658] ;  /* 0x0016580001c67983 */ /* 0x000f220000300a00 */
[----:B------:R-:W-:Y:S03]  /*32210*/  HMMA.1688.F32.TF32 R216, R128, R160, R132 ;  /* 0x000000a080d8723c */ /* 0x000fe60000081084 */
[----:B------:R-:W4:Y:S04]  /*32220*/  LDL.LU.64 R140, [R1+0x1640] ;  /* 0x00164000018c7983 */ /* 0x000f280000300a00 */
[----:B------:R-:W4:Y:S04]  /*32230*/  LDL.LU.64 R142, [R1+0x1648] ;  /* 0x00164800018e7983 */ /* 0x000f280000300a00 */
[----:B------:R-:W4:Y:S04]  /*32240*/  LDL.LU.64 R136, [R1+0x1630] ;  /* 0x0016300001887983 */ /* 0x000f280000300a00 */
[----:B------:R-:W4:Y:S04]  /*32250*/  LDL.LU.64 R138, [R1+0x1638] ;  /* 0x00163800018a7983 */ /* 0x000f280000300a00 */
[----:B------:R-:W4:Y:S04]  /*32260*/  LDL.LU.64 R132, [R1+0x1620] ;  /* 0x0016200001847983 */ /* 0x000f280000300a00 */
[----:B------:R-:W4:Y:S04]  /*32270*/  LDL.LU.64 R134, [R1+0x1628] ;  /* 0x0016280001867983 */ /* 0x000f280000300a00 */
[----:B------:R-:W-:Y:S04]  /*32280*/  STL.64 [R1+0x40d8], R218 ;  /* 0x0040d8da01007387 */ /* 0x000fe80000100a00 */
[----:B------:R-:W-:Y:S04]  /*32290*/  STL.64 [R1+0x40d0], R216 ;  /* 0x0040d0d801007387 */ /* 0x000fe80000100a00 */
[----:B------:R-:W4:Y:S04]  /*322a0*/  LDL.LU.64 R104, [R1+0x1610] ;  /* 0x0016100001687983 */ /* 0x000f280000300a00 */
[----:B------:R-:W4:Y:S01]  /*322b0*/  LDL.LU.64 R106, [R1+0x1618] ;  /* 0x00161800016a7983 */ /* 0x000f220000300a00 */
[----:B------:R-:W-:-:S02]  /*322c0*/  IMAD.MOV.U32 R25, RZ, RZ, R224 ;  /* 0x000000ffff197224 */ /* 0x000fc400078e00e0 */
[----:B------:R-:W-:Y:S02]  /*322d0*/  IMAD.MOV.U32 R24, RZ, RZ, R225 ;  /* 0x000000ffff187224 */ /* 0x000fe400078e00e1 */
[----:B------:R-:W-:Y:S02]  /*322e0*/  IMAD.MOV.U32 R21, RZ, RZ, R226 ;  /* 0x000000ffff157224 */ /* 0x000fe400078e00e2 */
[----:B------:R-:W-:Y:S01]  /*322f0*/  IMAD.MOV.U32 R20, RZ, RZ, R227 ;  /* 0x000000ffff147224 */ /* 0x000fe200078e00e3 */
[C---:B--2---:R-:W-:Y:S01]  /*32300*/  HMMA.1688.F32.TF32 R220, R128.reuse, R156, R100 ;  /* 0x0000009c80dc723c */ /* 0x044fe20000081064 */
[----:B------:R-:W2:Y:S04]  /*32310*/  LDL.LU.64 R100, [R1+0x1600] ;  /* 0x0016000001647983 */ /* 0x000ea80000300a00 */
[----:B------:R-:W2:Y:S03]  /*32320*/  LDL.LU.64 R102, [R1+0x1608] ;  /* 0x0016080001667983 */ /* 0x000ea60000300a00 */
[C---:B---3--:R-:W-:Y:S11]  /*32330*/  HMMA.1688.F32.TF32 R224, R128.reuse, R152, R92 ;  /* 0x0000009880e0723c */ /* 0x048ff6000008105c */
[----:B------:R-:W-:Y:S04]  /*32340*/  @!UPT UIADD3 URZ, URZ, URZ, URZ ;  /* 0x0000003f3f3ff290 */ /* 0x000fe8000fffe03f */
[----:B------:R-:W-:Y:S04]  /*32350*/  STL.64 [R1+0x4168], R222 ;  /* 0x004168de01007387 */ /* 0x000fe80000100a00 */
[----:B------:R-:W-:Y:S04]  /*32360*/  STL.64 [R1+0x4160], R220 ;  /* 0x004160dc01007387 */ /* 0x000fe80000100a00 */
[----:B------:R-:W3:Y:S04]  /*32370*/  LDL.LU.64 R92, [R1+0x15f0] ;  /* 0x0015f000015c7983 */ /* 0x000ee80000300a00 */
[----:B------:R-:W3:Y:S04]  /*32380*/  LDL.LU.64 R94, [R1+0x15f8] ;  /* 0x0015f800015e7983 */ /* 0x000ee80000300a00 */
[----:B------:R-:W-:Y:S04]  /*32390*/  STL.64 [R1+0x4178], R226 ;  /* 0x004178e201007387 */ /* 0x000fe80000100a00 */
[----:B------:R-:W-:Y:S01]  /*323a0*/  STL.64 [R1+0x4170], R224 ;  /* 0x004170e001007387 */ /* 0x000fe20000100a00 */
[C---:B----4-:R-:W-:Y:S03]  /*323b0*/  HMMA.1688.F32.TF32 R228, R128.reuse, R12, R88 ;  /* 0x0000000c80e4723c */ /* 0x050fe60000081058 */
[----:B------:R-:W4:Y:S04]  /*323c0*/  LDL.LU.64 R88, [R1+0x15e0] ;  /* 0x0015e00001587983 */ /* 0x000f280000300a00 */
[----:B------:R-:W4:Y:S11]  /*323d0*/  LDL.LU.64 R90, [R1+0x15e8] ;  /* 0x0015e800015a7983 */ /* 0x000f360000300a00 */
[----:B------:R-:W-:Y:S05]  /*323e0*/  @!UPT UIADD3 URZ, URZ, URZ, URZ ;  /* 0x0000003f3f3ff290 */ /* 0x000fea000fffe03f */
[----:B------:R-:W-:Y:S04]  /*323f0*/  STL.64 [R1+0x4188], R230 ;  /* 0x004188e601007387 */ /* 0x000fe80000100a00 */
[----:B------:R-:W-:Y:S01]  /*32400*/  STL.64 [R1+0x4180], R228 ;  /* 0x004180e401007387 */ /* 0x000fe20000100a00 */
[C---:B------:R-:W-:Y:S03]  /*32410*/  HMMA.1688.F32.TF32 R232, R128.reuse, R8, R96 ;  /* 0x0000000880e8723c */ /* 0x040fe60000081060 */
[----:B------:R-:W4:Y:S04]  /*32420*/  LDL.LU.64 R96, [R1+0x15d0] ;  /* 0x0015d00001607983 */ /* 0x000f280000300a00 */
[----:B------:R-:W4:Y:S01]  /*32430*/  LDL.LU.64 R98, [R1+0x15d8] ;  /* 0x0015d80001627983 */ /* 0x000f220000300a00 */
[----:B------:R-:W-:Y:S11]  /*32440*/  HMMA.1688.F32.TF32 R128, R128, R4, R200 ;  /* 0x000000048080723c */ /* 0x000ff600000810c8 */
[----:B------:R-:W-:Y:S04]  /*32450*/  @!UPT UIADD3 URZ, URZ, URZ, URZ ;  /* 0x0000003f3f3ff290 */ /* 0x000fe8000fffe03f */
[----:B------:R-:W-:Y:S04]  /*32460*/  STL.64 [R1+0x4198], R234 ;  /* 0x004198ea01007387 */ /* 0x000fe80000100a00 */
[----:B------:R-:W-:Y:S01]  /*32470*/  STL.64 [R1+0x4190], R232 ;  /* 0x004190e801007387 */ /* 0x000fe20000100a00 */
[C---:B------:R-:W-:Y:S03]  /*32480*/  HMMA.1688.F32.TF32 R196, R124.reuse, R192, R196 ;  /* 0x000000c07cc4723c */ /* 0x040fe600000810c4 */
[----:B------:R-:W-:Y:S04]  /*32490*/  STL.64 [R1+0x41a8], R130 ;  /* 0x0041a88201007387 */ /* 0x000fe80000100a00 */
[----:B------:R1:W-:Y:S02]  /*324a0*/  STL.64 [R1+0x41a0], R128 ;  /* 0x0041a08001007387 */ /* 0x0003e40000100a00 */
[C---:B-1----:R-:W-:Y:S11]  /*324b0*/  HMMA.1688.F32.TF32 R128, R124.reuse, R188, R140 ;  /* 0x000000bc7c80723c */ /* 0x042ff6000008108c */
[----:B------:R-:W-:Y:S03]  /*324c0*/  @!UPT UIADD3 URZ, URZ, URZ, URZ ;  /* 0x0000003f3f3ff290 */ /* 0x000fe6000fffe03f */
[----:B------:R-:W-:Y:S04]  /*324d0*/  STL.64 [R1+0x940], R196 ;  /* 0x000940c401007387 */ /* 0x000fe80000100a00 */
[----:B------:R-:W-:Y:S01]  /*324e0*/  STL.64 [R1+0x948], R198 ;  /* 0x000948c601007387 */ /* 0x000fe20000100a00 */
[C---:B------:R-:W-:Y:S08]  /*324f0*/  HMMA.1688.F32.TF32 R136, R124.reuse, R184, R136 ;  /* 0x000000b87c88723c */ /* 0x040ff00000081088 */
[C---:B------:R-:W-:Y:S01]  /*32500*/  HMMA.1688.F32.TF32 R132, R124.reuse, R180, R132 ;  /* 0x000000b47c84723c */ /* 0x040fe20000081084 */
[----:B------:R-:W-:Y:S04]  /*32510*/  STL.64 [R1+0x930], R128 ;  /* 0x0009308001007387 */ /* 0x000fe80000100a00 */
[----:B------:R1:W-:Y:S03]  /*32520*/  STL.64 [R1+0x938], R130 ;  /* 0x0009388201007387 */ /* 0x0003e60000100a00 */
[C---:B-1----:R-:W-:Y:S07]  /*32530*/  HMMA.1688.F32.TF32 R128, R124.reuse, R176, R104 ;  /* 0x000000b07c80723c */ /* 0x042fee0000081068 */
[----:B------:R-:W-:Y:S04]  /*32540*/  STL.64 [R1+0x920], R136 ;  /* 0x0009208801007387 */ /* 0x000fe80000100a00 */
[----:B------:R-:W-:Y:S04]  /*32550*/  STL.64 [R1+0x928], R138 ;  /* 0x0009288a01007387 */ /* 0x000fe80000100a00 */
[----:B------:R-:W-:Y:S04]  /*32560*/  STL.64 [R1+0x910], R132 ;  /* 0x0009108401007387 */ /* 0x000fe80000100a00 */
[----:B------:R-:W-:Y:S04]  /*32570*/  STL.64 [R1+0x918], R134 ;  /* 0x0009188601007387 */ /* 0x000fe80000100a00 */
[----:B------:R-:W-:Y:S04]  /*32580*/  STL.64 [R1+0x900], R128 ;  /* 0x0009008001007387 */ /* 0x000fe80000100a00 */
[----:B------:R-:W-:Y:S01]  /*32590*/  STL.64 [R1+0x908], R130 ;  /* 0x0009088201007387 */ /* 0x000fe20000100a00 */
[C---:B--2---:R-:W-:Y:S08]  /*325a0*/  HMMA.1688.F32.TF32 R104, R124.reuse, R172, R100 ;  /* 0x000000ac7c68723c */ /* 0x044ff00000081064 */
[C---:B---3--:R-:W-:Y:S01]  /*325b0*/  HMMA.1688.F32.TF32 R100, R124.reuse, R168, R92 ;  /* 0x000000a87c64723c */ /* 0x048fe2000008105c */
[----:B------:R-:W2:Y:S11]  /*325c0*/  LDL.LU.64 R92, [R1+0x15c0] ;  /* 0x0015c000015c7983 */ /* 0x000eb60000300a00 */
[----:B------:R-:W-:Y:S03]  /*325d0*/  @!UPT UIADD3 URZ, URZ, URZ, URZ ;  /* 0x0000003f3f3ff290 */ /* 0x000fe6000fffe03f */
[----:B------:R-:W-:Y:S04]  /*325e0*/  STL.64 [R1+0x8f0], R104 ;  /* 0x0008f06801007387 */ /* 0x000fe80000100a00 */
[----:B------:R-:W-:Y:S04]  /*325f0*/  STL.64 [R1+0x8f8], R106 ;  /* 0x0008f86a01007387 */ /* 0x000fe80000100a00 */
[----:B------:R-:W2:Y:S04]  /*32600*/  LDL.LU.64 R94, [R1+0x15c8] ;  /* 0x0015c800015e7983 */ /* 0x000ea80000300a00 */
[----:B------:R-:W-:Y:S04]  /*32610*/  STL.64 [R1+0x8e0], R100 ;  /* 0x0008e06401007387 */ /* 0x000fe80000100a00 */
[----:B------:R4:W-:Y:S02]  /*32620*/  STL.64 [R1+0x8e8], R102 ;  /* 0x0008e86601007387 */ /* 0x0009e40000100a00 */
[C---:B----4-:R-:W-:Y:S02]  /*32630*/  HMMA.1688.F32.TF32 R100, R124.reuse, R164, R88 ;  /* 0x000000a47c64723c */ /* 0x050fe40000081058 */
[----:B------:R-:W3:Y:S04]  /*32640*/  LDL.LU.64 R88, [R1+0x15b0] ;  /* 0x0015b00001587983 */ /* 0x000ee80000300a00 */
[----:B------:R-:W3:Y:S02]  /*32650*/  LDL.LU.64 R90, [R1+0x15b8] ;  /* 0x0015b800015a7983 */ /* 0x000ee40000300a00 */
[C---:B------:R-:W-:Y:S11]  /*32660*/  HMMA.1688.F32.TF32 R96, R124.reuse, R160, R96 ;  /* 0x000000a07c60723c */ /* 0x040ff60000081060 */
[----:B------:R-:W-:Y:S04]  /*32670*/  @!UPT UIADD3 URZ, URZ, URZ, URZ ;  /* 0x0000003f3f3ff290 */ /* 0x000fe8000fffe03f */
[----:B------:R1:W-:Y:S04]  /*32680*/  STL.64 [R1+0x8d0], R100 ;  /* 0x0008d06401007387 */ /* 0x0003e80000100a00 */
[----:B------:R4:W-:Y:S04]  /*32690*/  STL.64 [R1+0x8d8], R102 ;  /* 0x0008d86601007387 */ /* 0x0009e80000100a00 */
[----:B------:R-:W3:Y:S04]  /*326a0*/  LDL.LU.64 R208, [R1+0x15a0] ;  /* 0x0015a00001d07983 */ /* 0x000ee80000300a00 */
[----:B------:R-:W3:Y:S04]  /*326b0*/  LDL.LU.64 R210, [R1+0x15a8] ;  /* 0x0015a80001d27983 */ /* 0x000ee80000300a00 */
        /* <DEDUP_REMOVED lines=19> */
[----:B----4-:R-:W4:Y:S04]  /*327f0*/  LDL.LU.64 R102, [R1+0x1428] ;  /* 0x0014280001667983 */ /* 0x010f280000300a00 */
        /* <DEDUP_REMOVED lines=13> */
[----:B------:R-:W-:Y:S08]  /*328d0*/  HMMA.1688.F32.TF32 R124, R124, R4, R200 ;  /* 0x000000047c7c723c */ /* 0x000ff000000810c8 */
[C---:B------:R-:W-:Y:S08]  /*328e0*/  HMMA.1688.F32.TF32 R200, R120.reuse, R192, R196 ;  /* 0x000000c078c8723c */ /* 0x040ff000000810c4 */
[C---:B------:R-:W-:Y:S08]  /*328f0*/  HMMA.1688.F32.TF32 R196, R120.reuse, R188, R140 ;  /* 0x000000bc78c4723c */ /* 0x040ff0000008108c */
[C---:B------:R-:W-:Y:S08]  /*32900*/  HMMA.1688.F32.TF32 R140, R120.reuse, R184, R136 ;  /* 0x000000b8788c723c */ /* 0x040ff00000081088 */
[C---:B------:R-:W-:Y:S08]  /*32910*/  HMMA.1688.F32.TF32 R136, R120.reuse, R180, R132 ;  /* 0x000000b47888723c */ /* 0x040ff00000081084 */
[C---:B------:R-:W-:Y:S01]  /*32920*/  HMMA.1688.F32.TF32 R132, R120.reuse, R176, R128 ;  /* 0x000000b07884723c */ /* 0x040fe20000081080 */
[----:B------:R-:W-:Y:S07]  /*32930*/  STL.64 [R1+0x890], R212 ;  /* 0x000890d401007387 */ /* 0x000fee0000100a00 */
[C---:B------:R-:W-:Y:S01]  /*32940*/  HMMA.1688.F32.TF32 R128, R120.reuse, R172, R104 ;  /* 0x000000ac7880723c */ /* 0x040fe20000081068 */
[----:B------:R-:W-:Y:S07]  /*32950*/  STL.64 [R1+0x898], R214 ;  /* 0x000898d601007387 */ /* 0x000fee0000100a00 */
[C---:B----4-:R-:W-:Y:S01]  /*32960*/  HMMA.1688.F32.TF32 R104, R120.reuse, R168, R100 ;  /* 0x000000a87868723c */ /* 0x050fe20000081064 */
[----:B------:R-:W-:Y:S07]  /*32970*/  STL.64 [R1+0x840], R208 ;  /* 0x000840d001007387 */ /* 0x000fee0000100a00 */
[C---:B------:R-:W-:Y:S01]  /*32980*/  HMMA.1688.F32.TF32 R100, R120.reuse, R164, R96 ;  /* 0x000000a47864723c */ /* 0x040fe20000081060 */
        /* <DEDUP_REMOVED lines=20> */
[----:B------:R2:W-:Y:S02]  /*32ad0*/  STL.64 [R1+0xb78], R102 ;  /* 0x000b786601007387 */ /* 0x0005e40000100a00 */
[C---:B--2---:R-:W-:Y:S02]  /*32ae0*/  HMMA.1688.F32.TF32 R100, R120.reuse, R160, R92 ;  /* 0x000000a07864723c */ /* 0x044fe4000008105c */
[----:B------:R-:W2:Y:S04]  /*32af0*/  LDL.LU.64 R92, [R1+0x13d0] ;  /* 0x0013d000015c7983 */ /* 0x000ea80000300a00 */
[----:B------:R-:W2:Y:S11]  /*32b00*/  LDL.LU.64 R94, [R1+0x13d8] ;  /* 0x0013d800015e7983 */ /* 0x000eb60000300a00 */
[----:B------:R-:W-:Y:S06]  /*32b10*/  @!UPT UIADD3 URZ, URZ, URZ, URZ ;  /* 0x0000003f3f3ff290 */ /* 0x000fec000fffe03f */
[----:B------:R-:W-:Y:S04]  /*32b20*/  STL.64 [R1+0xb60], R100 ;  /* 0x000b606401007387 */ /* 0x000fe80000100a00 */
[----:B------:R-:W-:Y:S04]  /*32b30*/  STL.64 [R1+0xb68], R102 ;  /* 0x000b686601007387 */ /* 0x000fe80000100a00 */
[----:B------:R-:W2:Y:S04]  /*32b40*/  LDL.LU.64 R200, [R1+0x13c0] ;  /* 0x0013c00001c87983 */ /* 0x000ea80000300a00 */
[----:B------:R-:W2:Y:S01]  /*32b50*/  LDL.LU.64 R202, [R1+0x13c8] ;  /* 0x0013c80001ca7983 */ /* 0x000ea20000300a00 */
[C---:B---3--:R-:W-:Y:S11]  /*32b60*/  HMMA.1688.F32.TF32 R88, R120.reuse, R156, R88 ;  /* 0x0000009c7858723c */ /* 0x048ff60000081058 */
[----:B------:R-:W-:Y:S11]  /*32b70*/  @!UPT UIADD3 URZ, URZ, URZ, URZ ;  /* 0x0000003f3f3ff290 */ /* 0x000ff6000fffe03f */
[----:B------:R-:W-:Y:S01]  /*32b80*/  @!UPT UIADD3 URZ, URZ, URZ, URZ ;  /* 0x0000003f3f3ff290 */ /* 0x000fe2000fffe03f */
[----:B------:R1:W-:Y:S04]  /*32b90*/  STL.64 [R1+0xb50], R88 ;  /* 0x000b505801007387 */ /* 0x0003e80000100a00 */
[----:B------:R3:W-:Y:S04]  /*32ba0*/  STL.64 [R1+0xb58], R90 ;  /* 0x000b585a01007387 */ /* 0x0007e80000100a00 */
[----:B------:R-:W2:Y:S04]  /*32bb0*/  LDL.LU.64 R196, [R1+0x13b0] ;  /* 0x0013b00001c47983 */ /* 0x000ea80000300a00 */
[----:B------:R-:W2:Y:S04]  /*32bc0*/  LDL.LU.64 R198, [R1+0x13b8] ;  /* 0x0013b80001c67983 */ /* 0x000ea80000300a00 */
[----:B-1----:R-:W2:Y:S04]  /*32bd0*/  LDL.LU.64 R88, [R1+0x13a0] ;  /* 0x0013a00001587983 */ /* 0x002ea80000300a00 */
[----:B---3--:R-:W3:Y:S04]  /*32be0*/  LDL.LU.64 R90, [R1+0x13a8] ;  /* 0x0013a800015a7983 */ /* 0x008ee80000300a00 */
        /* <DEDUP_REMOVED lines=12> */
[C---:B----4-:R-:W-:Y:S03]  /*32cb0*/  HMMA.1688.F32.TF32 R204, R120.reuse, R152, R96 ;  /* 0x0000009878cc723c */ /* 0x050fe60000081060 */
[----:B------:R-:W4:Y:S04]  /*32cc0*/  LDL.LU.64 R96, [R1+0x1310] ;  /* 0x0013100001607983 */ /* 0x000f280000300a00 */
[----:B------:R-:W4:Y:S11]  /*32cd0*/  LDL.LU.64 R98, [R1+0x1318] ;  /* 0x0013180001627983 */ /* 0x000f360000300a00 */
[----:B------:R-:W-:Y:S05]  /*32ce0*/  @!UPT UIADD3 URZ, URZ, URZ, URZ ;  /* 0x0000003f3f3ff290 */ /* 0x000fea000fffe03f */
[----:B------:R-:W-:Y:S04]  /*32cf0*/  STL.64 [R1+0xb40], R204 ;  /* 0x000b40cc01007387 */ /* 0x000fe80000100a00 */
[----:B------:R2:W-:Y:S02]  /*32d00*/  STL.64 [R1+0xb48], R206 ;  /* 0x000b48ce01007387 */ /* 0x0005e40000100a00 */
[C---:B--2---:R-:W-:Y:S02]  /*32d10*/  HMMA.1688.F32.TF32 R204, R120.reuse, R12, R92 ;  /* 0x0000000c78cc723c */ /* 0x044fe4000008105c */
[----:B------:R-:W2:Y:S04]  /*32d20*/  LDL.LU.64 R92, [R1+0x12f0] ;  /* 0x0012f000015c7983 */ /* 0x000ea80000300a00 */
[----:B------:R-:W2:Y:S02]  /*32d30*/  LDL.LU.64 R94, [R1+0x12f8] ;  /* 0x0012f800015e7983 */ /* 0x000ea40000300a00 */
[C---:B------:R-:W-:Y:S11]  /*32d40*/  HMMA.1688.F32.TF32 R200, R120.reuse, R8, R200 ;  /* 0x0000000878c8723c */ /* 0x040ff600000810c8 */
[----:B------:R-:W-:Y:S04]  /*32d50*/  @!UPT UIADD3 URZ, URZ, URZ, URZ ;  /* 0x0000003f3f3ff290 */ /* 0x000fe8000fffe03f */
[----:B------:R-:W-:Y:S04]  /*32d60*/  STL.64 [R1+0xb30], R204 ;  /* 0x000b30cc01007387 */ /* 0x000fe80000100a00 */
[----:B------:R-:W-:Y:S04]  /*32d70*/  STL.64 [R1+0xb38], R206 ;  /* 0x000b38ce01007387 */ /* 0x000fe80000100a00 */
[----:B------:R-:W-:Y:S04]  /*32d80*/  STL.64 [R1+0xb20], R200 ;  /* 0x000b20c801007387 */ /* 0x000fe80000100a00 */
[----:B------:R-:W-:Y:S01]  /*32d90*/  STL.64 [R1+0xb28], R202 ;  /* 0x000b28ca01007387 */ /* 0x000fe20000100a00 */
[----:B------:R-:W-:Y:S08]  /*32da0*/  HMMA.1688.F32.TF32 R120, R120, R4, R196 ;  /* 0x000000047878723c */ /* 0x000ff000000810c4 */
[C---:B---3--:R-:W-:Y:S01]  /*32db0*/  HMMA.1688.F32.TF32 R196, R116.reuse, R192, R88 ;  /* 0x000000c074c4723c */ /* 0x048fe20000081058 */
[----:B------:R-:W3:Y:S04]  /*32dc0*/  LDL.LU.64 R88, [R1+0x12b0] ;  /* 0x0012b00001587983 */ /* 0x000ee80000300a00 */
[----:B------:R-:W3:Y:S03]  /*32dd0*/  LDL.LU.64 R90, [R1+0x12b8] ;  /* 0x0012b800015a7983 */ /* 0x000ee60000300a00 */
[C---:B------:R-:W-:Y:S08]  /*32de0*/  HMMA.1688.F32.TF32 R140, R116.reuse, R188, R140 ;  /* 0x000000bc748c723c */ /* 0x040ff0000008108c */
[C---:B------:R-:W-:Y:S08]  /*32df0*/  HMMA.1688.F32.TF32 R136, R116.reuse, R184, R136 ;  /* 0x000000b87488723c */ /* 0x040ff00000081088 */
[C---:B------:R-:W-:Y:S08]  /*32e00*/  HMMA.1688.F32.TF32 R132, R116.reuse, R180, R132 ;  /* 0x000000b47484723c */ /* 0x040ff00000081084 */
[C---:B------:R-:W-:Y:S08]  /*32e10*/  HMMA.1688.F32.TF32 R128, R116.reuse, R176, R128 ;  /* 0x000000b07480723c */ /* 0x040ff00000081080 */
[C---:B------:R-:W-:Y:S08]  /*32e20*/  HMMA.1688.F32.TF32 R104, R116.reuse, R172, R104 ;  /* 0x000000ac7468723c */ /* 0x040ff00000081068 */
[C---:B------:R-:W-:Y:S01]  /*32e30*/  HMMA.1688.F32.TF32 R100, R116.reuse, R168, R100 ;  /* 0x000000a87464723c */ /* 0x040fe20000081064 */
[----:B------:R-:W-:Y:S04]  /*32e40*/  STL.64 [R1+0xe00], R196 ;  /* 0x000e00c401007387 */ /* 0x000fe80000100a00 */
        /* <DEDUP_REMOVED lines=9> */
[----:B-1----:R-:W3:Y:S04]  /*32ee0*/  LDL.LU.64 R140, [R1+0xd60] ;  /* 0x000d6000018c7983 */ /* 0x002ee80000300a00 */
[----:B------:R1:W-:Y:S04]  /*32ef0*/  STL.64 [R1+0xdb0], R104 ;  /* 0x000db06801007387 */ /* 0x0003e80000100a00 */
[----:B------:R1:W-:Y:S04]  /*32f00*/  STL.64 [R1+0xdb8], R106 ;  /* 0x000db86a01007387 */ /* 0x0003e80000100a00 */
[----:B------:R-:W3:Y:S04]  /*32f10*/  LDL.LU.64 R142, [R1+0xd68] ;  /* 0x000d6800018e7983 */ /* 0x000ee80000300a00 */
[----:B------:R1:W-:Y:S04]  /*32f20*/  STL.64 [R1+0xda0], R100 ;  /* 0x000da06401007387 */ /* 0x0003e80000100a00 */
[----:B------:R1:W-:Y:S04]  /*32f30*/  STL.64 [R1+0xda8], R102 ;  /* 0x000da86601007387 */ /* 0x0003e80000100a00 */
[----:B------:R-:W3:Y:S04]  /*32f40*/  LDL.LU.64 R136, [R1+0xd50] ;  /* 0x000d500001887983 */ /* 0x000ee80000300a00 */
[----:B------:R-:W3:Y:S01]  /*32f50*/  LDL.LU.64 R138, [R1+0xd58] ;  /* 0x000d5800018a7983 */ /* 0x000ee20000300a00 */
[C---:B----4-:R-:W-:Y:S11]  /*32f60*/  HMMA.1688.F32.TF32 R96, R116.reuse, R164, R96 ;  /* 0x000000a47460723c */ /* 0x050ff60000081060 */
[----:B------:R-:W-:Y:S11]  /*32f70*/  @!UPT UIADD3 URZ, URZ, URZ, URZ ;  /* 0x0000003f3f3ff290 */ /* 0x000ff6000fffe03f */
[----:B------:R-:W-:Y:S01]  /*32f80*/  @!UPT UIADD3 URZ, URZ, URZ, URZ ;  /* 0x0000003f3f3ff290 */ /* 0x000fe2000fffe03f */
[----:B------:R4:W-:Y:S04]  /*32f90*/  STL.64 [R1+0xd90], R96 ;  /* 0x000d906001007387 */ /* 0x0009e80000100a00 */
[----:B------:R1:W-:Y:S04]  /*32fa0*/  STL.64 [R1+0xd98], R98 ;  /* 0x000d986201007387 */ /* 0x0003e80000100a00 */
[----:B------:R-:W3:Y:S04]  /*32fb0*/  LDL.LU.64 R132, [R1+0xd40] ;  /* 0x000d400001847983 */ /* 0x000ee80000300a00 */
[----:B------:R-:W3:Y:S01]  /*32fc0*/  LDL.LU.64 R134, [R1+0xd48] ;  /* 0x000d480001867983 */ /* 0x000ee20000300a00 */
[C---:B--2---:R-:W-:Y:S11]  /*32fd0*/  HMMA.1688.F32.TF32 R92, R116.reuse, R160, R92 ;  /* 0x000000a0745c723c */ /* 0x044ff6000008105c */
[----:B------:R-:W-:Y:S11]  /*32fe0*/  @!UPT UIADD3 URZ, URZ, URZ, URZ ;  /* 0x0000003f3f3ff290 */ /* 0x000ff6000fffe03f */
[----:B------:R-:W-:Y:S01]  /*32ff0*/  @!UPT UIADD3 URZ, URZ, URZ, URZ ;  /* 0x0000003f3f3ff290 */ /* 0x000fe2000fffe03f */
[----:B------:R2:W-:Y:S04]  /*33000*/  STL.64 [R1+0xd80], R92 ;  /* 0x000d805c01007387 */ /* 0x0005e80000100a00 */
[----:B------:R1:W-:Y:S04]  /*33010*/  STL.64 [R1+0xd88], R94 ;  /* 0x000d885e01007387 */ /* 0x0003e80000100a00 */
[----:B------:R-:W3:Y:S04]  /*33020*/  LDL.LU.64 R128, [R1+0x12a0] ;  /* 0x0012a00001807983 */ /* 0x000ee80000300a00 */
[----:B------:R-:W3:Y:S04]  /*33030*/  LDL.LU.64 R130, [R1+0x12a8] ;  /* 0x0012a80001827983 */ /* 0x000ee80000300a00 */
[----:B-1----:R-:W3:Y:S04]  /*33040*/  LDL.LU.64 R104, [R1+0x1260] ;  /* 0x0012600001687983 */ /* 0x002ee80000300a00 */
[----:B------:R-:W3:Y:S02]  /*33050*/  LDL.LU.64 R106, [R1+0x1268] ;  /* 0x00126800016a7983 */ /* 0x000ee40000300a00 */
[C---:B---3--:R-:W-:Y:S11]  /*33060*/  HMMA.1688.F32.TF32 R88, R116.reuse, R156, R88 ;  /* 0x0000009c7458723c */ /* 0x048ff60000081058 */
[----:B------:R-:W-:Y:S11]  /*33070*/  @!UPT UIADD3 URZ, URZ, URZ, URZ ;  /* 0x0000003f3f3ff290 */ /* 0x000ff6000fffe03f */
[----:B------:R-:W-:Y:S01]  /*33080*/  @!UPT UIADD3 URZ, URZ, URZ, URZ ;  /* 0x0000003f3f3ff290 */ /* 0x000fe2000fffe03f */
[----:B------:R1:W-:Y:S04]  /*33090*/  STL.64 [R1+0xd70], R88 ;  /* 0x000d705801007387 */ /* 0x0003e80000100a00 */
[----:B------:R3:W-:Y:S04]  /*330a0*/  STL.64 [R1+0xd78], R90 ;  /* 0x000d785a01007387 */ /* 0x0007e80000100a00 */
[----:B------:R-:W3:Y:S04]  /*330b0*/  LDL.LU.64 R100, [R1+0x1250] ;  /* 0x0012500001647983 */ /* 0x000ee80000300a00 */
[----:B------:R-:W3:Y:S04]  /*330c0*/  LDL.LU.64 R102, [R1+0x1258] ;  /* 0x0012580001667983 */ /* 0x000ee80000300a00 */
[----:B----4-:R-:W4:Y:S04]  /*330d0*/  LDL.LU.64 R96, [R1+0xff0] ;  /* 0x000ff00001607983 */ /* 0x010f280000300a00 */
[----:B------:R-:W4:Y:S04]  /*330e0*/  LDL.LU.64 R98, [R1+0xff8] ;  /* 0x000ff80001627983 */ /* 0x000f280000300a00 */
[----:B--2---:R-:W2:Y:S04]  /*330f0*/  LDL.LU.64 R92, [R1+0x1130] ;  /* 0x00113000015c7983 */ /* 0x004ea80000300a00 */
[----:B------:R-:W2:Y:S04]  /*33100*/  LDL.LU.64 R94, [R1+0x1138] ;  /* 0x00113800015e7983 */ /* 0x000ea80000300a00 */
[----:B-1----:R-:W2:Y:S04]  /*33110*/  LDL.LU.64 R88, [R1+0xfd0] ;  /* 0x000fd00001587983 */ /* 0x002ea80000300a00 */
[----:B---3--:R-:W2:Y:S01]  /*33120*/  LDL.LU.64 R90, [R1+0xfd8] ;  /* 0x000fd800015a7983 */ /* 0x008ea20000300a00 */
[C---:B------:R-:W-:Y:S08]  /*33130*/  HMMA.1688.F32.TF32 R140, R116.reuse, R152, R140 ;  /* 0x00000098748c723c */ /* 0x040ff0000008108c */
[C---:B------:R-:W-:Y:S11]  /*33140*/  HMMA.1688.F32.TF32 R136, R116.reuse, R12, R136 ;  /* 0x0000000c7488723c */ /* 0x040ff60000081088 */
[----:B------:R-:W-:Y:S05]  /*33150*/  @!UPT UIADD3 URZ, URZ, URZ, URZ ;  /* 0x0000003f3f3ff290 */ /* 0x000fea000fffe03f */
[----:B------:R-:W-:Y:S02]  /*33160*/  IMAD.MOV.U32 R44, RZ, RZ, R143 ;  /* 0x000000ffff2c7224 */ /* 0x000fe400078e008f */
[----:B------:R-:W-:Y:S01]  /*33170*/  IMAD.MOV.U32 R45, RZ, RZ, R142 ;  /* 0x000000ffff2d7224 */ /* 0x000fe200078e008e */
[----:B------:R-:W-:Y:S04]  /*33180*/  STL.64 [R1+0xd60], R140 ;  /* 0x000d608c01007387 */ /* 0x000fe80000100a00 */
[----:B------:R-:W-:Y:S04]  /*33190*/  STL [R1+0x4048], R44 ;  /* 0x0040482c01007387 */ /* 0x000fe80000100800 */
[----:B------:R-:W-:Y:S04]  /*331a0*/  STL [R1+0x4044], R45 ;  /* 0x0040442d01007387 */ /* 0x000fe80000100800 */
[----:B------:R-:W-:Y:S04]  /*331b0*/  STL.64 [R1+0xd50], R136 ;  /* 0x000d508801007387 */ /* 0x000fe80000100a00 */
[----:B------:R-:W-:Y:S01]  /*331c0*/  STL.64 [R1+0xd58], R138 ;  /* 0x000d588a01007387 */ /* 0x000fe20000100a00 */
[----:B------:R-:W-:Y:S11]  /*331d0*/  HMMA.1688.F32.TF32 R132, R116, R8, R132 ;  /* 0x000000087484723c */ /* 0x000ff60000081084 */
[----:B------:R-:W-:Y:S11]  /*331e0*/  @!UPT UIADD3 URZ, URZ, URZ, URZ ;  /* 0x0000003f3f3ff290 */ /* 0x000ff6000fffe03f */
[----:B------:R-:W-:Y:S01]  /*331f0*/  @!UPT UIADD3 URZ, URZ, URZ, URZ ;  /* 0x0000003f3f3ff290 */ /* 0x000fe2000fffe03f */
[----:B------:R-:W-:Y:S01]  /*33200*/  STL.64 [R1+0xd40], R132 ;  /* 0x000d408401007387 */ /* 0x000fe20000100a00 */
[C---:B------:R-:W-:Y:S11]  /*33210*/  HMMA.1688.F32.TF32 R104, R112.reuse, R192, R104 ;  /* 0x000000c07068723c */ /* 0x040ff60000081068 */
[----:B------:R-:W-:Y:S11]  /*33220*/  @!UPT UIADD3 URZ, URZ, URZ, URZ ;  /* 0x0000003f3f3ff290 */ /* 0x000ff6000fffe03f */
[----:B------:R-:W-:Y:S01]  /*33230*/  @!UPT UIADD3 URZ, URZ, URZ, URZ ;  /* 0x0000003f3f3ff290 */ /* 0x000fe2000fffe03f */
[----:B------:R-:W-:Y:S04]  /*33240*/  STL.64 [R1+0x1010], R104 ;  /* 0x0010106801007387 */ /* 0x000fe80000100a00 */
[----:B------:R-:W-:Y:S04]  /*33250*/  STL.64 [R1+0x1018], R106 ;  /* 0x0010186a01007387 */ /* 0x000fe80000100a00 */
[----:B------:R-:W3:Y:S01]  /*33260*/  LDL.LU.64 R200, [R1+0xfc0] ;  /* 0x000fc00001c87983 */ /* 0x000ee20000300a00 */
[C---:B------:R-:W-:Y:S08]  /*33270*/  HMMA.1688.F32.TF32 R100, R112.reuse, R188, R100 ;  /* 0x000000bc7064723c */ /* 0x040ff00000081064 */
[C---:B----4-:R-:W-:Y:S08]  /*33280*/  HMMA.1688.F32.TF32 R96, R112.reuse, R184, R96 ;  /* 0x000000b87060723c */ /* 0x050ff00000081060 */
[C---:B--2---:R-:W-:Y:S07]  /*33290*/  HMMA.1688.F32.TF32 R92, R112.reuse, R180, R92 ;  /* 0x000000b4705c723c */ /* 0x044fee000008105c */
[----:B------:R-:W-:Y:S04]  /*332a0*/  STL.64 [R1+0x1000], R100 ;  /* 0x0010006401007387 */ /* 0x000fe80000100a00 */
[----:B------:R-:W-:Y:S04]  /*332b0*/  STL.64 [R1+0x1008], R102 ;  /* 0x0010086601007387 */ /* 0x000fe80000100a00 */
[----:B------:R-:W3:Y:S04]  /*332c0*/  LDL.LU.64 R202, [R1+0xfc8] ;  /* 0x000fc80001ca7983 */ /* 0x000ee80000300a00 */
[----:B------:R1:W-:Y:S04]  /*332d0*/  STL.64 [R1+0xff0], R96 ;  /* 0x000ff06001007387 */ /* 0x0003e80000100a00 */
[----:B------:R2:W-:Y:S04]  /*332e0*/  STL.64 [R1+0xff8], R98 ;  /* 0x000ff86201007387 */ /* 0x0005e80000100a00 */
[----:B------:R-:W4:Y:S04]  /*332f0*/  LDL.LU.64 R196, [R1+0xfb0] ;  /* 0x000fb00001c47983 */ /* 0x000f280000300a00 */
[----:B------:R-:W4:Y:S01]  /*33300*/  LDL.LU.64 R198, [R1+0xfb8] ;  /* 0x000fb80001c67983 */ /* 0x000f220000300a00 */
[----:B------:R-:W-:Y:S03]  /*33310*/  HMMA.1688.F32.TF32 R88, R112, R176, R88 ;  /* 0x000000b07058723c */ /* 0x000fe60000081058 */
[----:B-1----:R-:W4:Y:S04]  /*33320*/  LDL.LU.64 R96, [R1+0x1120] ;  /* 0x0011200001607983 */ /* 0x002f280000300a00 */
[----:B--2---:R-:W2:Y:S04]  /*33330*/  LDL.LU.64 R98, [R1+0x1128] ;  /* 0x0011280001627983 */ /* 0x004ea80000300a00 */
[----:B------:R-:W-:Y:S04]  /*33340*/  STL.64 [R1+0xfe0], R92 ;  /* 0x000fe05c01007387 */ /* 0x000fe80000100a00 */
[----:B------:R-:W-:Y:S04]  /*33350*/  STL.64 [R1+0xfe8], R94 ;  /* 0x000fe85e01007387 */ /* 0x000fe80000100a00 */
[----:B------:R-:W2:Y:S04]  /*33360*/  LDL.LU.64 R140, [R1+0xf90] ;  /* 0x000f9000018c7983 */ /* 0x000ea80000300a00 */
[----:B------:R-:W2:Y:S04]  /*33370*/  LDL.LU.64 R142, [R1+0xf98] ;  /* 0x000f9800018e7983 */ /* 0x000ea80000300a00 */
[----:B------:R1:W-:Y:S04]  /*33380*/  STL.64 [R1+0xfd0], R88 ;  /* 0x000fd05801007387 */ /* 0x0003e80000100a00 */
[----:B------:R1:W-:Y:S04]  /*33390*/  STL.64 [R1+0xfd8], R90 ;  /* 0x000fd85a01007387 */ /* 0x0003e80000100a00 */
[----:B------:R-:W2:Y:S04]  /*333a0*/  LDL.LU.64 R136, [R1+0xf80] ;  /* 0x000f800001887983 */ /* 0x000ea80000300a00 */
[----:B------:R-:W2:Y:S04]  /*333b0*/  LDL.LU.64 R138, [R1+0xf88] ;  /* 0x000f8800018a7983 */ /* 0x000ea80000300a00 */
[----:B-1----:R-:W2:Y:S04]  /*333c0*/  LDL.LU.64 R88, [R1+0xf70] ;  /* 0x000f700001587983 */ /* 0x002ea80000300a00 */
[----:B------:R-:W2:Y:S04]  /*333d0*/  LDL.LU.64 R90, [R1+0xf78] ;  /* 0x000f7800015a7983 */ /* 0x000ea80000300a00 */
[----:B------:R-:W2:Y:S04]  /*333e0*/  LDL.LU.64 R92, [R1+0x1100] ;  /* 0x00110000015c7983 */ /* 0x000ea80000300a00 */
[----:B------:R-:W2:Y:S01]  /*333f0*/  LDL.LU.64 R94, [R1+0x1108] ;  /* 0x00110800015e7983 */ /* 0x000ea20000300a00 */
[----:B------:R-:W-:Y:S01]  /*33400*/  IMAD.MOV.U32 R44, RZ, RZ, R134 ;  /* 0x000000ffff2c7224 */ /* 0x000fe200078e0086 */
[----:B------:R-:W-:Y:S01]  /*33410*/  HMMA.1688.F32.TF32 R116, R116, R4, R128 ;  /* 0x000000047474723c */ /* 0x000fe20000081080 */
[----:B------:R-:W-:Y:S01]  /*33420*/  IMAD.MOV.U32 R45, RZ, RZ, R135 ;  /* 0x000000ffff2d7224 */ /* 0x000fe200078e0087 */
[----:B------:R-:W2:Y:S04]  /*33430*/  LDL.LU.64 R132, [R1+0xf50] ;  /* 0x000f500001847983 */ /* 0x000ea80000300a00 */
[----:B------:R-:W2:Y:S04]  /*33440*/  LDL.LU.64 R134, [R1+0xf58] ;  /* 0x000f580001867983 */ /* 0x000ea80000300a00 */
[----:B------:R-:W2:Y:S04]  /*33450*/  LDL.LU.64 R128, [R1+0x10d0] ;  /* 0x0010d00001807983 */ /* 0x000ea80000300a00 */
[----:B------:R-:W2:Y:S04]  /*33460*/  LDL.LU.64 R130, [R1+0x10d8] ;  /* 0x0010d80001827983 */ /* 0x000ea80000300a00 */
[----:B------:R-:W2:Y:S04]  /*33470*/  LDL.LU.64 R104, [R1+0x10f0] ;  /* 0x0010f00001687983 */ /* 0x000ea80000300a00 */
[----:B------:R-:W2:Y:S04]  /*33480*/  LDL.LU.64 R106, [R1+0x10f8] ;  /* 0x0010f800016a7983 */ /* 0x000ea80000300a00 */
[----:B------:R-:W2:Y:S04]  /*33490*/  LDL.LU.64 R100, [R1+0x1150] ;  /* 0x0011500001647983 */ /* 0x000ea80000300a00 */
[----:B------:R-:W2:Y:S01]  /*334a0*/  LDL.LU.64 R102, [R1+0x1158] ;  /* 0x0011580001667983 */ /* 0x000ea20000300a00 */
[C---:B---3--:R-:W-:Y:S08]  /*334b0*/  HMMA.1688.F32.TF32 R204, R112.reuse, R172, R200 ;  /* 0x000000ac70cc723c */ /* 0x048ff000000810c8 */
[C---:B----4-:R-:W-:Y:S08]  /*334c0*/  HMMA.1688.F32.TF32 R200, R112.reuse, R168, R196 ;  /* 0x000000a870c8723c */ /* 0x050ff000000810c4 */
[C---:B--2---:R-:W-:Y:S07]  /*334d0*/  HMMA.1688.F32.TF32 R196, R112.reuse, R164, R96 ;  /* 0x000000a470c4723c */ /* 0x044fee0000081060 */
        /* <DEDUP_REMOVED lines=8> */
[C---:B-1----:R-:W-:Y:S08]  /*33560*/  HMMA.1688.F32.TF32 R196, R112.reuse, R160, R140 ;  /* 0x000000a070c4723c */ /* 0x042ff0000008108c */
[C---:B------:R-:W-:Y:S08]  /*33570*/  HMMA.1688.F32.TF32 R140, R112.reuse, R156, R136 ;  /* 0x0000009c708c723c */ /* 0x040ff00000081088 */
[C---:B------:R-:W-:Y:S07]  /*33580*/  HMMA.1688.F32.TF32 R136, R112.reuse, R152, R88 ;  /* 0x000000987088723c */ /* 0x040fee0000081058 */
        /* <DEDUP_REMOVED lines=8> */
[C---:B-1----:R-:W-:Y:S02]  /*33610*/  HMMA.1688.F32.TF32 R136, R112.reuse, R12, R92 ;  /* 0x0000000c7088723c */ /* 0x042fe4000008105c */
[----:B------:R-:W4:Y:S04]  /*33620*/  LDL.LU.64 R92, [R1+0x1210] ;  /* 0x00121000015c7983 */ /* 0x000f280000300a00 */
[----:B------:R-:W4:Y:S02]  /*33630*/  LDL.LU.64 R94, [R1+0x1218] ;  /* 0x00121800015e7983 */ /* 0x000f240000300a00 */
[----:B------:R-:W-:Y:S08]  /*33640*/  HMMA.1688.F32.TF32 R132, R112, R8, R132 ;  /* 0x000000087084723c */ /* 0x000ff00000081084 */
[C---:B------:R-:W-:Y:S08]  /*33650*/  HMMA.1688.F32.TF32 R104, R108.reuse, R192, R104 ;  /* 0x000000c06c68723c */ /* 0x040ff00000081068 */
[C---:B------:R-:W-:Y:S01]  /*33660*/  HMMA.1688.F32.TF32 R100, R108.reuse, R188, R100 ;  /* 0x000000bc6c64723c */ /* 0x040fe20000081064 */
        /* <DEDUP_REMOVED lines=9> */
[----:B------:R-:W-:Y:S04]  /*33700*/  STL.64 [R1+0x11a8], R102 ;  /* 0x0011a86601007387 */ /* 0x000fe80000100a00 */
[----:B------:R-:W4:Y:S04]  /*33710*/  LDL.LU.64 R196, [R1+0x1230] ;  /* 0x0012300001c47983 */ /* 0x000f280000300a00 */
[----:B------:R-:W4:Y:S01]  /*33720*/  LDL.LU.64 R198, [R1+0x1238] ;  /* 0x0012380001c67983 */ /* 0x000f220000300a00 */
[C---:B--2---:R-:W-:Y:S11]  /*33730*/  HMMA.1688.F32.TF32 R96, R108.reuse, R184, R96 ;  /* 0x000000b86c60723c */ /* 0x044ff60000081060 */
[----:B------:R-:W-:Y:S11]  /*33740*/  @!UPT UIADD3 URZ, URZ, URZ, URZ ;  /* 0x0000003f3f3ff290 */ /* 0x000ff6000fffe03f */
[----:B------:R-:W-:Y:S02]  /*33750*/  @!UPT UIADD3 URZ, URZ, URZ, URZ ;  /* 0x0000003f3f3ff290 */ /* 0x000fe4000fffe03f */
[----:B------:R-:W-:Y:S02]  /*33760*/  IMAD.MOV.U32 R252, RZ, RZ, R96 ;  /* 0x000000fffffc7224 */ /* 0x000fe400078e0060 */
[----:B------:R-:W-:Y:S02]  /*33770*/  IMAD.MOV.U32 R243, RZ, RZ, R97 ;  /* 0x000000fffff37224 */ /* 0x000fe400078e0061 */
[----:B------:R-:W-:Y:S02]  /*33780*/  IMAD.MOV.U32 R242, RZ, RZ, R98 ;  /* 0x000000fffff27224 */ /* 0x000fe400078e0062 */
[----:B------:R-:W-:Y:S02]  /*33790*/  IMAD.MOV.U32 R2, RZ, RZ, R99 ;  /* 0x000000ffff027224 */ /* 0x000fe400078e0063 */
[C---:B---3--:R-:W-:Y:S01]  /*337a0*/  HMMA.1688.F32.TF32 R96, R108.reuse, R180, R88 ;  /* 0x000000b46c60723c */ /* 0x048fe20000081058 */
[----:B------:R-:W2:Y:S04]  /*337b0*/  LDL.LU.64 R88, [R1+0x1240] ;  /* 0x0012400001587983 */ /* 0x000ea80000300a00 */
[----:B------:R-:W2:Y:S03]  /*337c0*/  LDL.LU.64 R90, [R1+0x1248] ;  /* 0x00124800015a7983 */ /* 0x000ea60000300a00 */
[----:B----4-:R-:W-:Y:S11]  /*337d0*/  HMMA.1688.F32.TF32 R92, R108, R176, R92 ;  /* 0x000000b06c5c723c */ /* 0x010ff6000008105c */
[----:B------:R-:W-:Y:S04]  /*337e0*/  @!UPT UIADD3 URZ, URZ, URZ, URZ ;  /* 0x0000003f3f3ff290 */ /* 0x000fe8000fffe03f */
[----:B------:R1:W-:Y:S04]  /*337f0*/  STL.64 [R1+0x1180], R96 ;  /* 0x0011806001007387 */ /* 0x0003e80000100a00 */
[----:B------:R3:W-:Y:S04]  /*33800*/  STL.64 [R1+0x1188], R98 ;  /* 0x0011886201007387 */ /* 0x0007e80000100a00 */
[----:B-1----:R-:W4:Y:S04]  /*33810*/  LDL.LU.64 R96, [R1+0x1540] ;  /* 0x0015400001607983 */ /* 0x002f280000300a00 */
[----:B---3--:R-:W4:Y:S04]  /*33820*/  LDL.LU.64 R98, [R1+0x1548] ;  /* 0x0015480001627983 */ /* 0x008f280000300a00 */
[----:B------:R1:W-:Y:S04]  /*33830*/  STL.64 [R1+0x1170], R92 ;  /* 0x0011705c01007387 */ /* 0x0003e80000100a00 */
[----:B------:R3:W-:Y:S04]  /*33840*/  STL.64 [R1+0x1178], R94 ;  /* 0x0011785e01007387 */ /* 0x0007e80000100a00 */
        /* <DEDUP_REMOVED lines=9> */
[----:B-1----:R-:W4:Y:S04]  /*338e0*/  LDL.LU.64 R92, [R1+0x1660] ;  /* 0x00166000015c7983 */ /* 0x002f280000300a00 */
[----:B---3--:R-:W3:Y:S04]  /*338f0*/  LDL.LU.64 R94, [R1+0x1668] ;  /* 0x00166800015e7983 */ /* 0x008ee80000300a00 */
[----:B------:R-:W3:Y:S04]  /*33900*/  LDL.LU.64 R104, [R1+0x16a0] ;  /* 0x0016a00001687983 */ /* 0x000ee80000300a00 */
[----:B------:R-:W3:Y:S04]  /*33910*/  LDL.LU.64 R106, [R1+0x16a8] ;  /* 0x0016a800016a7983 */ /* 0x000ee80000300a00 */
[----:B------:R-:W3:Y:S04]  /*33920*/  LDL.LU.64 R100, [R1+0x11f0] ;  /* 0x0011f00001647983 */ /* 0x000ee80000300a00 */
[----:B------:R-:W3:Y:S01]  /*33930*/  LDL.LU.64 R102, [R1+0x11f8] ;  /* 0x0011f80001667983 */ /* 0x000ee20000300a00 */
[C---:B------:R-:W-:Y:S08]  /*33940*/  HMMA.1688.F32.TF32 R204, R108.reuse, R172, R200 ;  /* 0x000000ac6ccc723c */ /* 0x040ff000000810c8 */
[C---:B------:R-:W-:Y:S11]  /*33950*/  HMMA.1688.F32.TF32 R200, R108.reuse, R168, R196 ;  /* 0x000000a86cc8723c */ /* 0x040ff600000810c4 */
[----:B------:R-:W-:Y:S04]  /*33960*/  @!UPT UIADD3 URZ, URZ, URZ, URZ ;  /* 0x0000003f3f3ff290 */ /* 0x000fe8000fffe03f */
        /* <DEDUP_REMOVED lines=11> */
[----:B------:R-:W4:Y:S02]  /*33a20*/  LDL.LU.64 R98, [R1+0x11e8] ;  /* 0x0011e80001627983 */ /* 0x000f240000300a00 */
[C---:B------:R-:W-:Y:S08]  /*33a30*/  HMMA.1688.F32.TF32 R140, R108.reuse, R156, R140 ;  /* 0x0000009c6c8c723c */ /* 0x040ff0000008108c */
[C---:B------:R-:W-:Y:S08]  /*33a40*/  HMMA.1688.F32.TF32 R136, R108.reuse, R152, R136 ;  /* 0x000000986c88723c */ /* 0x040ff00000081088 */
[C---:B------:R-:W-:Y:S08]  /*33a50*/  HMMA.1688.F32.TF32 R132, R108.reuse, R12, R132 ;  /* 0x0000000c6c84723c */ /* 0x040ff00000081084 */
[C---:B------:R-:W-:Y:S01]  /*33a60*/  HMMA.1688.F32.TF32 R128, R108.reuse, R8, R128 ;  /* 0x000000086c80723c */ /* 0x040fe20000081080 */
[----:B------:R-:W-:Y:S04]  /*33a70*/  STL.64 [R1+0x1130], R196 ;  /* 0x001130c401007387 */ /* 0x000fe80000100a00 */
[----:B------:R-:W-:Y:S04]  /*33a80*/  STL.64 [R1+0x1138], R198 ;  /* 0x001138c601007387 */ /* 0x000fe80000100a00 */
[----:B------:R-:W-:Y:S04]  /*33a90*/  STL.64 [R1+0x1120], R140 ;  /* 0x0011208c01007387 */ /* 0x000fe80000100a00 */
[----:B------:R-:W-:Y:S01]  /*33aa0*/  STL.64 [R1+0x1128], R142 ;  /* 0x0011288e01007387 */ /* 0x000fe20000100a00 */
[----:B---3--:R-:W-:Y:S03]  /*33ab0*/  HMMA.1688.F32.TF32 R108, R108, R4, R92 ;  /* 0x000000046c6c723c */ /* 0x008fe6000008105c */
[----:B------:R-:W-:Y:S04]  /*33ac0*/  STL.64 [R1+0x1110], R136 ;  /* 0x0011108801007387 */ /* 0x000fe80000100a00 */
[----:B------:R-:W-:Y:S04]  /*33ad0*/  STL.64 [R1+0x1118], R138 ;  /* 0x0011188a01007387 */ /* 0x000fe80000100a00 */
[----:B------:R1:W-:Y:S04]  /*33ae0*/  STL.64 [R1+0x1100], R132 ;  /* 0x0011008401007387 */ /* 0x0003e80000100a00 */
[----:B------:R3:W-:Y:S04]  /*33af0*/  STL.64 [R1+0x1108], R134 ;  /* 0x0011088601007387 */ /* 0x0007e80000100a00 */
[----:B------:R-:W4:Y:S04]  /*33b00*/  LDL.LU.64 R92, [R1+0x16d0] ;  /* 0x0016d000015c7983 */ /* 0x000f280000300a00 */
[----:B------:R1:W-:Y:S04]  /*33b10*/  STL.64 [R1+0x10f0], R128 ;  /* 0x0010f08001007387 */ /* 0x0003e80000100a00 */
[----:B------:R1:W-:Y:S04]  /*33b20*/  STL.64 [R1+0x10f8], R130 ;  /* 0x0010f88201007387 */ /* 0x0003e80000100a00 */
[----:B------:R-:W4:Y:S01]  /*33b30*/  LDL.LU.64 R94, [R1+0x16d8] ;  /* 0x0016d800015e7983 */ /* 0x000f220000300a00 */
[-C--:B------:R-:W-:Y:S08]  /*33b40*/  HMMA.1688.F32.TF32 R104, R80, R192.reuse, R104 ;  /* 0x000000c05068723c */ /* 0x080ff00000081068 */
[----:B------:R-:W-:Y:S01]  /*33b50*/  HMMA.1688.F32.TF32 R100, R84, R192, R100 ;  /* 0x000000c05464723c */ /* 0x000fe20000081064 */
[----:B------:R-:W-:Y:S04]  /*33b60*/  STL.64 [R1+0x10d0], R108 ;  /* 0x0010d06c01007387 */ /* 0x000fe80000100a00 */
[----:B------:R-:W-:Y:S04]  /*33b70*/  STL.64 [R1+0x10d8], R110 ;  /* 0x0010d86e01007387 */ /* 0x000fe80000100a00 */
[----:B-1----:R-:W4:Y:S01]  /*33b80*/  LDL.LU.64 R132, [R1+0x16e0] ;  /* 0x0016e00001847983 */ /* 0x002f220000300a00 */
[----:B------:R-:W-:-:S02]  /*33b90*/  IMAD.MOV.U32 R150, RZ, RZ, R144 ;  /* 0x000000ffff967224 */ /* 0x000fc400078e0090 */
[----:B------:R-:W-:Y:S01]  /*33ba0*/  IMAD.MOV.U32 R151, RZ, RZ, R145 ;  /* 0x000000ffff977224 */ /* 0x000fe200078e0091 */
[----:B------:R-:W-:Y:S04]  /*33bb0*/  LDS R108, [R3+0x4000] ;  /* 0x00400000036c7984 */ /* 0x000fe80000000800 */
[----:B------:R-:W-:Y:S04]  /*33bc0*/  STL.64 [R1+0x1310], R104 ;  /* 0x0013106801007387 */ /* 0x000fe80000100a00 */
[----:B------:R-:W-:Y:S04]  /*33bd0*/  STL.64 [R1+0x1318], R106 ;  /* 0x0013186a01007387 */ /* 0x000fe80000100a00 */
[----:B---3--:R-:W3:Y:S04]  /*33be0*/  LDL.LU.64 R134, [R1+0x16e8] ;  /* 0x0016e80001867983 */ /* 0x008ee80000300a00 */
[----:B------:R-:W-:Y:S04]  /*33bf0*/  STL.64 [R1+0x1440], R100 ;  /* 0x0014406401007387 */ /* 0x000fe80000100a00 */
[----:B------:R2:W-:Y:S04]  /*33c00*/  STL.64 [R1+0x1448], R102 ;  /* 0x0014486601007387 */ /* 0x0005e80000100a00 */
[----:B------:R-:W3:Y:S04]  /*33c10*/  LDL.LU.64 R128, [R1+0x16f0] ;  /* 0x0016f00001807983 */ /* 0x000ee80000300a00 */
[----:B------:R-:W3:Y:S01]  /*33c20*/  LDL.LU.64 R130, [R1+0x16f8] ;  /* 0x0016f80001827983 */ /* 0x000ee20000300a00 */
[----:B------:R-:W-:-:S02]  /*33c30*/  IMAD.MOV.U32 R251, RZ, RZ, R241 ;  /* 0x000000fffffb7224 */ /* 0x000fc400078e00f1 */
[----:B------:R-:W-:Y:S01]  /*33c40*/  IMAD.MOV.U32 R236, RZ, RZ, R30 ;  /* 0x000000ffffec7224 */ /* 0x000fe200078e001e */
[----:B------:R-:W-:Y:S01]  /*33c50*/  LDS R110, [R3+0x6000] ;  /* 0x00600000036e7984 */ /* 0x000fe20000000800 */
[----:B------:R-:W-:Y:S02]  /*33c60*/  IMAD.MOV.U32 R237, RZ, RZ, R31 ;  /* 0x000000ffffed7224 */ /* 0x000fe400078e001f */
[----:B------:R-:W-:Y:S01]  /*33c70*/  IMAD.MOV.U32 R238, RZ, RZ, R50 ;  /* 0x000000ffffee7224 */ /* 0x000fe200078e0032 */
[----:B------:R-:W-:Y:S01]  /*33c80*/  LDS R109, [R240+0x4000] ;  /* 0x00400000f06d7984 */ /* 0x000fe20000000800 */
[----:B------:R-:W-:-:S03]  /*33c90*/  IMAD.MOV.U32 R239, RZ, RZ, R42 ;  /* 0x000000ffffef7224 */ /* 0x000fc600078e002a */
[----:B------:R-:W1:Y:S01]  /*33ca0*/  LDS R111, [R240+0x6000] ;  /* 0x00600000f06f7984 */ /* 0x000e620000000800 */
[-C--:B--2---:R-:W-:Y:S03]  /*33cb0*/  HMMA.1688.F32.TF32 R100, R80, R188.reuse, R88 ;  /* 0x000000bc5064723c */ /* 0x084fe60000081058 */
[----:B------:R-:W2:Y:S04]  /*33cc0*/  LDL.LU.64 R88, [R1+0x1710] ;  /* 0x0017100001587983 */ /* 0x000ea80000300a00 */
[----:B------:R-:W2:Y:S11]  /*33cd0*/  LDL.LU.64 R90, [R1+0x1718] ;  /* 0x00171800015a7983 */ /* 0x000eb60000300a00 */
[----:B------:R-:W-:Y:S05]  /*33ce0*/  @!UPT UIADD3 URZ, URZ, URZ, URZ ;  /* 0x0000003f3f3ff290 */ /* 0x000fea000fffe03f */
[----:B------:R-:W-:Y:S04]  /*33cf0*/  STL.64 [R1+0x12e0], R100 ;  /* 0x0012e06401007387 */ /* 0x000fe80000100a00 */
[----:B------:R4:W-:Y:S02]  /*33d00*/  STL.64 [R1+0x12e8], R102 ;  /* 0x0012e86601007387 */ /* 0x0009e40000100a00 */
[----:B----4-:R-:W-:Y:S02]  /*33d10*/  HMMA.1688.F32.TF32 R100, R84, R188, R96 ;  /* 0x000000bc5464723c */ /* 0x010fe40000081060 */
[----:B------:R-:W4:Y:S04]  /*33d20*/  LDL.LU.64 R96, [R1+0x1720] ;  /* 0x0017200001607983 */ /* 0x000f280000300a00 */
[----:B------:R-:W4:Y:S11]  /*33d30*/  LDL.LU.64 R98, [R1+0x1728] ;  /* 0x0017280001627983 */ /* 0x000f360000300a00 */
[----:B------:R-:W-:Y:S06]  /*33d40*/  @!UPT UIADD3 URZ, URZ, URZ, URZ ;  /* 0x0000003f3f3ff290 */ /* 0x000fec000fffe03f */
[----:B------:R1:W-:Y:S04]  /*33d50*/  STL.64 [R1+0x1430], R100 ;  /* 0x0014306401007387 */ /* 0x0003e80000100a00 */
[----:B------:R1:W-:Y:S04]  /*33d60*/  STL.64 [R1+0x1438], R102 ;  /* 0x0014386601007387 */ /* 0x0003e80000100a00 */
[----:B------:R-:W4:Y:S04]  /*33d70*/  LDL.LU.64 R104, [R1+0x1750] ;  /* 0x0017500001687983 */ /* 0x000f280000300a00 */
[----:B------:R-:W4:Y:S04]  /*33d80*/  LDL.LU.64 R106, [R1+0x1758] ;  /* 0x00175800016a7983 */ /* 0x000f280000300a00 */
[----:B-1----:R-:W4:Y:S04]  /*33d90*/  LDL.LU.64 R100, [R1+0x1760] ;  /* 0x0017600001647983 */ /* 0x002f280000300a00 */
[----:B------:R-:W4:Y:S01]  /*33da0*/  LDL.LU.64 R102, [R1+0x1768] ;  /* 0x0017680001667983 */ /* 0x000f220000300a00 */
[C---:B------:R-:W-:Y:S11]  /*33db0*/  HMMA.1688.F32.TF32 R92, R80.reuse, R184, R92 ;  /* 0x000000b8505c723c */ /* 0x040ff6000008105c */
[----:B------:R-:W-:Y:S11]  /*33dc0*/  @!UPT UIADD3 URZ, URZ, URZ, URZ ;  /* 0x0000003f3f3ff290 */ /* 0x000ff6000fffe03f */
[----:B------:R-:W-:Y:S01]  /*33dd0*/  @!UPT UIADD3 URZ, URZ, URZ, URZ ;  /* 0x0000003f3f3ff290 */ /* 0x000fe2000fffe03f */
[----:B------:R1:W-:Y:S04]  /*33de0*/  STL.64 [R1+0x12d0], R92 ;  /* 0x0012d05c01007387 */ /* 0x0003e80000100a00 */
[----:B------:R3:W-:Y:S04]  /*33df0*/  STL.64 [R1+0x12d8], R94 ;  /* 0x0012d85e01007387 */ /* 0x0007e80000100a00 */
[----:B-1----:R-:W4:Y:S04]  /*33e00*/  LDL.LU.64 R92, [R1+0x1770] ;  /* 0x00177000015c7983 */ /* 0x002f280000300a00 */
[----:B---3--:R-:W3:Y:S01]  /*33e10*/  LDL.LU.64 R94, [R1+0x1778] ;  /* 0x00177800015e7983 */ /* 0x008ee20000300a00 */
        /* <DEDUP_REMOVED lines=16> */
[----:B------:R-:W-:Y:S07]  /*33f20*/  HMMA.1688.F32.TF32 R100, R80, R160, R100 ;  /* 0x000000a05064723c */ /* 0x000fee0000081064 */
[----:B------:R-:W-:Y:S04]  /*33f30*/  STL.64 [R1+0x1290], R128 ;  /* 0x0012908001007387 */ /* 0x000fe80000100a00 */
[----:B------:R-:W-:Y:S05]  /*33f40*/  STL.64 [R1+0x1298], R130 ;  /* 0x0012988201007387 */ /* 0x000fea0000100a00 */
[----:B------:R-:W-:-:S02]  /*33f50*/  IMAD.MOV.U32 R144, RZ, RZ, R107 ;  /* 0x000000ffff907224 */ /* 0x000fc400078e006b */
[----:B------:R-:W-:Y:S02]  /*33f60*/  IMAD.MOV.U32 R77, RZ, RZ, R106 ;  /* 0x000000ffff4d7224 */ /* 0x000fe400078e006a */
[----:B------:R-:W-:Y:S01]  /*33f70*/  IMAD.MOV.U32 R76, RZ, RZ, R105 ;  /* 0x000000ffff4c7224 */ /* 0x000fe200078e0069 */
[----:B------:R-:W-:Y:S04]  /*33f80*/  STL [R1+0x1280], R104 ;  /* 0x0012806801007387 */ /* 0x000fe80000100800 */
[----:B------:R1:W-:Y:S04]  /*33f90*/  STL [R1+0x4024], R144 ;  /* 0x0040249001007387 */ /* 0x0003e80000100800 */
[----:B------:R1:W-:Y:S04]  /*33fa0*/  STL [R1+0x4020], R77 ;  /* 0x0040204d01007387 */ /* 0x0003e80000100800 */
[----:B------:R1:W-:Y:S04]  /*33fb0*/  STL [R1+0x401c], R76 ;  /* 0x00401c4c01007387 */ /* 0x0003e80000100800 */
[----:B------:R-:W-:Y:S04]  /*33fc0*/  STL.64 [R1+0x1270], R100 ;  /* 0x0012706401007387 */ /* 0x000fe80000100a00 */
[----:B------:R-:W-:Y:S01]  /*33fd0*/  STL.64 [R1+0x1278], R102 ;  /* 0x0012786601007387 */ /* 0x000fe20000100a00 */
[C---:B---3--:R-:W-:Y:S11]  /*33fe0*/  HMMA.1688.F32.TF32 R92, R80.reuse, R156, R92 ;  /* 0x0000009c505c723c */ /* 0x048ff6000008105c */
[----:B------:R-:W-:Y:S11]  /*33ff0*/  @!UPT UIADD3 URZ, URZ, URZ, URZ ;  /* 0x0000003f3f3ff290 */ /* 0x000ff6000fffe03f */
[----:B------:R-:W-:Y:S01]  /*34000*/  @!UPT UIADD3 URZ, URZ, URZ, URZ ;  /* 0x0000003f3f3ff290 */ /* 0x000fe2000fffe03f */
[----:B------:R3:W-:Y:S01]  /*34010*/  STL [R1+0x1260], R92 ;  /* 0x0012605c01007387 */ /* 0x0007e20000100800 */
[----:B-1----:R-:W-:Y:S02]  /*34020*/  IMAD.MOV.U32 R144, RZ, RZ, R93 ;  /* 0x000000ffff907224 */ /* 0x002fe400078e005d */
[----:B------:R-:W-:Y:S02]  /*34030*/  IMAD.MOV.U32 R77, RZ, RZ, R94 ;  /* 0x000000ffff4d7224 */ /* 0x000fe400078e005e */
[----:B------:R-:W-:Y:S01]  /*34040*/  IMAD.MOV.U32 R76, RZ, RZ, R95 ;  /* 0x000000ffff4c7224 */ /* 0x000fe200078e005f */
[----:B---3--:R-:W3:Y:S04]  /*34050*/  LDL.LU.64 R92, [R1+0x17b0] ;  /* 0x0017b000015c7983 */ /* 0x008ee80000300a00 */
[----:B------:R-:W3:Y:S04]  /*34060*/  LDL.LU.64 R94, [R1+0x17b8] ;  /* 0x0017b800015e7983 */ /* 0x000ee80000300a00 */
[----:B------:R-:W-:Y:S04]  /*34070*/  STL [R1+0x4030], R76 ;  /* 0x0040304c01007387 */ /* 0x000fe80000100800 */
[----:B------:R-:W-:Y:S04]  /*34080*/  STL [R1+0x402c], R77 ;  /* 0x00402c4d01007387 */ /* 0x000fe80000100800 */
[----:B------:R-:W-:Y:S01]  /*34090*/  STL [R1+0x4028], R144 ;  /* 0x0040289001007387 */ /* 0x000fe20000100800 */
[C---:B--2---:R-:W-:Y:S03]  /*340a0*/  HMMA.1688.F32.TF32 R100, R80.reuse, R152, R88 ;  /* 0x000000985064723c */ /* 0x044fe60000081058 */
[----:B------:R-:W2:Y:S04]  /*340b0*/  LDL.LU.64 R88, [R1+0x17a0] ;  /* 0x0017a00001587983 */ /* 0x000ea80000300a00 */
[----:B------:R-:W2:Y:S11]  /*340c0*/  LDL.LU.64 R90, [R1+0x17a8] ;  /* 0x0017a800015a7983 */ /* 0x000eb60000300a00 */
[----:B------:R-:W-:Y:S05]  /*340d0*/  @!UPT UIADD3 URZ, URZ, URZ, URZ ;  /* 0x0000003f3f3ff290 */ /* 0x000fea000fffe03f */
[----:B------:R1:W-:Y:S04]  /*340e0*/  STL.64 [R1+0x1250], R100 ;  /* 0x0012506401007387 */ /* 0x0003e80000100a00 */
[----:B------:R1:W-:Y:S04]  /*340f0*/  STL.64 [R1+0x1258], R102 ;  /* 0x0012586601007387 */ /* 0x0003e80000100a00 */
[----:B------:R-:W2:Y:S04]  /*34100*/  LDL.LU R248, [R1+0x1c70] ;  /* 0x001c700001f87983 */ /* 0x000ea80000300800 */
[----:B------:R-:W2:Y:S04]  /*34110*/  LDL.LU R249, [R1+0x1c74] ;  /* 0x001c740001f97983 */ /* 0x000ea80000300800 */
[----:B------:R-:W2:Y:S04]  /*34120*/  LDL.LU R250, [R1+0x1c78] ;  /* 0x001c780001fa7983 */ /* 0x000ea80000300800 */
[----:B------:R-:W2:Y:S04]  /*34130*/  LDL.LU.64 R204, [R1+0x1530] ;  /* 0x0015300001cc7983 */ /* 0x000ea80000300a00 */
[----:B------:R-:W2:Y:S01]  /*34140*/  LDL.LU.64 R206, [R1+0x1538] ;  /* 0x0015380001ce7983 */ /* 0x000ea20000300a00 */
[----:B----4-:R-:W-:Y:S03]  /*34150*/  HMMA.1688.F32.TF32 R96, R80, R12, R96 ;  /* 0x0000000c5060723c */ /* 0x010fe60000081060 */
[----:B------:R-:W2:Y:S04]  /*34160*/  LDL.LU.64 R200, [R1+0x1520] ;  /* 0x0015200001c87983 */ /* 0x000ea80000300a00 */
[----:B------:R-:W2:Y:S04]  /*34170*/  LDL.LU.64 R202, [R1+0x1528] ;  /* 0x0015280001ca7983 */ /* 0x000ea80000300a00 */
[----:B------:R-:W2:Y:S04]  /*34180*/  LDL.LU.64 R196, [R1+0x1510] ;  /* 0x0015100001c47983 */ /* 0x000ea80000300a00 */
[----:B------:R-:W2:Y:S04]  /*34190*/  LDL.LU.64 R198, [R1+0x1518] ;  /* 0x0015180001c67983 */ /* 0x000ea80000300a00 */
[----:B------:R-:W2:Y:S04]  /*341a0*/  LDL.LU.64 R140, [R1+0x1500] ;  /* 0x00150000018c7983 */ /* 0x000ea80000300a00 */
[----:B------:R-:W2:Y:S01]  /*341b0*/  LDL.LU.64 R142, [R1+0x1508] ;  /* 0x00150800018e7983 */ /* 0x000ea20000300a00 */
[----:B------:R-:W-:-:S02]  /*341c0*/  IMAD.MOV.U32 R149, RZ, RZ, R99 ;  /* 0x000000ffff957224 */ /* 0x000fc400078e0063 */
[----:B------:R-:W-:Y:S01]  /*341d0*/  IMAD.MOV.U32 R148, RZ, RZ, R98 ;  /* 0x000000ffff947224 */ /* 0x000fe200078e0062 */
[----:B------:R-:W2:Y:S01]  /*341e0*/  LDL.LU.64 R136, [R1+0x14f0] ;  /* 0x0014f00001887983 */ /* 0x000ea20000300a00 */
[----:B------:R-:W-:Y:S02]  /*341f0*/  IMAD.MOV.U32 R0, RZ, RZ, R97 ;  /* 0x000000ffff007224 */ /* 0x000fe400078e0061 */
[----:B------:R-:W-:Y:S01]  /*34200*/  IMAD.MOV.U32 R145, RZ, RZ, R96 ;  /* 0x000000ffff917224 */ /* 0x000fe200078e0060 */
[----:B------:R-:W2:Y:S04]  /*34210*/  LDL.LU.64 R138, [R1+0x14f8] ;  /* 0x0014f800018a7983 */ /* 0x000ea80000300a00 */
[----:B------:R-:W2:Y:S04]  /*34220*/  LDL.LU.64 R132, [R1+0x14e0] ;  /* 0x0014e00001847983 */ /* 0x000ea80000300a00 */
[----:B------:R-:W2:Y:S04]  /*34230*/  LDL.LU.64 R134, [R1+0x14e8] ;  /* 0x0014e80001867983 */ /* 0x000ea80000300a00 */
[----:B------:R-:W-:Y:S04]  /*34240*/  STL [R1+0x4040], R149 ;  /* 0x0040409501007387 */ /* 0x000fe80000100800 */
[----:B------:R-:W-:Y:S04]  /*34250*/  STL [R1+0x403c], R148 ;  /* 0x00403c9401007387 */ /* 0x000fe80000100800 */
[----:B------:R-:W-:Y:S04]  /*34260*/  STL [R1+0x4038], R0 ;  /* 0x0040380001007387 */ /* 0x000fe80000100800 */
[----:B------:R-:W-:Y:S01]  /*34270*/  STL [R1+0x4034], R145 ;  /* 0x0040349101007387 */ /* 0x000fe20000100800 */
[----:B---3--:R-:W-:Y:S11]  /*34280*/  HMMA.1688.F32.TF32 R92, R80, R8, R92 ;  /* 0x00000008505c723c */ /* 0x008ff6000008105c */
[----:B------:R-:W-:Y:S11]  /*34290*/  @!UPT UIADD3 URZ, URZ, URZ, URZ ;  /* 0x0000003f3f3ff290 */ /* 0x000ff6000fffe03f */
[----:B------:R-:W-:Y:S01]  /*342a0*/  @!UPT UIADD3 URZ, URZ, URZ, URZ ;  /* 0x0000003f3f3ff290 */ /* 0x000fe2000fffe03f */
[----:B------:R3:W-:Y:S04]  /*342b0*/  STL [R1+0x1230], R92 ;  /* 0x0012305c01007387 */ /* 0x0007e80000100800 */
[----:B------:R-:W4:Y:S04]  /*342c0*/  LDL.LU.64 R128, [R1+0x14d0] ;  /* 0x0014d00001807983 */ /* 0x000f280000300a00 */
[----:B------:R-:W4:Y:S04]  /*342d0*/  LDL.LU.64 R130, [R1+0x14d8] ;  /* 0x0014d80001827983 */ /* 0x000f280000300a00 */
[----:B------:R-:W4:Y:S04]  /*342e0*/  LDL.LU.64 R104, [R1+0x14c0] ;  /* 0x0014c00001687983 */ /* 0x000f280000300a00 */
[----:B------:R-:W4:Y:S04]  /*342f0*/  LDL.LU.64 R106, [R1+0x14c8] ;  /* 0x0014c800016a7983 */ /* 0x000f280000300a00 */
[----:B-1----:R-:W4:Y:S04]  /*34300*/  LDL.LU.64 R100, [R1+0x14b0] ;  /* 0x0014b00001647983 */ /* 0x002f280000300a00 */
[----:B------:R-:W4:Y:S04]  /*34310*/  LDL.LU.64 R102, [R1+0x14b8] ;  /* 0x0014b80001667983 */ /* 0x000f280000300a00 */
[----:B------:R-:W4:Y:S04]  /*34320*/  LDL.LU.64 R96, [R1+0x14a0] ;  /* 0x0014a00001607983 */ /* 0x000f280000300a00 */
[----:B------:R-:W4:Y:S01]  /*34330*/  LDL.LU.64 R98, [R1+0x14a8] ;  /* 0x0014a80001627983 */ /* 0x000f220000300a00 */
[----:B------:R-:W-:-:S02]  /*34340*/  IMAD.MOV.U32 R76, RZ, RZ, R93 ;  /* 0x000000ffff4c7224 */ /* 0x000fc400078e005d */
[----:B------:R-:W-:Y:S01]  /*34350*/  IMAD.MOV.U32 R77, RZ, RZ, R94 ;  /* 0x000000ffff4d7224 */ /* 0x000fe200078e005e */
[----:B---3--:R-:W3:Y:S01]  /*34360*/  LDL.LU.64 R92, [R1+0x1490] ;  /* 0x00149000015c7983 */ /* 0x008ee20000300a00 */
[----:B------:R-:W-:-:S03]  /*34370*/  IMAD.MOV.U32 R144, RZ, RZ, R95 ;  /* 0x000000ffff907224 */ /* 0x000fc600078e005f */
[----:B------:R-:W3:Y:S01]  /*34380*/  LDL.LU.64 R94, [R1+0x1498] ;  /* 0x00149800015e7983 */ /* 0x000ee20000300a00 */
[----:B--2---:R-:W-:Y:S03]  /*34390*/  HMMA.1688.F32.TF32 R80, R80, R4, R88 ;  /* 0x000000045050723c */ /* 0x004fe60000081058 */
[----:B------:R-:W2:Y:S04]  /*343a0*/  LDL.LU.64 R88, [R1+0x1480] ;  /* 0x0014800001587983 */ /* 0x000ea80000300a00 */
[----:B------:R-:W2:Y:S11]  /*343b0*/  LDL.LU.64 R90, [R1+0x1488] ;  /* 0x00148800015a7983 */ /* 0x000eb60000300a00 */
[----:B------:R-:W-:Y:S06]  /*343c0*/  @!UPT UIADD3 URZ, URZ, URZ, URZ ;  /* 0x0000003f3f3ff290 */ /* 0x000fec000fffe03f */
[----:B------:R-:W-:Y:S01]  /*343d0*/  MOV R149, R80 ;  /* 0x0000005000957202 */ /* 0x000fe20000000f00 */
[----:B------:R-:W-:Y:S02]  /*343e0*/  IMAD.MOV.U32 R148, RZ, RZ, R81 ;  /* 0x000000ffff947224 */ /* 0x000fe400078e0051 */
[----:B------:R-:W-:Y:S02]  /*343f0*/  IMAD.MOV.U32 R0, RZ, RZ, R82 ;  /* 0x000000ffff007224 */ /* 0x000fe400078e0052 */
[----:B------:R-:W-:Y:S02]  /*34400*/  IMAD.MOV.U32 R145, RZ, RZ, R83 ;  /* 0x000000ffff917224 */ /* 0x000fe400078e0053 */
[C---:B------:R-:W-:Y:S08]  /*34410*/  HMMA.1688.F32.TF32 R80, R84.reuse, R184, R204 ;  /* 0x000000b85450723c */ /* 0x040ff000000810cc */
        /* <DEDUP_REMOVED lines=12> */
[----:B------:R4:W-:Y:S04]  /*344e0*/  STL.64 [R1+0x13f8], R82 ;  /* 0x0013f85201007387 */ /* 0x0009e80000100a00 */
[----:B------:R-:W-:Y:S04]  /*344f0*/  STL.64 [R1+0x13e0], R136 ;  /* 0x0013e08801007387 */ /* 0x000fe80000100a00 */
[----:B------:R-:W-:Y:S04]  /*34500*/  STL.64 [R1+0x13e8], R138 ;  /* 0x0013e88a01007387 */ /* 0x000fe80000100a00 */
[----:B------:R-:W-:Y:S04]  /*34510*/  STL.64 [R1+0x13d0], R132 ;  /* 0x0013d08401007387 */ /* 0x000fe80000100a00 */
[----:B------:R-:W-:Y:S01]  /*34520*/  STL.64 [R1+0x13d8], R134 ;  /* 0x0013d88601007387 */ /* 0x000fe20000100a00 */
[C---:B----4-:R-:W-:Y:S08]  /*34530*/  HMMA.1688.F32.TF32 R80, R84.reuse, R160, R128 ;  /* 0x000000a05450723c */ /* 0x050ff00000081080 */
[C---:B------:R-:W-:Y:S08]  /*34540*/  HMMA.1688.F32.TF32 R104, R84.reuse, R156, R104 ;  /* 0x0000009c5468723c */ /* 0x040ff00000081068 */
[C---:B------:R-:W-:Y:S07]  /*34550*/  HMMA.1688.F32.TF32 R100, R84.reuse, R152, R100 ;  /* 0x000000985464723c */ /* 0x040fee0000081064 */
[----:B------:R-:W-:Y:S04]  /*34560*/  STL.64 [R1+0x13c0], R80 ;  /* 0x0013c05001007387 */ /* 0x000fe80000100a00 */
[----:B------:R1:W-:Y:S02]  /*34570*/  STL.64 [R1+0x13c8], R82 ;  /* 0x0013c85201007387 */ /* 0x0003e40000100a00 */
[C---:B-1----:R-:W-:Y:S02]  /*34580*/  HMMA.1688.F32.TF32 R80, R84.reuse, R12, R96 ;  /* 0x0000000c5450723c */ /* 0x042fe40000081060 */
[----:B------:R-:W-:Y:S04]  /*34590*/  STL.64 [R1+0x13b0], R104 ;  /* 0x0013b06801007387 */ /* 0x000fe80000100a00 */
[----:B------:R-:W-:Y:S02]  /*345a0*/  STL.64 [R1+0x13b8], R106 ;  /* 0x0013b86a01007387 */ /* 0x000fe40000100a00 */
[----:B---3--:R-:W-:Y:S11]  /*345b0*/  HMMA.1688.F32.TF32 R92, R84, R8, R92 ;  /* 0x00000008545c723c */ /* 0x008ff6000008105c */
[----:B------:R-:W-:Y:S04]  /*345c0*/  @!UPT UIADD3 URZ, URZ, URZ, URZ ;  /* 0x0000003f3f3ff290 */ /* 0x000fe8000fffe03f */
[----:B------:R-:W-:Y:S01]  /*345d0*/  STL.64 [R1+0x1390], R80 ;  /* 0x0013905001007387 */ /* 0x000fe20000100a00 */
[----:B------:R-:W-:-:S03]  /*345e0*/  IMAD.MOV.U32 R241, RZ, RZ, R83 ;  /* 0x000000fffff17224 */ /* 0x000fc600078e0053 */
[----:B------:R-:W-:Y:S04]  /*345f0*/  STL.64 [R1+0x13a0], R100 ;  /* 0x0013a06401007387 */ /* 0x000fe80000100a00 */
[----:B------:R-:W-:Y:S04]  /*34600*/  STL.64 [R1+0x13a8], R102 ;  /* 0x0013a86601007387 */ /* 0x000fe80000100a00 */
[----:B------:R2:W-:Y:S04]  /*34610*/  STL [R1+0x1398], R82 ;  /* 0x0013985201007387 */ /* 0x0005e80000100800 */
[----:B------:R-:W-:Y:S01]  /*34620*/  STL [R1+0x3ffc], R241 ;  /* 0x003ffcf101007387 */ /* 0x000fe20000100800 */
[----:B--2---:R-:W-:Y:S07]  /*34630*/  HMMA.1688.F32.TF32 R80, R84, R4, R88 ;  /* 0x000000045450723c */ /* 0x004fee0000081058 */
[----:B------:R-:W-:-:S02]  /*34640*/  IMAD.MOV.U32 R88, RZ, RZ, R62 ;  /* 0x000000ffff587224 */ /* 0x000fc400078e003e */
[----:B------:R-:W-:Y:S02]  /*34650*/  IMAD.MOV.U32 R89, RZ, RZ, R63 ;  /* 0x000000ffff597224 */ /* 0x000fe400078e003f */
[----:B------:R-:W-:Y:S02]  /*34660*/  IMAD.MOV.U32 R90, RZ, RZ, R58 ;  /* 0x000000ffff5a7224 */ /* 0x000fe400078e003a */
[----:B------:R-:W-:-:S10]  /*34670*/  IMAD.MOV.U32 R91, RZ, RZ, R59 ;  /* 0x000000ffff5b7224 */ /* 0x000fd400078e003b */
[----:B------:R-:W-:Y:S04]  /*34680*/  STL.64 [R1+0x1370], R80 ;  /* 0x0013705001007387 */ /* 0x000fe80000100a00 */
[----:B------:R1:W-:Y:S04]  /*34690*/  STL.64 [R1+0x1380], R92 ;  /* 0x0013805c01007387 */ /* 0x0003e80000100a00 */
[----:B------:R2:W-:Y:S04]  /*346a0*/  STL.64 [R1+0x1388], R94 ;  /* 0x0013885e01007387 */ /* 0x0005e80000100a00 */
[----:B------:R3:W-:Y:S04]  /*346b0*/  STL [R1+0x1378], R82 ;  /* 0x0013785201007387 */ /* 0x0007e80000100800 */
[----:B------:R-:W4:Y:S04]  /*346c0*/  LDL.LU R30, [R1+0x43b0] ;  /* 0x0043b000011e7983 */ /* 0x000f280000300800 */
[----:B------:R-:W4:Y:S04]  /*346d0*/  LDL.LU R31, [R1+0x43ac] ;  /* 0x0043ac00011f7983 */ /* 0x000f280000300800 */
[----:B------:R-:W3:Y:S04]  /*346e0*/  LDL.LU R50, [R1+0x43a8] ;  /* 0x0043a80001327983 */ /* 0x000ee80000300800 */
[----:B------:R-:W4:Y:S01]  /*346f0*/  LDL.LU R42, [R1+0x43a4] ;  /* 0x0043a400012a7983 */ /* 0x000f220000300800 */
[----:B-1----:R-:W-:-:S03]  /*34700*/  IMAD.MOV.U32 R92, RZ, RZ, R55 ;  /* 0x000000ffff5c7224 */ /* 0x002fc600078e0037 */
[----:B------:R-:W4:Y:S01]  /*34710*/  LDL.LU R62, [R1+0x43a0] ;  /* 0x0043a000013e7983 */ /* 0x000f220000300800 */
[----:B------:R-:W-:-:S03]  /*34720*/  IMAD.MOV.U32 R93, RZ, RZ, R54 ;  /* 0x000000ffff5d7224 */ /* 0x000fc600078e0036 */
[----:B------:R-:W4:Y:S04]  /*34730*/  LDL.LU R63, [R1+0x439c] ;  /* 0x00439c00013f7983 */ /* 0x000f280000300800 */
[----:B------:R-:W4:Y:S04]  /*34740*/  LDL.LU R58, [R1+0x4398] ;  /* 0x00439800013a7983 */ /* 0x000f280000300800 */
[----:B------:R-:W4:Y:S04]  /*34750*/  LDL.LU R59, [R1+0x4394] ;  /* 0x00439400013b7983 */ /* 0x000f280000300800 */
[----:B------:R-:W4:Y:S04]  /*34760*/  LDL.LU R55, [R1+0x4390] ;  /* 0x0043900001377983 */ /* 0x000f280000300800 */
[----:B------:R-:W4:Y:S01]  /*34770*/  LDL.LU R54, [R1+0x438c] ;  /* 0x00438c0001367983 */ /* 0x000f220000300800 */
[----:B--2---:R-:W-:-:S02]  /*34780*/  IMAD.MOV.U32 R94, RZ, RZ, R34 ;  /* 0x000000ffff5e7224 */ /* 0x004fc400078e0022 */
[----:B------:R-:W-:Y:S01]  /*34790*/  IMAD.MOV.U32 R95, RZ, RZ, R35 ;  /* 0x000000ffff5f7224 */ /* 0x000fe200078e0023 */
[----:B------:R-:W2:Y:S01]  /*347a0*/  LDL.LU R34, [R1+0x4388] ;  /* 0x0043880001227983 */ /* 0x000ea20000300800 */
[----:B------:R-:W-:Y:S01]  /*347b0*/  IMAD.MOV.U32 R100, RZ, RZ, R38 ;  /* 0x000000ffff647224 */ /* 0x000fe200078e0026 */
[----:B------:R-:W-:Y:S01]  /*347c0*/  MOV R102, R67 ;  /* 0x0000004300667202 */ /* 0x000fe20000000f00 */
[----:B------:R-:W-:Y:S01]  /*347d0*/  IMAD.MOV.U32 R101, RZ, RZ, R39 ;  /* 0x000000ffff657224 */ /* 0x000fe200078e0027 */
[----:B------:R-:W2:Y:S01]  /*347e0*/  LDL.LU R35, [R1+0x4384] ;  /* 0x0043840001237983 */ /* 0x000ea20000300800 */
[----:B------:R-:W-:-:S03]  /*347f0*/  IMAD.MOV.U32 R103, RZ, RZ, R66 ;  /* 0x000000ffff677224 */ /* 0x000fc600078e0042 */
[----:B------:R-:W2:Y:S04]  /*34800*/  LDL.LU R38, [R1+0x4380] ;  /* 0x0043800001267983 */ /* 0x000ea80000300800 */
[----:B------:R-:W2:Y:S04]  /*34810*/  LDL.LU R39, [R1+0x437c] ;  /* 0x00437c0001277983 */ /* 0x000ea80000300800 */
[----:B------:R-:W2:Y:S04]  /*34820*/  LDL.LU R67, [R1+0x4378] ;  /* 0x0043780001437983 */ /* 0x000ea80000300800 */
[----:B------:R-:W2:Y:S01]  /*34830*/  LDL.LU R66, [R1+0x4374] ;  /* 0x0043740001427983 */ /* 0x000ea20000300800 */
[----:B---3--:R-:W-:-:S02]  /*34840*/  IMAD.MOV.U32 R135, RZ, RZ, R50 ;  /* 0x000000ffff877224 */ /* 0x008fc400078e0032 */
[----:B----4-:R-:W-:Y:S02]  /*34850*/  IMAD.MOV.U32 R134, RZ, RZ, R42 ;  /* 0x000000ffff867224 */ /* 0x010fe400078e002a */
[----:B------:R-:W-:Y:S02]  /*34860*/  IMAD.MOV.U32 R133, RZ, RZ, R62 ;  /* 0x000000ffff857224 */ /* 0x000fe400078e003e */
[----:B------:R-:W-:Y:S02]  /*34870*/  IMAD.MOV.U32 R132, RZ, RZ, R63 ;  /* 0x000000ffff847224 */ /* 0x000fe400078e003f */
[----:B------:R-:W3:Y:S04]  /*34880*/  LDL.LU R63, [R1+0x4370] ;  /* 0x00437000013f7983 */ /* 0x000ee80000300800 */
[----:B------:R-:W4:Y:S04]  /*34890*/  LDL.LU R62, [R1+0x436c] ;  /* 0x00436c00013e7983 */ /* 0x000f280000300800 */
[----:B------:R-:W2:Y:S01]  /*348a0*/  LDL.LU R42, [R1+0x4368] ;  /* 0x00436800012a7983 */ /* 0x000ea20000300800 */
[----:B------:R-:W-:-:S02]  /*348b0*/  IMAD.MOV.U32 R106, RZ, RZ, R59 ;  /* 0x000000ffff6a7224 */ /* 0x000fc400078e003b */
[----:B------:R-:W-:Y:S01]  /*348c0*/  IMAD.MOV.U32 R105, RZ, RZ, R55 ;  /* 0x000000ffff697224 */ /* 0x000fe200078e0037 */
[----:B------:R-:W3:Y:S01]  /*348d0*/  LDL.LU R50, [R1+0x4364] ;  /* 0x0043640001327983 */ /* 0x000ee20000300800 */
[----:B------:R-:W-:-:S03]  /*348e0*/  IMAD.MOV.U32 R104, RZ, RZ, R54 ;  /* 0x000000ffff687224 */ /* 0x000fc600078e0036 */
[----:B------:R-:W4:Y:S01]  /*348f0*/  LDL.LU R54, [R1+0x4360] ;  /* 0x0043600001367983 */ /* 0x000f220000300800 */
[----:B------:R-:W-:-:S03]  /*34900*/  IMAD.MOV.U32 R107, RZ, RZ, R58 ;  /* 0x000000ffff6b7224 */ /* 0x000fc600078e003a */
[----:B------:R-:W4:Y:S04]  /*34910*/  LDL.LU R55, [R1+0x435c] ;  /* 0x00435c0001377983 */ /* 0x000f280000300800 */
[----:B------:R-:W4:Y:S04]  /*34920*/  LDL.LU R59, [R1+0x4358] ;  /* 0x00435800013b7983 */ /* 0x000f280000300800 */
[----:B------:R-:W4:Y:S01]  /*34930*/  LDL.LU R58, [R1+0x4354] ;  /* 0x00435400013a7983 */ /* 0x000f220000300800 */
[----:B--2---:R-:W-:-:S03]  /*34940*/  IMAD.MOV.U32 R140, RZ, RZ, R42 ;  /* 0x000000ffff8c7224 */ /* 0x004fc600078e002a */
[----:B------:R-:W2:Y:S01]  /*34950*/  LDL.LU R42, [R1+0x4350] ;  /* 0x00435000012a7983 */ /* 0x000ea20000300800 */
[----:B---3--:R-:W-:-:S03]  /*34960*/  IMAD.MOV.U32 R141, RZ, RZ, R50 ;  /* 0x000000ffff8d7224 */ /* 0x008fc600078e0032 */
[----:B------:R-:W3:Y:S01]  /*34970*/  LDL.LU R50, [R1+0x434c] ;  /* 0x00434c0001327983 */ /* 0x000ee20000300800 */
[----:B----4-:R-:W-:-:S03]  /*34980*/  IMAD.MOV.U32 R142, RZ, RZ, R54 ;  /* 0x000000ffff8e7224 */ /* 0x010fc600078e0036 */
[----:B------:R-:W4:Y:S01]  /*34990*/  LDL.LU R54, [R1+0x4348] ;  /* 0x0043480001367983 */ /* 0x000f220000300800 */
[----:B------:R-:W-:-:S03]  /*349a0*/  IMAD.MOV.U32 R143, RZ, RZ, R55 ;  /* 0x000000ffff8f7224 */ /* 0x000fc600078e0037 */
[----:B------:R-:W2:Y:S01]  /*349b0*/  LDL.LU R55, [R1+0x4344] ;  /* 0x0043440001377983 */ /* 0x000ea20000300800 */
[----:B------:R-:W-:-:S03]  /*349c0*/  IMAD.MOV.U32 R196, RZ, RZ, R59 ;  /* 0x000000ffffc47224 */ /* 0x000fc600078e003b */
[----:B------:R-:W2:Y:S01]  /*349d0*/  LDL.LU R59, [R1+0x4340] ;  /* 0x00434000013b7983 */ /* 0x000ea20000300800 */
[----:B------:R-:W-:-:S03]  /*349e0*/  IMAD.MOV.U32 R197, RZ, RZ, R58 ;  /* 0x000000ffffc57224 */ /* 0x000fc600078e003a */
[----:B------:R-:W2:Y:S04]  /*349f0*/  LDL.LU R58, [R1+0x433c] ;  /* 0x00433c00013a7983 */ /* 0x000ea80000300800 */
[----:B------:R-:W2:Y:S01]  /*34a00*/  LDL.LU R198, [R1+0xc38] ;  /* 0x000c380001c67983 */ /* 0x000ea20000300800 */
[----:B------:R-:W-:Y:S02]  /*34a10*/  IMAD.MOV.U32 R241, RZ, RZ, R83 ;  /* 0x000000fffff17224 */ /* 0x000fe400078e0053 */
[----:B---3--:R-:W-:Y:S02]  /*34a20*/  IMAD.MOV.U32 R199, RZ, RZ, R50 ;  /* 0x000000ffffc77224 */ /* 0x008fe400078e0032 */
[----:B------:R-:W3:Y:S01]  /*34a30*/  LDL.LU R50, [R1+0x4338] ;  /* 0x0043380001327983 */ /* 0x000ee20000300800 */
[----:B----4-:R-:W-:-:S03]  /*34a40*/  IMAD.MOV.U32 R200, RZ, RZ, R54 ;  /* 0x000000ffffc87224 */ /* 0x010fc600078e0036 */
[----:B------:R-:W4:Y:S01]  /*34a50*/  LDL.LU R54, [R1+0x4334] ;  /* 0x0043340001367983 */ /* 0x000f220000300800 */
[----:B--2---:R-:W-:-:S03]  /*34a60*/  IMAD.MOV.U32 R201, RZ, RZ, R55 ;  /* 0x000000ffffc97224 */ /* 0x004fc600078e0037 */
[----:B------:R-:W4:Y:S01]  /*34a70*/  LDL.LU R55, [R1+0x4330] ;  /* 0x0043300001377983 */ /* 0x000f220000300800 */
[----:B------:R-:W-:-:S03]  /*34a80*/  IMAD.MOV.U32 R202, RZ, RZ, R59 ;  /* 0x000000ffffca7224 */ /* 0x000fc600078e003b */
[----:B------:R-:W2:Y:S01]  /*34a90*/  LDL.LU R59, [R1+0x432c] ;  /* 0x00432c00013b7983 */ /* 0x000ea20000300800 */
[----:B------:R-:W-:-:S03]  /*34aa0*/  IMAD.MOV.U32 R203, RZ, RZ, R58 ;  /* 0x000000ffffcb7224 */ /* 0x000fc600078e003a */
[----:B------:R-:W3:Y:S01]  /*34ab0*/  LDL.LU R58, [R1+0x4328] ;  /* 0x00432800013a7983 */ /* 0x000ee20000300800 */
[----:B------:R-:W-:Y:S03]  /*34ac0*/  HMMA.1688.F32.TF32 R80, R108, R78, R248 ;  /* 0x0000004e6c50723c */ /* 0x000fe600000810f8 */
[----:B------:R-:W4:Y:S04]  /*34ad0*/  LDL.LU R248, [R1+0xf40] ;  /* 0x000f400001f87983 */ /* 0x000f280000300800 */
        /* <DEDUP_REMOVED lines=22> */
[----:B------:R-:W4:Y:S01]  /*34c40*/  LDL.LU R211, [R1+0xeec] ;  /* 0x000eec0001d37983 */ /* 0x000f220000300800 */
[----:B------:R-:W-:-:S03]  /*34c50*/  IMAD.MOV.U32 R136, RZ, RZ, R62 ;  /* 0x000000ffff887224 */ /* 0x000fc600078e003e */
[----:B------:R-:W4:Y:S01]  /*34c60*/  LDL.LU R204, [R1+0xe50] ;  /* 0x000e500001cc7983 */ /* 0x000f220000300800 */
[----:B------:R-:W-:-:S03]  /*34c70*/  MOV R137, R63 ;  /* 0x0000003f00897202 */ /* 0x000fc60000000f00 */
[----:B------:R-:W4:Y:S01]  /*34c80*/  LDL.LU R205, [R1+0xe54] ;  /* 0x000e540001cd7983 */ /* 0x000f220000300800 */
[----:B------:R-:W-:Y:S02]  /*34c90*/  IMAD.MOV.U32 R138, RZ, RZ, R66 ;  /* 0x000000ffff8a7224 */ /* 0x000fe400078e0042 */
[----:B------:R-:W-:Y:S02]  /*34ca0*/  IMAD.MOV.U32 R139, RZ, RZ, R67 ;  /* 0x000000ffff8b7224 */ /* 0x000fe400078e0043 */
[----:B------:R-:W-:Y:S02]  /*34cb0*/  IMAD.MOV.U32 R96, RZ, RZ, R150 ;  /* 0x000000ffff607224 */ /* 0x000fe400078e0096 */
[----:B------:R-:W-:Y:S02]  /*34cc0*/  IMAD.MOV.U32 R97, RZ, RZ, R151 ;  /* 0x000000ffff617224 */ /* 0x000fe400078e0097 */
[----:B------:R-:W-:Y:S02]  /*34cd0*/  IMAD.MOV.U32 R98, RZ, RZ, R74 ;  /* 0x000000ffff627224 */ /* 0x000fe400078e004a */
[----:B------:R-:W-:-:S02]  /*34ce0*/  IMAD.MOV.U32 R99, RZ, RZ, R146 ;  /* 0x000000ffff637224 */ /* 0x000fc400078e0092 */
[----:B------:R-:W-:Y:S02]  /*34cf0*/  IMAD.MOV.U32 R244, RZ, RZ, R147 ;  /* 0x000000fffff47224 */ /* 0x000fe400078e0093 */
[----:B------:R-:W-:Y:S02]  /*34d00*/  IMAD.MOV.U32 R245, RZ, RZ, R70 ;  /* 0x000000fffff57224 */ /* 0x000fe400078e0046 */
[----:B------:R-:W-:Y:S02]  /*34d10*/  IMAD.MOV.U32 R246, RZ, RZ, R71 ;  /* 0x000000fffff67224 */ /* 0x000fe400078e0047 */
[----:B------:R-:W-:Y:S02]  /*34d20*/  IMAD.MOV.U32 R247, RZ, RZ, R75 ;  /* 0x000000fffff77224 */ /* 0x000fe400078e004b */
[----:B--2---:R-:W-:Y:S02]  /*34d30*/  IMAD.MOV.U32 R207, RZ, RZ, R59 ;  /* 0x000000ffffcf7224 */ /* 0x004fe400078e003b */
[----:B---3--:R-:W-:-:S02]  /*34d40*/  IMAD.MOV.U32 R206, RZ, RZ, R58 ;  /* 0x000000ffffce7224 */ /* 0x008fc400078e003a */
[----:B------:R-:W2:Y:S04]  /*34d50*/  LDL.LU R58, [R1+0x4324] ;  /* 0x00432400013a7983 */ /* 0x000ea80000300800 */
[----:B------:R-:W2:Y:S04]  /*34d60*/  LDL.LU R59, [R1+0x4320] ;  /* 0x00432000013b7983 */ /* 0x000ea80000300800 */
[----:B------:R-:W3:Y:S04]  /*34d70*/  LDL.LU R62, [R1+0x431c] ;  /* 0x00431c00013e7983 */ /* 0x000ee80000300800 */
[----:B------:R-:W3:Y:S04]  /*34d80*/  LDL.LU R63, [R1+0x4318] ;  /* 0x00431800013f7983 */ /* 0x000ee80000300800 */
[----:B------:R-:W2:Y:S04]  /*34d90*/  LDL.LU R66, [R1+0x4314] ;  /* 0x0043140001427983 */ /* 0x000ea80000300800 */
[----:B------:R-:W2:Y:S04]  /*34da0*/  LDL.LU R67, [R1+0x4310] ;  /* 0x0043100001437983 */ /* 0x000ea80000300800 */
[----:B------:R-:W2:Y:S04]  /*34db0*/  LDL.LU R150, [R1+0x430c] ;  /* 0x00430c0001967983 */ /* 0x000ea80000300800 */
[----:B------:R-:W2:Y:S04]  /*34dc0*/  LDL.LU R151, [R1+0x4308] ;  /* 0x0043080001977983 */ /* 0x000ea80000300800 */
[----:B------:R-:W2:Y:S04]  /*34dd0*/  LDL.LU R74, [R1+0x4304] ;  /* 0x00430400014a7983 */ /* 0x000ea80000300800 */
[----:B------:R-:W2:Y:S04]  /*34de0*/  LDL.LU R146, [R1+0x4300] ;  /* 0x0043000001927983 */ /* 0x000ea80000300800 */
[----:B------:R-:W2:Y:S04]  /*34df0*/  LDL.LU R147, [R1+0x42fc] ;  /* 0x0042fc0001937983 */ /* 0x000ea80000300800 */
[----:B------:R-:W4:Y:S04]  /*34e00*/  LDL.LU R70, [R1+0x42f8] ;  /* 0x0042f80001467983 */ /* 0x000f280000300800 */
[----:B------:R-:W4:Y:S04]  /*34e10*/  LDL.LU R71, [R1+0x42f4] ;  /* 0x0042f40001477983 */ /* 0x000f280000300800 */
[----:B------:R-:W2:Y:S01]  /*34e20*/  LDL.LU R75, [R1+0x42f0] ;  /* 0x0042f000014b7983 */ /* 0x000ea20000300800 */
[----:B------:R-:W-:-:S02]  /*34e30*/  IMAD.MOV.U32 R68, RZ, RZ, R83 ;  /* 0x000000ffff447224 */ /* 0x000fc400078e0053 */
[----:B------:R-:W-:Y:S01]  /*34e40*/  IMAD.MOV.U32 R72, RZ, RZ, R81 ;  /* 0x000000ffff487224 */ /* 0x000fe200078e0051 */
[C---:B------:R-:W-:Y:S01]  /*34e50*/  HMMA.1688.F32.TF32 R100, R108.reuse, R30, R100 ;  /* 0x0000001e6c64723c */ /* 0x040fe20000081064 */
[----:B------:R-:W-:Y:S02]  /*34e60*/  IMAD.MOV.U32 R73, RZ, RZ, R80 ;  /* 0x000000ffff497224 */ /* 0x000fe400078e0050 */
[----:B------:R-:W-:Y:S01]  /*34e70*/  IMAD.MOV.U32 R69, RZ, RZ, R82 ;  /* 0x000000ffff457224 */ /* 0x000fe200078e0052 */
[----:B------:R-:W-:Y:S04]  /*34e80*/  STL [R1+0x3fac], R68 ;  /* 0x003fac4401007387 */ /* 0x000fe80000100800 */
[----:B------:R-:W-:Y:S04]  /*34e90*/  STL [R1+0x3fa8], R72 ;  /* 0x003fa84801007387 */ /* 0x000fe80000100800 */
[----:B------:R-:W-:Y:S04]  /*34ea0*/  STL [R1+0x3fa4], R73 ;  /* 0x003fa44901007387 */ /* 0x000fe80000100800 */
[----:B------:R-:W-:Y:S01]  /*34eb0*/  STL [R1+0x3fa0], R69 ;  /* 0x003fa04501007387 */ /* 0x000fe20000100800 */
[C---:B------:R-:W-:Y:S03]  /*34ec0*/  HMMA.1688.F32.TF32 R92, R108.reuse, R22, R92 ;  /* 0x000000166c5c723c */ /* 0x040fe6000008105c */
[----:B------:R-:W-:Y:S04]  /*34ed0*/  LDS R80, [R3+0x4080] ;  /* 0x0040800003507984 */ /* 0x000fe80000000800 */
[----:B------:R-:W-:Y:S01]  /*34ee0*/  LDS R82, [R3+0x6080] ;  /* 0x0060800003527984 */ /* 0x000fe20000000800 */
[C---:B------:R-:W-:Y:S03]  /*34ef0*/  HMMA.1688.F32.TF32 R88, R108.reuse, R18, R88 ;  /* 0x000000126c58723c */ /* 0x040fe60000081058 */
[----:B------:R-:W-:Y:S04]  /*34f00*/  LDS R81, [R240+0x4080] ;  /* 0x00408000f0517984 */ /* 0x000fe80000000800 */
[----:B------:R-:W1:Y:S01]  /*34f10*/  LDS R83, [R240+0x6080] ;  /* 0x00608000f0537984 */ /* 0x000e620000000800 */
[C---:B----4-:R-:W-:Y:S08]  /*34f20*/  HMMA.1688.F32.TF32 R128, R108.reuse, R70, R224 ;  /* 0x000000466c80723c */ /* 0x050ff000000810e0 */
[C---:B--2---:R-:W-:Y:S08]  /*34f30*/  HMMA.1688.F32.TF32 R84, R108.reuse, R146, R220 ;  /* 0x000000926c54723c */ /* 0x044ff000000810dc */
[C---:B------:R-:W-:Y:S07]  /*34f40*/  HMMA.1688.F32.TF32 R216, R108.reuse, R74, R216 ;  /* 0x0000004a6cd8723c */ /* 0x040fee00000810d8 */
[----:B------:R-:W-:Y:S04]  /*34f50*/  STL.64 [R1+0x14f0], R128 ;  /* 0x0014f08001007387 */ /* 0x000fe80000100a00 */
[----:B------:R2:W-:Y:S02]  /*34f60*/  STL.64 [R1+0x14f8], R130 ;  /* 0x0014f88201007387 */ /* 0x0005e40000100a00 */
[C---:B--2---:R-:W-:Y:S02]  /*34f70*/  HMMA.1688.F32.TF32 R128, R108.reuse, R150, R212 ;  /* 0x000000966c80723c */ /* 0x044fe400000810d4 */
[----:B------:R-:W-:Y:S04]  /*34f80*/  STL.64 [R1+0x1530], R84 ;  /* 0x0015305401007387 */ /* 0x000fe80000100a00 */
[----:B------:R2:W-:Y:S04]  /*34f90*/  STL.64 [R1+0x1538], R86 ;  /* 0x0015385601007387 */ /* 0x0005e80000100a00 */
[----:B------:R-:W-:Y:S04]  /*34fa0*/  STL.64 [R1+0x1560], R216 ;  /* 0x001560d801007387 */ /* 0x000fe80000100a00 */
[----:B------:R-:W-:Y:S01]  /*34fb0*/  STL.64 [R1+0x1568], R218 ;  /* 0x001568da01007387 */ /* 0x000fe20000100a00 */
[----:B--2---:R-:W-:Y:S08]  /*34fc0*/  HMMA.1688.F32.TF32 R84, R108, R66, R248 ;  /* 0x000000426c54723c */ /* 0x004ff000000810f8 */
[----:B------:R-:W-:Y:S01]  /*34fd0*/  STL.64 [R1+0x16a0], R128 ;  /* 0x0016a08001007387 */ /* 0x000fe20000100a00 */
[----:B------:R-:W-:-:S03]  /*34fe0*/  IMAD.MOV.U32 R248, RZ, RZ, R51 ;  /* 0x000000fffff87224 */ /* 0x000fc600078e0033 */
[----:B------:R-:W-:Y:S04]  /*34ff0*/  STL.64 [R1+0x16a8], R130 ;  /* 0x0016a88201007387 */ /* 0x000fe80000100a00 */
[----:B------:R-:W2:Y:S01]  /*35000*/  LDL.LU R51, [R1+0x42ec] ;  /* 0x0042ec0001337983 */ /* 0x000ea20000300800 */
[----:B------:R-:W-:Y:S02]  /*35010*/  IMAD.MOV.U32 R249, RZ, RZ, R46 ;  /* 0x000000fffff97224 */ /* 0x000fe400078e002e */
[----:B------:R-:W-:Y:S02]  /*35020*/  IMAD.MOV.U32 R250, RZ, RZ, R47 ;  /* 0x000000fffffa7224 */ /* 0x000fe400078e002f */
[----:B------:R-:W-:Y:S02]  /*35030*/  IMAD.MOV.U32 R251, RZ, RZ, R43 ;  /* 0x000000fffffb7224 */ /* 0x000fe400078e002b */
[----:B------:R-:W-:Y:S04]  /*35040*/  STL.64 [R1+0x16f0], R84 ;  /* 0x0016f05401007387 */ /* 0x000fe80000100a00 */
[----:B------:R3:W-:Y:S04]  /*35050*/  STL.64 [R1+0x16f8], R86 ;  /* 0x0016f85601007387 */ /* 0x0007e80000100a00 */
[----:B------:R-:W4:Y:S04]  /*35060*/  LDL.LU R46, [R1+0x42e8] ;  /* 0x0042e800012e7983 */ /* 0x000f280000300800 */
[----:B------:R-:W4:Y:S04]  /*35070*/  LDL.LU R47, [R1+0x42e4] ;  /* 0x0042e400012f7983 */ /* 0x000f280000300800 */
[----:B------:R-:W4:Y:S01]  /*35080*/  LDL.LU R43, [R1+0x42e0] ;  /* 0x0042e000012b7983 */ /* 0x000f220000300800 */
[C---:B---3--:R-:W-:Y:S08]  /*35090*/  HMMA.1688.F32.TF32 R84, R108.reuse, R62, R208 ;  /* 0x0000003e6c54723c */ /* 0x048ff000000810d0 */
[C---:B------:R-:W-:Y:S08]  /*350a0*/  HMMA.1688.F32.TF32 R204, R108.reuse, R58, R204 ;  /* 0x0000003a6ccc723c */ /* 0x040ff000000810cc */
[C---:B------:R-:W-:Y:S07]  /*350b0*/  HMMA.1688.F32.TF32 R128, R108.reuse, R54, R200 ;  /* 0x000000366c80723c */ /* 0x040fee00000810c8 */
[----:B------:R-:W-:Y:S04]  /*350c0*/  STL.64 [R1+0x1740], R84 ;  /* 0x0017405401007387 */ /* 0x000fe80000100a00 */
[----:B------:R2:W-:Y:S04]  /*350d0*/  STL.64 [R1+0x1748], R86 ;  /* 0x0017485601007387 */ /* 0x0005e80000100a00 */
[----:B------:R-:W-:Y:S04]  /*350e0*/  STL.64 [R1+0x1c50], R204 ;  /* 0x001c50cc01007387 */ /* 0x000fe80000100a00 */
[----:B------:R-:W-:Y:S04]  /*350f0*/  STL.64 [R1+0x1c58], R206 ;  /* 0x001c58ce01007387 */ /* 0x000fe80000100a00 */
[----:B------:R-:W-:Y:S04]  /*35100*/  STL.64 [R1+0x1d80], R128 ;  /* 0x001d808001007387 */ /* 0x000fe80000100a00 */
[----:B------:R3:W-:Y:S01]  /*35110*/  STL.64 [R1+0x1d88], R130 ;  /* 0x001d888201007387 */ /* 0x0007e20000100a00 */
[C---:B--2---:R-:W-:Y:S08]  /*35120*/  HMMA.1688.F32.TF32 R84, R108.reuse, R50, R196 ;  /* 0x000000326c54723c */ /* 0x044ff000000810c4 */
[C---:B----4-:R-:W-:Y:S11]  /*35130*/  HMMA.1688.F32.TF32 R140, R108.reuse, R46, R140 ;  /* 0x0000002e6c8c723c */ /* 0x050ff6000008108c */
[----:B------:R-:W-:Y:S04]  /*35140*/  @!UPT UIADD3 URZ, URZ, URZ, URZ ;  /* 0x0000003f3f3ff290 */ /* 0x000fe8000fffe03f */
[----:B------:R-:W-:Y:S04]  /*35150*/  STL.64 [R1+0x1ea0], R84 ;  /* 0x001ea05401007387 */ /* 0x000fe80000100a00 */
[----:B------:R2:W-:Y:S01]  /*35160*/  STL.64 [R1+0x1ea8], R86 ;  /* 0x001ea85601007387 */ /* 0x0005e20000100a00 */
[C---:B---3--:R-:W-:Y:S08]  /*35170*/  HMMA.1688.F32.TF32 R128, R108.reuse, R42, R136 ;  /* 0x0000002a6c80723c */ /* 0x048ff00000081088 */
[C---:B--2---:R-:W-:Y:S01]  /*35180*/  HMMA.1688.F32.TF32 R84, R108.reuse, R38, R104 ;  /* 0x000000266c54723c */ /* 0x044fe20000081068 */
[----:B------:R-:W-:Y:S07]  /*35190*/  STL.64 [R1+0x1fe0], R140 ;  /* 0x001fe08c01007387 */ /* 0x000fee0000100a00 */
[C---:B------:R-:W-:Y:S01]  /*351a0*/  HMMA.1688.F32.TF32 R104, R108.reuse, R34, R132 ;  /* 0x000000226c68723c */ /* 0x040fe20000081084 */
[----:B------:R-:W-:Y:S06]  /*351b0*/  STL.64 [R1+0x1fe8], R142 ;  /* 0x001fe88e01007387 */ /* 0x000fec0000100a00 */
[----:B------:R-:W-:Y:S04]  /*351c0*/  STL.64 [R1+0x20b0], R128 ;  /* 0x0020b08001007387 */ /* 0x000fe80000100a00 */
[----:B------:R-:W-:Y:S04]  /*351d0*/  STL.64 [R1+0x20b8], R130 ;  /* 0x0020b88201007387 */ /* 0x000fe80000100a00 */
[----:B------:R-:W-:Y:S04]  /*351e0*/  STL.64 [R1+0x20e0], R84 ;  /* 0x0020e05401007387 */ /* 0x000fe80000100a00 */
[----:B------:R2:W-:Y:S02]  /*351f0*/  STL.64 [R1+0x20e8], R86 ;  /* 0x0020e85601007387 */ /* 0x0005e40000100a00 */
[C---:B--2---:R-:W-:Y:S02]  /*35200*/  HMMA.1688.F32.TF32 R84, R108.reuse, R26, R96 ;  /* 0x0000001a6c54723c */ /* 0x044fe40000081060 */
[----:B------:R-:W-:Y:S04]  /*35210*/  STL.64 [R1+0x21e0], R104 ;  /* 0x0021e06801007387 */ /* 0x000fe80000100a00 */
[----:B------:R-:W-:Y:S04]  /*35220*/  STL.64 [R1+0x21e8], R106 ;  /* 0x0021e86a01007387 */ /* 0x000fe80000100a00 */
[----:B------:R-:W-:Y:S04]  /*35230*/  STL.64 [R1+0x2200], R100 ;  /* 0x0022006401007387 */ /* 0x000fe80000100a00 */
[----:B------:R-:W-:Y:S09]  /*35240*/  STL.64 [R1+0x2208], R102 ;  /* 0x0022086601007387 */ /* 0x000ff20000100a00 */
[----:B------:R-:W-:Y:S04]  /*35250*/  STL.64 [R1+0x2300], R84 ;  /* 0x0023005401007387 */ /* 0x000fe80000100a00 */
[----:B------:R2:W-:Y:S02]  /*35260*/  STL.64 [R1+0x2308], R86 ;  /* 0x0023085601007387 */ /* 0x0005e40000100a00 */
[C---:B--2---:R-:W-:Y:S02]  /*35270*/  HMMA.1688.F32.TF32 R84, R108.reuse, R194, R236 ;  /* 0x000000c26c54723c */ /* 0x044fe400000810ec */
[----:B------:R-:W-:Y:S11]  /*35280*/  STL.64 [R1+0x2320], R92 ;  /* 0x0023205c01007387 */ /* 0x000ff60000100a00 */
[----:B------:R-:W-:Y:S11]  /*35290*/  @!UPT UIADD3 URZ, URZ, URZ, URZ ;  /* 0x0000003f3f3ff290 */ /* 0x000ff6000fffe03f */
[----:B------:R-:W-:Y:S02]  /*352a0*/  IMAD.MOV.U32 R165, RZ, RZ, R84 ;  /* 0x000000ffffa57224 */ /* 0x000fe400078e0054 */
[----:B------:R-:W-:Y:S02]  /*352b0*/  IMAD.MOV.U32 R164, RZ, RZ, R85 ;  /* 0x000000ffffa47224 */ /* 0x000fe400078e0055 */
[----:B------:R-:W-:Y:S02]  /*352c0*/  IMAD.MOV.U32 R161, RZ, RZ, R86 ;  /* 0x000000ffffa17224 */ /* 0x000fe400078e0056 */
[----:B------:R-:W-:Y:S02]  /*352d0*/  IMAD.MOV.U32 R160, RZ, RZ, R87 ;  /* 0x000000ffffa07224 */ /* 0x000fe400078e0057 */
[----:B------:R-:W-:Y:S01]  /*352e0*/  HMMA.1688.F32.TF32 R84, R108, R190, R244 ;  /* 0x000000be6c54723c */ /* 0x000fe200000810f4 */
[----:B------:R-:W-:Y:S04]  /*352f0*/  STL.64 [R1+0x2328], R94 ;  /* 0x0023285e01007387 */ /* 0x000fe80000100a00 */
[----:B------:R2:W-:Y:S04]  /*35300*/  STL.64 [R1+0x2590], R88 ;  /* 0x0025905801007387 */ /* 0x0005e80000100a00 */
[----:B------:R3:W-:Y:S04]  /*35310*/  STL.64 [R1+0x2598], R90 ;  /* 0x0025985a01007387 */ /* 0x0007e80000100a00 */
[----:B------:R-:W-:Y:S04]  /*35320*/  STL [R1+0x3c0c], R160 ;  /* 0x003c0ca001007387 */ /* 0x000fe80000100800 */
[----:B------:R-:W-:Y:S04]  /*35330*/  STL [R1+0x3c08], R161 ;  /* 0x003c08a101007387 */ /* 0x000fe80000100800 */
[----:B------:R4:W-:Y:S03]  /*35340*/  STL [R1+0x3c04], R164 ;  /* 0x003c04a401007387 */ /* 0x0009e60000100800 */
[----:B------:R-:W-:-:S02]  /*35350*/  IMAD.MOV.U32 R168, RZ, RZ, R87 ;  /* 0x000000ffffa87224 */ /* 0x000fc400078e0057 */
[----:B------:R-:W-:Y:S02]  /*35360*/  IMAD.MOV.U32 R169, RZ, RZ, R86 ;  /* 0x000000ffffa97224 */ /* 0x000fe400078e0056 */
[----:B------:R-:W-:Y:S01]  /*35370*/  IMAD.MOV.U32 R172, RZ, RZ, R85 ;  /* 0x000000ffffac7224 */ /* 0x000fe200078e0055 */
[----:B------:R1:W-:Y:S01]  /*35380*/  STL [R1+0x3c00], R165 ;  /* 0x003c00a501007387 */ /* 0x0003e20000100800 */
[----:B------:R-:W-:-:S03]  /*35390*/  IMAD.MOV.U32 R173, RZ, RZ, R84 ;  /* 0x000000ffffad7224 */ /* 0x000fc600078e0054 */
[----:B------:R-:W-:Y:S01]  /*353a0*/  STL [R1+0x3c1c], R168 ;  /* 0x003c1ca801007387 */ /* 0x000fe20000100800 */
[----:B------:R-:W-:-:S03]  /*353b0*/  IMAD.MOV.U32 R244, RZ, RZ, R7 ;  /* 0x000000fffff47224 */ /* 0x000fc600078e0007 */
[----:B------:R-:W-:Y:S01]  /*353c0*/  STL [R1+0x3c18], R169 ;  /* 0x003c18a901007387 */ /* 0x000fe20000100800 */
[----:B------:R-:W-:-:S03]  /*353d0*/  IMAD.MOV.U32 R245, RZ, RZ, R6 ;  /* 0x000000fffff57224 */ /* 0x000fc600078e0006 */
[----:B------:R-:W-:Y:S04]  /*353e0*/  STL [R1+0x3c14], R172 ;  /* 0x003c14ac01007387 */ /* 0x000fe80000100800 */
[----:B------:R-:W-:Y:S04]  /*353f0*/  STL [R1+0x3c10], R173 ;  /* 0x003c10ad01007387 */ /* 0x000fe80000100800 */
[----:B------:R-:W4:Y:S04]  /*35400*/  LDL.LU R7, [R1+0x42dc] ;  /* 0x0042dc0001077983 */ /* 0x000f280000300800 */
[----:B------:R-:W4:Y:S01]  /*35410*/  LDL.LU R6, [R1+0x42d8] ;  /* 0x0042d80001067983 */ /* 0x000f220000300800 */
[----:B------:R-:W-:-:S02]  /*35420*/  IMAD.MOV.U32 R246, RZ, RZ, R15 ;  /* 0x000000fffff67224 */ /* 0x000fc400078e000f */
[----:B------:R-:W-:Y:S01]  /*35430*/  IMAD.MOV.U32 R247, RZ, RZ, R14 ;  /* 0x000000fffff77224 */ /* 0x000fe200078e000e */
[----:B------:R-:W4:Y:S01]  /*35440*/  LDL.LU R15, [R1+0x42d4] ;  /* 0x0042d400010f7983 */ /* 0x000f220000300800 */
[----:B------:R-:W-:Y:S02]  /*35450*/  IMAD.MOV.U32 R236, RZ, RZ, R11 ;  /* 0x000000ffffec7224 */ /* 0x000fe400078e000b */
[----:B------:R-:W-:Y:S01]  /*35460*/  IMAD.MOV.U32 R237, RZ, RZ, R10 ;  /* 0x000000ffffed7224 */ /* 0x000fe200078e000a */
[----:B------:R-:W4:Y:S01]  /*35470*/  LDL.LU R14, [R1+0x42d0] ;  /* 0x0042d000010e7983 */ /* 0x000f220000300800 */
[----:B------:R-:W-:-:S03]  /*35480*/  IMAD.MOV.U32 R238, RZ, RZ, R159 ;  /* 0x000000ffffee7224 */ /* 0x000fc600078e009f */
[----:B------:R-:W4:Y:S01]  /*35490*/  LDL.LU R11, [R1+0x42cc] ;  /* 0x0042cc00010b7983 */ /* 0x000f220000300800 */
[----:B------:R-:W-:-:S03]  /*354a0*/  IMAD.MOV.U32 R239, RZ, RZ, R158 ;  /* 0x000000ffffef7224 */ /* 0x000fc600078e009e */
[----:B------:R-:W4:Y:S01]  /*354b0*/  LDL.LU R10, [R1+0x42c8] ;  /* 0x0042c800010a7983 */ /* 0x000f220000300800 */
[----:B--2---:R-:W-:-:S03]  /*354c0*/  IMAD.MOV.U32 R88, RZ, RZ, R155 ;  /* 0x000000ffff587224 */ /* 0x004fc600078e009b */
[----:B------:R-:W2:Y:S01]  /*354d0*/  LDL.LU R159, [R1+0x42c4] ;  /* 0x0042c400019f7983 */ /* 0x000ea20000300800 */
[----:B------:R-:W-:-:S03]  /*354e0*/  IMAD.MOV.U32 R89, RZ, RZ, R154 ;  /* 0x000000ffff597224 */ /* 0x000fc600078e009a */
[----:B------:R-:W2:Y:S01]  /*354f0*/  LDL.LU R158, [R1+0x42c0] ;  /* 0x0042c000019e7983 */ /* 0x000ea20000300800 */
[----:B---3--:R-:W-:-:S03]  /*35500*/  IMAD.MOV.U32 R90, RZ, RZ, R167 ;  /* 0x000000ffff5a7224 */ /* 0x008fc600078e00a7 */
[----:B------:R-:W3:Y:S01]  /*35510*/  LDL.LU R155, [R1+0x42bc] ;  /* 0x0042bc00019b7983 */ /* 0x000ee20000300800 */
[----:B------:R-:W-:-:S03]  /*35520*/  IMAD.MOV.U32 R91, RZ, RZ, R166 ;  /* 0x000000ffff5b7224 */ /* 0x000fc600078e00a6 */
[----:B------:R-:W3:Y:S04]  /*35530*/  LDL.LU R154, [R1+0x42b8] ;  /* 0x0042b800019a7983 */ /* 0x000ee80000300800 */
[----:B------:R-:W3:Y:S04]  /*35540*/  LDL.LU R167, [R1+0x42b4] ;  /* 0x0042b40001a77983 */ /* 0x000ee80000300800 */
[----:B------:R-:W3:Y:S04]  /*35550*/  LDL.LU R166, [R1+0x42b0] ;  /* 0x0042b00001a67983 */ /* 0x000ee80000300800 */
[----:B------:R-:W3:Y:S04]  /*35560*/  LDL.LU R140, [R1+0x640] ;  /* 0x00064000018c7983 */ /* 0x000ee80000300800 */
[----:B------:R-:W3:Y:S04]  /*35570*/  LDL.LU R141, [R1+0x644] ;  /* 0x00064400018d7983 */ /* 0x000ee80000300800 */
[----:B------:R-:W3:Y:S04]  /*35580*/  LDL.LU R142, [R1+0x648] ;  /* 0x00064800018e7983 */ /* 0x000ee80000300800 */
[----:B------:R-:W3:Y:S01]  /*35590*/  LDL.LU R143, [R1+0x64c] ;  /* 0x00064c00018f7983 */ /* 0x000ee20000300800 */
[----:B------:R-:W-:-:S02]  /*355a0*/  IMAD.MOV.U32 R98, RZ, RZ, R163 ;  /* 0x000000ffff627224 */ /* 0x000fc400078e00a3 */
[----:B------:R-:W-:Y:S02]  /*355b0*/  IMAD.MOV.U32 R99, RZ, RZ, R162 ;  /* 0x000000ffff637224 */ /* 0x000fe400078e00a2 */
[----:B----4-:R-:W-:Y:S02]  /*355c0*/  IMAD.MOV.U32 R97, RZ, RZ, R7 ;  /* 0x000000ffff617224 */ /* 0x010fe400078e0007 */
[----:B------:R-:W-:Y:S02]  /*355d0*/  IMAD.MOV.U32 R96, RZ, RZ, R6 ;  /* 0x000000ffff607224 */ /* 0x000fe400078e0006 */
[----:B------:R-:W4:Y:S04]  /*355e0*/  LDL.LU R6, [R1+0x42ac] ;  /* 0x0042ac0001067983 */ /* 0x000f280000300800 */
[----:B------:R-:W4:Y:S04]  /*355f0*/  LDL.LU R7, [R1+0x42a8] ;  /* 0x0042a80001077983 */ /* 0x000f280000300800 */
[----:B------:R-:W4:Y:S04]  /*35600*/  LDL.LU R163, [R1+0x42a4] ;  /* 0x0042a40001a37983 */ /* 0x000f280000300800 */
[----:B------:R-:W4:Y:S04]  /*35610*/  LDL.LU R162, [R1+0x42a0] ;  /* 0x0042a00001a27983 */ /* 0x000f280000300800 */
[----:B------:R-:W4:Y:S01]  /*35620*/  LDL.LU R136, [R1+0x630] ;  /* 0x0006300001887983 */ /* 0x000f220000300800 */
[----:B------:R-:W-:-:S03]  /*35630*/  IMAD.MOV.U32 R100, RZ, RZ, R10 ;  /* 0x000000ffff647224 */ /* 0x000fc600078e000a */
[----:B------:R-:W4:Y:S01]  /*35640*/  LDL.LU R137, [R1+0x634] ;  /* 0x0006340001897983 */ /* 0x000f220000300800 */
[----:B------:R-:W-:Y:S01]  /*35650*/  IMAD.MOV.U32 R101, RZ, RZ, R11 ;  /* 0x000000ffff657224 */ /* 0x000fe200078e000b */
[----:B------:R-:W-:Y:S01]  /*35660*/  MOV R103, R15 ;  /* 0x0000000f00677202 */ /* 0x000fe20000000f00 */
[----:B------:R-:W-:Y:S02]  /*35670*/  IMAD.MOV.U32 R102, RZ, RZ, R14 ;  /* 0x000000ffff667224 */ /* 0x000fe400078e000e */
[----:B--2---:R-:W-:Y:S02]  /*35680*/  IMAD.MOV.U32 R134, RZ, RZ, R158 ;  /* 0x000000ffff867224 */ /* 0x004fe400078e009e */
[----:B---3--:R-:W-:Y:S02]  /*35690*/  IMAD.MOV.U32 R133, RZ, RZ, R155 ;  /* 0x000000ffff857224 */ /* 0x008fe400078e009b */
[----:B------:R-:W-:Y:S02]  /*356a0*/  IMAD.MOV.U32 R132, RZ, RZ, R154 ;  /* 0x000000ffff847224 */ /* 0x000fe400078e009a */
[----:B------:R-:W-:-:S02]  /*356b0*/  IMAD.MOV.U32 R135, RZ, RZ, R159 ;  /* 0x000000ffff877224 */ /* 0x000fc400078e009f */
[----:B------:R-:W-:Y:S02]  /*356c0*/  IMAD.MOV.U32 R107, RZ, RZ, R167 ;  /* 0x000000ffff6b7224 */ /* 0x000fe400078e00a7 */
[----:B------:R-:W-:Y:S02]  /*356d0*/  IMAD.MOV.U32 R92, RZ, RZ, R170 ;  /* 0x000000ffff5c7224 */ /* 0x000fe400078e00aa */
[----:B------:R-:W-:Y:S02]  /*356e0*/  IMAD.MOV.U32 R106, RZ, RZ, R166 ;  /* 0x000000ffff6a7224 */ /* 0x000fe400078e00a6 */
[----:B------:R-:W-:Y:S01]  /*356f0*/  IMAD.MOV.U32 R93, RZ, RZ, R171 ;  /* 0x000000ffff5d7224 */ /* 0x000fe200078e00ab */
[----:B------:R-:W-:Y:S01]  /*35700*/  HMMA.1688.F32.TF32 R84, R108, R186, R248 ;  /* 0x000000ba6c54723c */ /* 0x000fe200000810f8 */
[----:B------:R-:W-:Y:S02]  /*35710*/  IMAD.MOV.U32 R94, RZ, RZ, R174 ;  /* 0x000000ffff5e7224 */ /* 0x000fe400078e00ae */
[----:B------:R-:W-:-:S04]  /*35720*/  IMAD.MOV.U32 R95, RZ, RZ, R182 ;  /* 0x000000ffff5f7224 */ /* 0x000fc800078e00b6 */
[----:B------:R-:W-:Y:S02]  /*35730*/  IMAD.MOV.U32 R248, RZ, RZ, R183 ;  /* 0x000000fffff87224 */ /* 0x000fe400078e00b7 */
[----:B------:R-:W-:Y:S02]  /*35740*/  IMAD.MOV.U32 R249, RZ, RZ, R175 ;  /* 0x000000fffff97224 */ /* 0x000fe400078e00af */
[----:B------:R-:W-:Y:S02]  /*35750*/  IMAD.MOV.U32 R250, RZ, RZ, R178 ;  /* 0x000000fffffa7224 */ /* 0x000fe400078e00b2 */
[----:B------:R-:W-:Y:S02]  /*35760*/  IMAD.MOV.U32 R251, RZ, RZ, R179 ;  /* 0x000000fffffb7224 */ /* 0x000fe400078e00b3 */
[----:B----4-:R-:W-:Y:S02]  /*35770*/  IMAD.MOV.U32 R138, RZ, RZ, R6 ;  /* 0x000000ffff8a7224 */ /* 0x010fe400078e0006 */
[----:B------:R-:W2:Y:S01]  /*35780*/  LDL.LU R6, [R1+0x429c] ;  /* 0x00429c0001067983 */ /* 0x000ea20000300800 */
[----:B------:R-:W-:-:S03]  /*35790*/  IMAD.MOV.U32 R139, RZ, RZ, R7 ;  /* 0x000000ffff8b7224 */ /* 0x000fc600078e0007 */
[----:B------:R-:W2:Y:S04]  /*357a0*/  LDL.LU R7, [R1+0x4298] ;  /* 0x0042980001077983 */ /* 0x000ea80000300800 */
[----:B------:R-:W3:Y:S04]  /*357b0*/  LDL.LU R10, [R1+0x4294] ;  /* 0x00429400010a7983 */ /* 0x000ee80000300800 */
[----:B------:R-:W3:Y:S04]  /*357c0*/  LDL.LU R11, [R1+0x4290] ;  /* 0x00429000010b7983 */ /* 0x000ee80000300800 */
[----:B------:R-:W4:Y:S04]  /*357d0*/  LDL.LU R14, [R1+0x428c] ;  /* 0x00428c00010e7983 */ /* 0x000f280000300800 */
[----:B------:R-:W4:Y:S01]  /*357e0*/  LDL.LU R15, [R1+0x4288] ;  /* 0x00428800010f7983 */ /* 0x000f220000300800 */
[----:B------:R-:W-:-:S03]  /*357f0*/  IMAD.MOV.U32 R104, RZ, RZ, R162 ;  /* 0x000000ffff687224 */ /* 0x000fc600078e00a2 */
[----:B------:R-:W2:Y:S01]  /*35800*/  LDL.LU R154, [R1+0x4284] ;  /* 0x00428400019a7983 */ /* 0x000ea20000300800 */
[----:B------:R-:W-:-:S03]  /*35810*/  IMAD.MOV.U32 R105, RZ, RZ, R163 ;  /* 0x000000ffff697224 */ /* 0x000fc600078e00a3 */
[----:B------:R-:W2:Y:S04]  /*35820*/  LDL.LU R155, [R1+0x4280] ;  /* 0x00428000019b7983 */ /* 0x000ea80000300800 */
        /* <DEDUP_REMOVED lines=11> */
[----:B------:R-:W3:Y:S04]  /*358e0*/  LDL.LU R175, [R1+0x4250] ;  /* 0x0042500001af7983 */ /* 0x000ee80000300800 */
[----:B------:R-:W3:Y:S04]  /*358f0*/  LDL.LU R178, [R1+0x424c] ;  /* 0x00424c0001b27983 */ /* 0x000ee80000300800 */
[----:B------:R-:W3:Y:S01]  /*35900*/  LDL.LU R179, [R1+0x4248] ;  /* 0x0042480001b37983 */ /* 0x000ee20000300800 */
[----:B------:R-:W-:Y:S01]  /*35910*/  IMAD.MOV.U32 R181, RZ, RZ, R84 ;  /* 0x000000ffffb57224 */ /* 0x000fe200078e0054 */
[----:B------:R-:W-:Y:S01]  /*35920*/  MOV R180, R85 ;  /* 0x0000005500b47202 */ /* 0x000fe20000000f00 */
[----:B------:R-:W-:-:S02]  /*35930*/  IMAD.MOV.U32 R177, RZ, RZ, R86 ;  /* 0x000000ffffb17224 */ /* 0x000fc400078e0056 */
[----:B------:R-:W-:-:S05]  /*35940*/  IMAD.MOV.U32 R176, RZ, RZ, R87 ;  /* 0x000000ffffb07224 */ /* 0x000fca00078e0057 */
[----:B------:R-:W-:Y:S04]  /*35950*/  STL [R1+0x3c2c], R176 ;  /* 0x003c2cb001007387 */ /* 0x000fe80000100800 */
[----:B------:R-:W-:Y:S04]  /*35960*/  STL [R1+0x3c28], R177 ;  /* 0x003c28b101007387 */ /* 0x000fe80000100800 */
[----:B------:R-:W-:Y:S04]  /*35970*/  STL [R1+0x3c24], R180 ;  /* 0x003c24b401007387 */ /* 0x000fe80000100800 */
[----:B------:R-:W-:Y:S01]  /*35980*/  STL [R1+0x3c20], R181 ;  /* 0x003c20b501007387 */ /* 0x000fe20000100800 */
[C---:B--2---:R-:W-:Y:S11]  /*35990*/  HMMA.1688.F32.TF32 R84, R108.reuse, R182, R140 ;  /* 0x000000b66c54723c */ /* 0x044ff6000008108c */
[----:B------:R-:W-:Y:S11]  /*359a0*/  @!UPT UIADD3 URZ, URZ, URZ, URZ ;  /* 0x0000003f3f3ff290 */ /* 0x000ff6000fffe03f */
[----:B------:R-:W-:Y:S02]  /*359b0*/  @!UPT UIADD3 URZ, URZ, URZ, URZ ;  /* 0x0000003f3f3ff290 */ /* 0x000fe4000fffe03f */
[----:B------:R-:W-:Y:S02]  /*359c0*/  IMAD.MOV.U32 R189, RZ, RZ, R84 ;  /* 0x000000ffffbd7224 */ /* 0x000fe400078e0054 */
[----:B------:R-:W-:Y:S02]  /*359d0*/  IMAD.MOV.U32 R188, RZ, RZ, R85 ;  /* 0x000000ffffbc7224 */ /* 0x000fe400078e0055 */
[----:B------:R-:W-:Y:S02]  /*359e0*/  IMAD.MOV.U32 R185, RZ, RZ, R86 ;  /* 0x000000ffffb97224 */ /* 0x000fe400078e0056 */
[----:B------:R-:W-:Y:S02]  /*359f0*/  IMAD.MOV.U32 R184, RZ, RZ, R87 ;  /* 0x000000ffffb87224 */ /* 0x000fe400078e0057 */
[C---:B---3--:R-:W-:Y:S08]  /*35a00*/  HMMA.1688.F32.TF32 R84, R108.reuse, R178, R136 ;  /* 0x000000b26c54723c */ /* 0x048ff00000081088 */
[C---:B------:R-:W-:Y:S08]  /*35a10*/  HMMA.1688.F32.TF32 R128, R108.reuse, R174, R104 ;  /* 0x000000ae6c80723c */ /* 0x040ff00000081068 */
[----:B------:R-:W-:Y:S08]  /*35a20*/  HMMA.1688.F32.TF32 R104, R108, R170, R132 ;  /* 0x000000aa6c68723c */ /* 0x000ff00000081084 */
[----:B------:R-:W-:Y:S01]  /*35a30*/  IMAD.MOV.U32 R164, RZ, RZ, R84 ;  /* 0x000000ffffa47224 */ /* 0x000fe200078e0054 */
[----:B------:R-:W-:Y:S01]  /*35a40*/  MOV R192, R87 ;  /* 0x0000005700c07202 */ /* 0x000fe20000000f00 */
[----:B-1----:R-:W-:-:S02]  /*35a50*/  IMAD.MOV.U32 R165, RZ, RZ, R85 ;  /* 0x000000ffffa57224 */ /* 0x002fc400078e0055 */
[----:B------:R-:W-:Y:S02]  /*35a60*/  IMAD.MOV.U32 R193, RZ, RZ, R86 ;  /* 0x000000ffffc17224 */ /* 0x000fe400078e0056 */
[C---:B------:R-:W-:Y:S01]  /*35a70*/  HMMA.1688.F32.TF32 R84, R108.reuse, R166, R100 ;  /* 0x000000a66c54723c */ /* 0x040fe20000081064 */
[----:B------:R-:W-:Y:S04]  /*35a80*/  STL [R1+0x3c3c], R184 ;  /* 0x003c3cb801007387 */ /* 0x000fe80000100800 */
[----:B------:R-:W-:Y:S04]  /*35a90*/  STL [R1+0x3c38], R185 ;  /* 0x003c38b901007387 */ /* 0x000fe80000100800 */
[----:B------:R-:W-:Y:S04]  /*35aa0*/  STL [R1+0x3c34], R188 ;  /* 0x003c34bc01007387 */ /* 0x000fe80000100800 */
[----:B------:R-:W-:Y:S04]  /*35ab0*/  STL [R1+0x3c30], R189 ;  /* 0x003c30bd01007387 */ /* 0x000fe80000100800 */
[----:B------:R-:W-:Y:S04]  /*35ac0*/  STL [R1+0x3c4c], R192 ;  /* 0x003c4cc001007387 */ /* 0x000fe80000100800 */
[----:B------:R-:W-:Y:S04]  /*35ad0*/  STL [R1+0x3c48], R193 ;  /* 0x003c48c101007387 */ /* 0x000fe80000100800 */
[----:B------:R-:W-:Y:S01]  /*35ae0*/  STL [R1+0x3c44], R165 ;  /* 0x003c44a501007387 */ /* 0x000fe20000100800 */
[C---:B------:R-:W-:Y:S03]  /*35af0*/  HMMA.1688.F32.TF32 R100, R108.reuse, R162, R96 ;  /* 0x000000a26c64723c */ /* 0x040fe60000081060 */
[----:B------:R-:W-:Y:S04]  /*35b00*/  STL [R1+0x3c40], R164 ;  /* 0x003c40a401007387 */ /* 0x000fe80000100800 */
[----:B------:R-:W-:Y:S01]  /*35b10*/  STL.64 [R1+0x2920], R128 ;  /* 0x0029208001007387 */ /* 0x000fe20000100a00 */
[C---:B------:R-:W-:Y:S03]  /*35b20*/  HMMA.1688.F32.TF32 R96, R108.reuse, R158, R92 ;  /* 0x0000009e6c60723c */ /* 0x040fe6000008105c */
[----:B------:R-:W-:Y:S04]  /*35b30*/  STL.64 [R1+0x2928], R130 ;  /* 0x0029288201007387 */ /* 0x000fe80000100a00 */
[----:B------:R-:W-:Y:S04]  /*35b40*/  STL.64 [R1+0x2910], R104 ;  /* 0x0029106801007387 */ /* 0x000fe80000100a00 */
[----:B------:R-:W-:Y:S04]  /*35b50*/  STL.64 [R1+0x2918], R106 ;  /* 0x0029186a01007387 */ /* 0x000fe80000100a00 */
[----:B------:R-:W-:Y:S04]  /*35b60*/  STL.64 [R1+0x2900], R84 ;  /* 0x0029005401007387 */ /* 0x000fe80000100a00 */
[----:B------:R1:W-:Y:S02]  /*35b70*/  STL.64 [R1+0x2908], R86 ;  /* 0x0029085601007387 */ /* 0x0003e40000100a00 */
[C---:B-1----:R-:W-:Y:S02]  /*35b80*/  HMMA.1688.F32.TF32 R84, R108.reuse, R154, R88 ;  /* 0x0000009a6c54723c */ /* 0x042fe40000081058 */
[----:B------:R-:W-:Y:S04]  /*35b90*/  STL.64 [R1+0x28f0], R100 ;  /* 0x0028f06401007387 */ /* 0x000fe80000100a00 */
[----:B------:R-:W-:Y:S02]  /*35ba0*/  STL.64 [R1+0x28f8], R102 ;  /* 0x0028f86601007387 */ /* 0x000fe40000100a00 */
[C---:B----4-:R-:W-:Y:S02]  /*35bb0*/  HMMA.1688.F32.TF32 R92, R108.reuse, R14, R236 ;  /* 0x0000000e6c5c723c */ /* 0x050fe400000810ec */
[----:B------:R-:W-:Y:S04]  /*35bc0*/  STL.64 [R1+0x28e0], R96 ;  /* 0x0028e06001007387 */ /* 0x000fe80000100a00 */
[----:B------:R-:W-:Y:S02]  /*35bd0*/  STL.64 [R1+0x28e8], R98 ;  /* 0x0028e86201007387 */ /* 0x000fe40000100a00 */
[C---:B------:R-:W-:Y:S07]  /*35be0*/  HMMA.1688.F32.TF32 R88, R108.reuse, R10, R244 ;  /* 0x0000000a6c58723c */ /* 0x040fee00000810f4 */
[----:B------:R-:W-:Y:S04]  /*35bf0*/  STL.64 [R1+0x28d0], R84 ;  /* 0x0028d05401007387 */ /* 0x000fe80000100a00 */
[----:B------:R1:W-:Y:S02]  /*35c00*/  STL.64 [R1+0x28d8], R86 ;  /* 0x0028d85601007387 */ /* 0x0003e40000100a00 */
[----:B-1----:R-:W-:Y:S02]  /*35c10*/  HMMA.1688.F32.TF32 R84, R108, R6, R248 ;  /* 0x000000066c54723c */ /* 0x002fe400000810f8 */
[----:B------:R1:W-:Y:S04]  /*35c20*/  STL.64 [R1+0x28c0], R92 ;  /* 0x0028c05c01007387 */ /* 0x0003e80000100a00 */
[----:B------:R2:W-:Y:S04]  /*35c30*/  STL.64 [R1+0x28c8], R94 ;  /* 0x0028c85e01007387 */ /* 0x0005e80000100a00 */
[----:B------:R-:W3:Y:S04]  /*35c40*/  LDL.LU R248, [R1+0x570] ;  /* 0x0005700001f87983 */ /* 0x000ee80000300800 */
[----:B------:R4:W-:Y:S04]  /*35c50*/  STL.64 [R1+0x28b0], R88 ;  /* 0x0028b05801007387 */ /* 0x0009e80000100a00 */
[----:B------:R1:W-:Y:S05]  /*35c60*/  STL.64 [R1+0x28b8], R90 ;  /* 0x0028b85a01007387 */ /* 0x0003ea0000100a00 */
[----:B------:R-:W-:Y:S04]  /*35c70*/  STL.64 [R1+0x2890], R84 ;  /* 0x0028905401007387 */ /* 0x000fe80000100a00 */
[----:B------:R1:W-:Y:S04]  /*35c80*/  STL.64 [R1+0x2898], R86 ;  /* 0x0028985601007387 */ /* 0x0003e80000100a00 */
[----:B------:R-:W3:Y:S04]  /*35c90*/  LDL.LU R249, [R1+0x574] ;  /* 0x0005740001f97983 */ /* 0x000ee80000300800 */
        /* <DEDUP_REMOVED lines=10> */
[----:B-1----:R-:W3:Y:S04]  /*35d40*/  LDL.LU R92, [R1+0x690] ;  /* 0x00069000015c7983 */ /* 0x002ee80000300800 */
[----:B------:R-:W3:Y:S04]  /*35d50*/  LDL.LU R93, [R1+0x694] ;  /* 0x00069400015d7983 */ /* 0x000ee80000300800 */
[----:B--2---:R-:W3:Y:S04]  /*35d60*/  LDL.LU R94, [R1+0x698] ;  /* 0x00069800015e7983 */ /* 0x004ee80000300800 */
        /* <DEDUP_REMOVED lines=69> */
[----:B----4-:R-:W4:Y:S04]  /*361c0*/  LDL.LU R88, [R1+0x5a0] ;  /* 0x0005a00001587983 */ /* 0x010f280000300800 */
[----:B------:R-:W4:Y:S04]  /*361d0*/  LDL.LU R89, [R1+0x5a4] ;  /* 0x0005a40001597983 */ /* 0x000f280000300800 */
[----:B------:R-:W4:Y:S04]  /*361e0*/  LDL.LU R90, [R1+0x5a8] ;  /* 0x0005a800015a7983 */ /* 0x000f280000300800 */
[----:B------:R-:W4:Y:S01]  /*361f0*/  LDL.LU R91, [R1+0x5ac] ;  /* 0x0005ac00015b7983 */ /* 0x000f220000300800 */
[C---:B---3--:R-:W-:Y:S08]  /*36200*/  HMMA.1688.F32.TF32 R92, R80.reuse, R18, R92 ;  /* 0x00000012505c723c */ /* 0x048ff0000008105c */
[C---:B--2---:R-:W-:Y:S08]  /*36210*/  HMMA.1688.F32.TF32 R96, R80.reuse, R22, R96 ;  /* 0x000000165060723c */ /* 0x044ff00000081060 */
[C---:B------:R-:W-:Y:S08]  /*36220*/  HMMA.1688.F32.TF32 R100, R80.reuse, R26, R100 ;  /* 0x0000001a5064723c */ /* 0x040ff00000081064 */
[C---:B------:R-:W-:Y:S11]  /*36230*/  HMMA.1688.F32.TF32 R84, R80.reuse, R78, R128 ;  /* 0x0000004e5054723c */ /* 0x040ff60000081080 */
[----:B------:R-:W-:Y:S11]  /*36240*/  @!UPT UIADD3 URZ, URZ, URZ, URZ ;  /* 0x0000003f3f3ff290 */ /* 0x000ff6000fffe03f */
[----:B------:R-:W-:Y:S02]  /*36250*/  @!UPT UIADD3 URZ, URZ, URZ, URZ ;  /* 0x0000003f3f3ff290 */ /* 0x000fe4000fffe03f */
[----:B------:R-:W-:Y:S02]  /*36260*/  IMAD.MOV.U32 R152, RZ, RZ, R87 ;  /* 0x000000ffff987224 */ /* 0x000fe400078e0057 */
[----:B------:R-:W-:Y:S01]  /*36270*/  IMAD.MOV.U32 R153, RZ, RZ, R86 ;  /* 0x000000ffff997224 */ /* 0x000fe200078e0056 */
[----:B------:R-:W-:Y:S01]  /*36280*/  HMMA.1688.F32.TF32 R216, R80, R66, R216 ;  /* 0x0000004250d8723c */ /* 0x000fe200000810d8 */
[----:B------:R-:W-:Y:S02]  /*36290*/  IMAD.MOV.U32 R156, RZ, RZ, R85 ;  /* 0x000000ffff9c7224 */ /* 0x000fe400078e0055 */
[----:B------:R-:W-:-:S05]  /*362a0*/  IMAD.MOV.U32 R157, RZ, RZ, R84 ;  /* 0x000000ffff9d7224 */ /* 0x000fca00078e0054 */
[C---:B------:R-:W-:Y:S01]  /*362b0*/  HMMA.1688.F32.TF32 R108, R80.reuse, R70, R232 ;  /* 0x00000046506c723c */ /* 0x040fe200000810e8 */
[----:B------:R-:W-:Y:S04]  /*362c0*/  STL [R1+0x3fbc], R152 ;  /* 0x003fbc9801007387 */ /* 0x000fe80000100800 */
[----:B------:R-:W-:Y:S04]  /*362d0*/  STL [R1+0x3fb8], R153 ;  /* 0x003fb89901007387 */ /* 0x000fe80000100800 */
[----:B------:R-:W-:Y:S01]  /*362e0*/  STL [R1+0x3fb4], R156 ;  /* 0x003fb49c01007387 */ /* 0x000fe20000100800 */
[C---:B------:R-:W-:Y:S03]  /*362f0*/  HMMA.1688.F32.TF32 R128, R80.reuse, R74, R224 ;  /* 0x0000004a5080723c */ /* 0x040fe600000810e0 */
[----:B------:R-:W-:Y:S04]  /*36300*/  STL [R1+0x3fb0], R157 ;  /* 0x003fb09d01007387 */ /* 0x000fe80000100800 */
[----:B------:R-:W-:Y:S01]  /*36310*/  LDS R84, [R3+0x4100] ;  /* 0x0041000003547984 */ /* 0x000fe20000000800 */
[C---:B------:R-:W-:Y:S03]  /*36320*/  HMMA.1688.F32.TF32 R228, R80.reuse, R146, R228 ;  /* 0x0000009250e4723c */ /* 0x040fe600000810e4 */
[----:B------:R-:W-:Y:S04]  /*36330*/  LDS R86, [R3+0x6100] ;  /* 0x0061000003567984 */ /* 0x000fe80000000800 */
[----:B------:R-:W-:Y:S04]  /*36340*/  STL.64 [R1+0x1350], R108 ;  /* 0x0013506c01007387 */ /* 0x000fe80000100a00 */
[----:B------:R1:W-:Y:S01]  /*36350*/  STL.64 [R1+0x1358], R110 ;  /* 0x0013586e01007387 */ /* 0x0003e20000100a00 */
[C---:B------:R-:W-:Y:S03]  /*36360*/  HMMA.1688.F32.TF32 R204, R80.reuse, R54, R204 ;  /* 0x0000003650cc723c */ /* 0x040fe600000810cc */
[----:B------:R-:W-:Y:S04]  /*36370*/  LDS R85, [R240+0x4100] ;  /* 0x00410000f0557984 */ /* 0x000fe80000000800 */
[----:B------:R-:W2:Y:S01]  /*36380*/  LDS R87, [R240+0x6100] ;  /* 0x00610000f0577984 */ /* 0x000ea20000000800 */
[C---:B-1----:R-:W-:Y:S03]  /*36390*/  HMMA.1688.F32.TF32 R108, R80.reuse, R150, R220 ;  /* 0x00000096506c723c */ /* 0x042fe600000810dc */
[----:B------:R-:W-:Y:S04]  /*363a0*/  STL.64 [R1+0x1360], R228 ;  /* 0x001360e401007387 */ /* 0x000fe80000100a00 */
[----:B------:R-:W-:Y:S04]  /*363b0*/  STL.64 [R1+0x1368], R230 ;  /* 0x001368e601007387 */ /* 0x000fe80000100a00 */
[----:B------:R-:W-:Y:S04]  /*363c0*/  STL.64 [R1+0x1460], R128 ;  /* 0x0014608001007387 */ /* 0x000fe80000100a00 */
[----:B------:R1:W-:Y:S08]  /*363d0*/  STL.64 [R1+0x1468], R130 ;  /* 0x0014688201007387 */ /* 0x0003f00000100a00 */
[----:B------:R-:W-:Y:S01]  /*363e0*/  STL.64 [R1+0x1490], R108 ;  /* 0x0014906c01007387 */ /* 0x000fe20000100a00 */
[C---:B-1----:R-:W-:Y:S03]  /*363f0*/  HMMA.1688.F32.TF32 R128, R80.reuse, R62, R212 ;  /* 0x0000003e5080723c */ /* 0x042fe600000810d4 */
[----:B------:R1:W-:Y:S05]  /*36400*/  STL.64 [R1+0x1498], R110 ;  /* 0x0014986e01007387 */ /* 0x0003ea0000100a00 */
[C---:B-1----:R-:W-:Y:S01]  /*36410*/  HMMA.1688.F32.TF32 R108, R80.reuse, R58, R208 ;  /* 0x0000003a506c723c */ /* 0x042fe200000810d0 */
[----:B------:R-:W-:Y:S04]  /*36420*/  STL.64 [R1+0x1510], R216 ;  /* 0x001510d801007387 */ /* 0x000fe80000100a00 */
[----:B------:R-:W-:Y:S10]  /*36430*/  STL.64 [R1+0x1518], R218 ;  /* 0x001518da01007387 */ /* 0x000ff40000100a00 */
[----:B------:R-:W-:Y:S04]  /*36440*/  STL.64 [R1+0x15b0], R128 ;  /* 0x0015b08001007387 */ /* 0x000fe80000100a00 */
[----:B------:R1:W-:Y:S04]  /*36450*/  STL.64 [R1+0x15b8], R130 ;  /* 0x0015b88201007387 */ /* 0x0003e80000100a00 */
[----:B------:R-:W-:Y:S01]  /*36460*/  STL.64 [R1+0x1660], R108 ;  /* 0x0016606c01007387 */ /* 0x000fe20000100a00 */
[C---:B-1----:R-:W-:Y:S03]  /*36470*/  HMMA.1688.F32.TF32 R128, R80.reuse, R50, R200 ;  /* 0x000000325080723c */ /* 0x042fe600000810c8 */
[----:B------:R1:W-:Y:S05]  /*36480*/  STL.64 [R1+0x1668], R110 ;  /* 0x0016686e01007387 */ /* 0x0003ea0000100a00 */
[C---:B-1----:R-:W-:Y:S01]  /*36490*/  HMMA.1688.F32.TF32 R108, R80.reuse, R46, R196 ;  /* 0x0000002e506c723c */ /* 0x042fe200000810c4 */
[----:B------:R-:W-:Y:S04]  /*364a0*/  STL.64 [R1+0x16d0], R204 ;  /* 0x0016d0cc01007387 */ /* 0x000fe80000100a00 */
[----:B------:R-:W-:Y:S03]  /*364b0*/  STL.64 [R1+0x16d8], R206 ;  /* 0x0016d8ce01007387 */ /* 0x000fe60000100a00 */
[C---:B------:R-:W-:Y:S07]  /*364c0*/  HMMA.1688.F32.TF32 R140, R80.reuse, R42, R140 ;  /* 0x0000002a508c723c */ /* 0x040fee000008108c */
[----:B------:R-:W-:Y:S04]  /*364d0*/  STL.64 [R1+0x1710], R128 ;  /* 0x0017108001007387 */ /* 0x000fe80000100a00 */
[----:B------:R1:W-:Y:S04]  /*364e0*/  STL.64 [R1+0x1718], R130 ;  /* 0x0017188201007387 */ /* 0x0003e80000100a00 */
[----:B------:R-:W-:Y:S01]  /*364f0*/  STL.64 [R1+0x1af0], R108 ;  /* 0x001af06c01007387 */ /* 0x000fe20000100a00 */
[C---:B-1----:R-:W-:Y:S03]  /*36500*/  HMMA.1688.F32.TF32 R128, R80.reuse, R38, R136 ;  /* 0x000000265080723c */ /* 0x042fe60000081088 */
[----:B------:R1:W-:Y:S05]  /*36510*/  STL.64 [R1+0x1af8], R110 ;  /* 0x001af86e01007387 */ /* 0x0003ea0000100a00 */
[C---:B-1----:R-:W-:Y:S08]  /*36520*/  HMMA.1688.F32.TF32 R108, R80.reuse, R34, R104 ;  /* 0x00000022506c723c */ /* 0x042ff00000081068 */
[C---:B------:R-:W-:Y:S08]  /*36530*/  HMMA.1688.F32.TF32 R104, R80.reuse, R30, R132 ;  /* 0x0000001e5068723c */ /* 0x040ff00000081084 */
[C---:B----4-:R-:W-:Y:S01]  /*36540*/  HMMA.1688.F32.TF32 R88, R80.reuse, R194, R88 ;  /* 0x000000c25058723c */ /* 0x050fe20000081058 */
        /* <DEDUP_REMOVED lines=14> */
[C---:B-1----:R-:W-:Y:S03]  /*36630*/  HMMA.1688.F32.TF32 R96, R80.reuse, R190, R236 ;  /* 0x000000be5060723c */ /* 0x042fe600000810ec */
[----:B------:R-:W-:Y:S04]  /*36640*/  STL.64 [R1+0x2710], R88 ;  /* 0x0027105801007387 */ /* 0x000fe80000100a00 */
[----:B------:R1:W-:Y:S01]  /*36650*/  STL.64 [R1+0x2718], R90 ;  /* 0x0027185a01007387 */ /* 0x0003e20000100a00 */
[C---:B---3--:R-:W-:Y:S08]  /*36660*/  HMMA.1688.F32.TF32 R92, R80.reuse, R186, R244 ;  /* 0x000000ba505c723c */ /* 0x048ff000000810f4 */
[----:B-1----:R-:W-:Y:S07]  /*36670*/  HMMA.1688.F32.TF32 R88, R80, R182, R248 ;  /* 0x000000b65058723c */ /* 0x002fee00000810f8 */
[----:B------:R-:W-:Y:S04]  /*36680*/  STL.64 [R1+0x2700], R96 ;  /* 0x0027006001007387 */ /* 0x000fe80000100a00 */
[----:B------:R-:W-:Y:S04]  /*36690*/  STL.64 [R1+0x2708], R98 ;  /* 0x0027086201007387 */ /* 0x000fe80000100a00 */
[----:B------:R-:W3:Y:S04]  /*366a0*/  LDL.LU R244, [R1+0xe90] ;  /* 0x000e900001f47983 */ /* 0x000ee80000300800 */
[----:B------:R-:W-:Y:S04]  /*366b0*/  STL.64 [R1+0x26f0], R92 ;  /* 0x0026f05c01007387 */ /* 0x000fe80000100a00 */
[----:B------:R-:W-:Y:S04]  /*366c0*/  STL.64 [R1+0x26f8], R94 ;  /* 0x0026f85e01007387 */ /* 0x000fe80000100a00 */
[----:B------:R1:W-:Y:S04]  /*366d0*/  STL.64 [R1+0x26e0], R88 ;  /* 0x0026e05801007387 */ /* 0x0003e80000100a00 */
[----:B------:R4:W-:Y:S04]  /*366e0*/  STL.64 [R1+0x26e8], R90 ;  /* 0x0026e85a01007387 */ /* 0x0009e80000100a00 */
[----:B------:R-:W3:Y:S04]  /*366f0*/  LDL.LU R245, [R1+0xe94] ;  /* 0x000e940001f57983 */ /* 0x000ee80000300800 */
[----:B------:R-:W3:Y:S04]  /*36700*/  LDL.LU R246, [R1+0xe98] ;  /* 0x000e980001f67983 */ /* 0x000ee80000300800 */
[----:B------:R-:W3:Y:S04]  /*36710*/  LDL.LU R247, [R1+0xe9c] ;  /* 0x000e9c0001f77983 */ /* 0x000ee80000300800 */
[----:B-1----:R-:W2:Y:S04]  /*36720*/  LDL.LU R88, [R1+0x1070] ;  /* 0x0010700001587983 */ /* 0x002ea80000300800 */
[----:B------:R-:W2:Y:S04]  /*36730*/  LDL.LU R89, [R1+0x1074] ;  /* 0x0010740001597983 */ /* 0x000ea80000300800 */
[----:B----4-:R-:W4:Y:S04]  /*36740*/  LDL.LU R90, [R1+0x1078] ;  /* 0x00107800015a7983 */ /* 0x010f280000300800 */
[----:B------:R-:W4:Y:S04]  /*36750*/  LDL.LU R91, [R1+0x107c] ;  /* 0x00107c00015b7983 */ /* 0x000f280000300800 */
[----:B------:R-:W2:Y:S04]  /*36760*/  LDL.LU R96, [R1+0x1980] ;  /* 0x0019800001607983 */ /* 0x000ea80000300800 */
[----:B------:R-:W2:Y:S04]  /*36770*/  LDL.LU R97, [R1+0x1984] ;  /* 0x0019840001617983 */ /* 0x000ea80000300800 */
[----:B------:R-:W2:Y:S04]  /*36780*/  LDL.LU R98, [R1+0x1988] ;  /* 0x0019880001627983 */ /* 0x000ea80000300800 */
[----:B------:R-:W2:Y:S04]  /*36790*/  LDL.LU R99, [R1+0x198c] ;  /* 0x00198c0001637983 */ /* 0x000ea80000300800 */
[----:B------:R-:W2:Y:S04]  /*367a0*/  LDL.LU R136, [R1+0x70] ;  /* 0x0000700001887983 */ /* 0x000ea80000300800 */
[----:B------:R-:W2:Y:S01]  /*367b0*/  LDL.LU R137, [R1+0x74] ;  /* 0x0000740001897983 */ /* 0x000ea20000300800 */
[----:B------:R-:W-:-:S03]  /*367c0*/  IMAD.MOV.U32 R142, RZ, RZ, R48 ;  /* 0x000000ffff8e7224 */ /* 0x000fc600078e0030 */
[----:B------:R-:W2:Y:S01]  /*367d0*/  LDL.LU R138, [R1+0x78] ;  /* 0x00007800018a7983 */ /* 0x000ea20000300800 */
[----:B------:R-:W-:-:S03]  /*367e0*/  IMAD.MOV.U32 R143, RZ, RZ, R49 ;  /* 0x000000ffff8f7224 */ /* 0x000fc600078e0031 */
[----:B------:R-:W2:Y:S04]  /*367f0*/  LDL.LU R139, [R1+0x7c] ;  /* 0x00007c00018b7983 */ /* 0x000ea80000300800 */
[----:B------:R-:W2:Y:S04]  /*36800*/  LDL.LU R140, [R1+0x4e0] ;  /* 0x0004e000018c7983 */ /* 0x000ea80000300800 */
[----:B------:R-:W2:Y:S04]  /*36810*/  LDL.LU R141, [R1+0x4e4] ;  /* 0x0004e400018d7983 */ /* 0x000ea80000300800 */
[----:B------:R-:W2:Y:S04]  /*36820*/  LDL.LU R48, [R1+0x4244] ;  /* 0x0042440001307983 */ /* 0x000ea80000300800 */
[----:B------:R-:W3:Y:S04]  /*36830*/  LDL.LU R49, [R1+0x4240] ;  /* 0x0042400001317983 */ /* 0x000ee80000300800 */
        /* <DEDUP_REMOVED lines=54> */
[----:B--2---:R-:W-:-:S02]  /*36ba0*/  IMAD.MOV.U32 R203, RZ, RZ, R48 ;  /* 0x000000ffffcb7224 */ /* 0x004fc400078e0030 */
[----:B---3--:R-:W-:Y:S01]  /*36bb0*/  IMAD.MOV.U32 R202, RZ, RZ, R49 ;  /* 0x000000ffffca7224 */ /* 0x008fe200078e0031 */
[C---:B----4-:R-:W-:Y:S08]  /*36bc0*/  HMMA.1688.F32.TF32 R128, R80.reuse, R174, R220 ;  /* 0x000000ae5080723c */ /* 0x050ff000000810dc */
[C---:B------:R-:W-:Y:S08]  /*36bd0*/  HMMA.1688.F32.TF32 R224, R80.reuse, R178, R224 ;  /* 0x000000b250e0723c */ /* 0x040ff000000810e0 */
[C---:B------:R-:W-:Y:S11]  /*36be0*/  HMMA.1688.F32.TF32 R108, R80.reuse, R170, R216 ;  /* 0x000000aa506c723c */ /* 0x040ff600000810d8 */
[----:B------:R-:W-:Y:S04]  /*36bf0*/  @!UPT UIADD3 URZ, URZ, URZ, URZ ;  /* 0x0000003f3f3ff290 */ /* 0x000fe8000fffe03f */
[----:B------:R-:W-:Y:S01]  /*36c00*/  STL.64 [R1+0x26d0], R224 ;  /* 0x0026d0e001007387 */ /* 0x000fe20000100a00 */
[C---:B------:R-:W-:Y:S03]  /*36c10*/  HMMA.1688.F32.TF32 R212, R80.reuse, R166, R212 ;  /* 0x000000a650d4723c */ /* 0x040fe600000810d4 */
[----:B------:R-:W-:Y:S04]  /*36c20*/  STL.64 [R1+0x26d8], R226 ;  /* 0x0026d8e201007387 */ /* 0x000fe80000100a00 */
[----:B------:R-:W-:Y:S04]  /*36c30*/  STL.64 [R1+0x26c0], R128 ;  /* 0x0026c08001007387 */ /* 0x000fe80000100a00 */
[----:B------:R1:W-:Y:S04]  /*36c40*/  STL.64 [R1+0x26c8], R130 ;  /* 0x0026c88201007387 */ /* 0x0003e80000100a00 */
[----:B------:R-:W-:Y:S04]  /*36c50*/  STL.64 [R1+0x26b0], R108 ;  /* 0x0026b06c01007387 */ /* 0x000fe80000100a00 */
[----:B------:R2:W-:Y:S01]  /*36c60*/  STL.64 [R1+0x26b8], R110 ;  /* 0x0026b86e01007387 */ /* 0x0005e20000100a00 */
[C---:B-1----:R-:W-:Y:S08]  /*36c70*/  HMMA.1688.F32.TF32 R128, R80.reuse, R162, R208 ;  /* 0x000000a25080723c */ /* 0x042ff000000810d0 */
[C---:B--2---:R-:W-:Y:S01]  /*36c80*/  HMMA.1688.F32.TF32 R108, R80.reuse, R158, R204 ;  /* 0x0000009e506c723c */ /* 0x044fe200000810cc */
[----:B------:R-:W-:Y:S04]  /*36c90*/  STL.64 [R1+0x26a0], R212 ;  /* 0x0026a0d401007387 */ /* 0x000fe80000100a00 */
[----:B------:R-:W-:Y:S03]  /*36ca0*/  STL.64 [R1+0x26a8], R214 ;  /* 0x0026a8d601007387 */ /* 0x000fe60000100a00 */
[C---:B------:R-:W-:Y:S07]  /*36cb0*/  HMMA.1688.F32.TF32 R200, R80.reuse, R154, R200 ;  /* 0x0000009a50c8723c */ /* 0x040fee00000810c8 */
[----:B------:R-:W-:Y:S04]  /*36cc0*/  STL.64 [R1+0x2690], R128 ;  /* 0x0026908001007387 */ /* 0x000fe80000100a00 */
[----:B------:R1:W-:Y:S04]  /*36cd0*/  STL.64 [R1+0x2698], R130 ;  /* 0x0026988201007387 */ /* 0x0003e80000100a00 */
[----:B------:R-:W-:Y:S04]  /*36ce0*/  STL.64 [R1+0x2680], R108 ;  /* 0x0026806c01007387 */ /* 0x000fe80000100a00 */
[----:B------:R2:W-:Y:S01]  /*36cf0*/  STL.64 [R1+0x2688], R110 ;  /* 0x0026886e01007387 */ /* 0x0005e20000100a00 */
[C---:B-1----:R-:W-:Y:S08]  /*36d00*/  HMMA.1688.F32.TF32 R128, R80.reuse, R14, R196 ;  /* 0x0000000e5080723c */ /* 0x042ff000000810c4 */
[C---:B--2---:R-:W-:Y:S08]  /*36d10*/  HMMA.1688.F32.TF32 R108, R80.reuse, R10, R140 ;  /* 0x0000000a506c723c */ /* 0x044ff0000008108c */
[----:B------:R-:W-:Y:S08]  /*36d20*/  HMMA.1688.F32.TF32 R80, R80, R6, R136 ;  /* 0x000000065050723c */ /* 0x000ff00000081088 */
[----:B------:R-:W-:Y:S01]  /*36d30*/  HMMA.1688.F32.TF32 R104, R84, R78, R104 ;  /* 0x0000004e5468723c */ /* 0x000fe20000081068 */
[----:B------:R-:W-:Y:S04]  /*36d40*/  STL.64 [R1+0x2670], R200 ;  /* 0x002670c801007387 */ /* 0x000fe80000100a00 */
[----:B------:R-:W-:Y:S04]  /*36d50*/  STL.64 [R1+0x2678], R202 ;  /* 0x002678ca01007387 */ /* 0x000fe80000100a00 */
[----:B------:R-:W-:Y:S04]  /*36d60*/  STL.64 [R1+0x2660], R128 ;  /* 0x0026608001007387 */ /* 0x000fe80000100a00 */
[----:B------:R-:W-:Y:S04]  /*36d70*/  STL.64 [R1+0x2668], R130 ;  /* 0x0026688201007387 */ /* 0x000fe80000100a00 */
[----:B------:R-:W-:Y:S04]  /*36d80*/  STL.64 [R1+0x2650], R108 ;  /* 0x0026506c01007387 */ /* 0x000fe80000100a00 */
[----:B------:R-:W-:Y:S04]  /*36d90*/  STL.64 [R1+0x2658], R110 ;  /* 0x0026586e01007387 */ /* 0x000fe80000100a00 */
[----:B------:R-:W-:Y:S01]  /*36da0*/  STL.64 [R1+0x2630], R80 ;  /* 0x0026305001007387 */ /* 0x000fe20000100a00 */
[----:B------:R-:W-:-:S02]  /*36db0*/  IMAD.MOV.U32 R73, RZ, RZ, R104 ;  /* 0x000000ffff497224 */ /* 0x000fc400078e0068 */
[----:B------:R-:W-:Y:S01]  /*36dc0*/  IMAD.MOV.U32 R69, RZ, RZ, R105 ;  /* 0x000000ffff457224 */ /* 0x000fe200078e0069 */
[----:B------:R-:W-:Y:S01]  /*36dd0*/  STL.64 [R1+0x2638], R82 ;  /* 0x0026385201007387 */ /* 0x000fe20000100a00 */
[C---:B------:R-:W-:Y:S03]  /*36de0*/  HMMA.1688.F32.TF32 R100, R84.reuse, R146, R100 ;  /* 0x000000925464723c */ /* 0x040fe60000081064 */
[----:B------:R1:W-:Y:S04]  /*36df0*/  STL.64 [R1+0x10a8], R106 ;  /* 0x0010a86a01007387 */ /* 0x0003e80000100a00 */
[----:B------:R-:W-:Y:S01]  /*36e00*/  LDS R80, [R3+0x4180] ;  /* 0x0041800003507984 */ /* 0x000fe20000000800 */
[C---:B------:R-:W-:Y:S03]  /*36e10*/  HMMA.1688.F32.TF32 R96, R84.reuse, R74, R96 ;  /* 0x0000004a5460723c */ /* 0x040fe60000081060 */
[----:B------:R-:W-:Y:S04]  /*36e20*/  LDS R82, [R3+0x6180] ;  /* 0x0061800003527984 */ /* 0x000fe80000000800 */
[----:B------:R-:W-:Y:S01]  /*36e30*/  LDS R81, [R240+0x4180] ;  /* 0x00418000f0517984 */ /* 0x000fe20000000800 */
[C---:B-1----:R-:W-:Y:S08]  /*36e40*/  HMMA.1688.F32.TF32 R104, R84.reuse, R70, R132 ;  /* 0x000000465468723c */ /* 0x042ff00000081084 */
[C---:B------:R-:W-:Y:S08]  /*36e50*/  HMMA.1688.F32.TF32 R92, R84.reuse, R150, R92 ;  /* 0x00000096545c723c */ /* 0x040ff0000008105c */
[----:B------:R-:W-:Y:S01]  /*36e60*/  HMMA.1688.F32.TF32 R88, R84, R66, R88 ;  /* 0x000000425458723c */ /* 0x000fe20000081058 */
[----:B------:R-:W-:Y:S04]  /*36e70*/  STL [R1+0x3fc4], R69 ;  /* 0x003fc44501007387 */ /* 0x000fe80000100800 */
[----:B------:R-:W-:Y:S04]  /*36e80*/  STL [R1+0x3fc0], R73 ;  /* 0x003fc04901007387 */ /* 0x000fe80000100800 */
[----:B------:R-:W-:Y:S04]  /*36e90*/  STL.64 [R1+0x1090], R104 ;  /* 0x0010906801007387 */ /* 0x000fe80000100a00 */
[----:B------:R-:W-:Y:S04]  /*36ea0*/  STL.64 [R1+0x1098], R106 ;  /* 0x0010986a01007387 */ /* 0x000fe80000100a00 */
[----:B------:R-:W-:Y:S04]  /*36eb0*/  STL.64 [R1+0x10c0], R100 ;  /* 0x0010c06401007387 */ /* 0x000fe80000100a00 */
[----:B------:R-:W-:Y:S04]  /*36ec0*/  STL.64 [R1+0x10c8], R102 ;  /* 0x0010c86601007387 */ /* 0x000fe80000100a00 */
[----:B------:R-:W-:Y:S04]  /*36ed0*/  STL.64 [R1+0x11d0], R96 ;  /* 0x0011d06001007387 */ /* 0x000fe80000100a00 */
[----:B------:R1:W-:Y:S01]  /*36ee0*/  STL.64 [R1+0x11d8], R98 ;  /* 0x0011d86201007387 */ /* 0x0003e20000100a00 */
[----:B------:R-:W-:-:S03]  /*36ef0*/  IMAD.MOV.U32 R48, RZ, RZ, R88 ;  /* 0x000000ffff307224 */ /* 0x000fc600078e0058 */
[----:B------:R-:W-:Y:S01]  /*36f00*/  STL.64 [R1+0x1200], R92 ;  /* 0x0012005c01007387 */ /* 0x000fe20000100a00 */
[----:B------:R-:W-:-:S03]  /*36f10*/  IMAD.MOV.U32 R49, RZ, RZ, R89 ;  /* 0x000000ffff317224 */ /* 0x000fc600078e0059 */
[----:B------:R2:W-:Y:S01]  /*36f20*/  STL.64 [R1+0x1208], R94 ;  /* 0x0012085e01007387 */ /* 0x0005e20000100a00 */
[C---:B-1----:R-:W-:Y:S03]  /*36f30*/  HMMA.1688.F32.TF32 R96, R84.reuse, R62, R236 ;  /* 0x0000003e5460723c */ /* 0x042fe600000810ec */
[----:B------:R1:W-:Y:S04]  /*36f40*/  STL.64 [R1+0x1218], R90 ;  /* 0x0012185a01007387 */ /* 0x0003e80000100a00 */
[----:B------:R-:W3:Y:S01]  /*36f50*/  LDS R83, [R240+0x6180] ;  /* 0x00618000f0537984 */ /* 0x000ee20000000800 */
[C---:B--2---:R-:W-:Y:S08]  /*36f60*/  HMMA.1688.F32.TF32 R92, R84.reuse, R58, R244 ;  /* 0x0000003a545c723c */ /* 0x044ff000000810f4 */
[----:B-1----:R-:W-:Y:S01]  /*36f70*/  HMMA.1688.F32.TF32 R88, R84, R54, R248 ;  /* 0x000000365458723c */ /* 0x002fe200000810f8 */
[----:B------:R-:W-:Y:S04]  /*36f80*/  STL [R1+0x3ed4], R49 ;  /* 0x003ed43101007387 */ /* 0x000fe80000100800 */
[----:B------:R-:W-:Y:S04]  /*36f90*/  STL [R1+0x3ed0], R48 ;  /* 0x003ed03001007387 */ /* 0x000fe80000100800 */
[----:B------:R-:W-:Y:S04]  /*36fa0*/  STL.64 [R1+0x12f0], R96 ;  /* 0x0012f06001007387 */ /* 0x000fe80000100a00 */
[----:B------:R-:W-:Y:S04]  /*36fb0*/  STL.64 [R1+0x12f8], R98 ;  /* 0x0012f86201007387 */ /* 0x000fe80000100a00 */
[----:B------:R-:W2:Y:S04]  /*36fc0*/  LDL.LU R244, [R1+0x410] ;  /* 0x0004100001f47983 */ /* 0x000ea80000300800 */
[----:B------:R-:W-:Y:S04]  /*36fd0*/  STL.64 [R1+0x1340], R92 ;  /* 0x0013405c01007387 */ /* 0x000fe80000100a00 */
[----:B------:R-:W-:Y:S04]  /*36fe0*/  STL.64 [R1+0x1348], R94 ;  /* 0x0013485e01007387 */ /* 0x000fe80000100a00 */
[----:B------:R1:W-:Y:S04]  /*36ff0*/  STL.64 [R1+0x14c0], R88 ;  /* 0x0014c05801007387 */ /* 0x0003e80000100a00 */
[----:B------:R4:W-:Y:S04]  /*37000*/  STL.64 [R1+0x14c8], R90 ;  /* 0x0014c85a01007387 */ /* 0x0009e80000100a00 */
[----:B------:R-:W2:Y:S04]  /*37010*/  LDL.LU R245, [R1+0x414] ;  /* 0x0004140001f57983 */ /* 0x000ea80000300800 */
[----:B------:R-:W2:Y:S04]  /*37020*/  LDL.LU R246, [R1+0x418] ;  /* 0x0004180001f67983 */ /* 0x000ea80000300800 */
[----:B------:R-:W2:Y:S04]  /*37030*/  LDL.LU R247, [R1+0x41c] ;  /* 0x00041c0001f77983 */ /* 0x000ea80000300800 */
[----:B------:R-:W2:Y:S04]  /*37040*/  LDL.LU R236, [R1+0x420] ;  /* 0x0004200001ec7983 */ /* 0x000ea80000300800 */
[----:B------:R-:W2:Y:S04]  /*37050*/  LDL.LU R237, [R1+0x424] ;  /* 0x0004240001ed7983 */ /* 0x000ea80000300800 */
[----:B------:R-:W2:Y:S04]  /*37060*/  LDL.LU R238, [R1+0x428] ;  /* 0x0004280001ee7983 */ /* 0x000ea80000300800 */
[----:B------:R-:W2:Y:S04]  /*37070*/  LDL.LU R239, [R1+0x42c] ;  /* 0x00042c0001ef7983 */ /* 0x000ea80000300800 */
[----:B-1----:R-:W2:Y:S04]  /*37080*/  LDL.LU R88, [R1+0x430] ;  /* 0x0004300001587983 */ /* 0x002ea80000300800 */
[----:B------:R-:W2:Y:S04]  /*37090*/  LDL.LU R89, [R1+0x434] ;  /* 0x0004340001597983 */ /* 0x000ea80000300800 */
[----:B----4-:R-:W2:Y:S04]  /*370a0*/  LDL.LU R90, [R1+0x438] ;  /* 0x00043800015a7983 */ /* 0x010ea80000300800 */
[----:B------:R-:W2:Y:S04]  /*370b0*/  LDL.LU R91, [R1+0x43c] ;  /* 0x00043c00015b7983 */ /* 0x000ea80000300800 */
[----:B------:R-:W4:Y:S04]  /*370c0*/  LDL.LU R96, [R1+0x450] ;  /* 0x0004500001607983 */ /* 0x000f280000300800 */
[----:B------:R-:W4:Y:S04]  /*370d0*/  LDL.LU R97, [R1+0x454] ;  /* 0x0004540001617983 */ /* 0x000f280000300800 */
[----:B------:R-:W4:Y:S04]  /*370e0*/  LDL.LU R98, [R1+0x458] ;  /* 0x0004580001627983 */ /* 0x000f280000300800 */
[----:B------:R-:W4:Y:S04]  /*370f0*/  LDL.LU R99, [R1+0x45c] ;  /* 0x00045c0001637983 */ /* 0x000f280000300800 */
        /* <DEDUP_REMOVED lines=72> */
[----:B------:R-:W-:-:S02]  /*37580*/  IMAD.MOV.U32 R248, RZ, RZ, R25 ;  /* 0x000000fffff87224 */ /* 0x000fc400078e0019 */
[----:B------:R-:W-:Y:S02]  /*37590*/  IMAD.MOV.U32 R249, RZ, RZ, R24 ;  /* 0x000000fffff97224 */ /* 0x000fe400078e0018 */
[----:B------:R-:W-:Y:S02]  /*375a0*/  IMAD.MOV.U32 R250, RZ, RZ, R21 ;  /* 0x000000fffffa7224 */ /* 0x000fe400078e0015 */
[----:B------:R-:W-:Y:S01]  /*375b0*/  IMAD.MOV.U32 R251, RZ, RZ, R20 ;  /* 0x000000fffffb7224 */ /* 0x000fe200078e0014 */
[C---:B--2---:R-:W-:Y:S08]  /*375c0*/  HMMA.1688.F32.TF32 R108, R84.reuse, R50, R108 ;  /* 0x00000032546c723c */ /* 0x044ff0000008106c */
[C---:B------:R-:W-:Y:S11]  /*375d0*/  HMMA.1688.F32.TF32 R128, R84.reuse, R46, R128 ;  /* 0x0000002e5480723c */ /* 0x040ff60000081080 */
[----:B------:R-:W-:Y:S04]  /*375e0*/  @!UPT UIADD3 URZ, URZ, URZ, URZ ;  /* 0x0000003f3f3ff290 */ /* 0x000fe8000fffe03f */
[----:B------:R-:W-:Y:S04]  /*375f0*/  STL.64 [R1+0x1580], R108 ;  /* 0x0015806c01007387 */ /* 0x000fe80000100a00 */
[----:B------:R3:W-:Y:S02]  /*37600*/  STL.64 [R1+0x1588], R110 ;  /* 0x0015886e01007387 */ /* 0x0007e40000100a00 */
[C---:B---3--:R-:W-:Y:S02]  /*37610*/  HMMA.1688.F32.TF32 R108, R84.reuse, R42, R232 ;  /* 0x0000002a546c723c */ /* 0x048fe400000810e8 */
[----:B------:R-:W-:Y:S04]  /*37620*/  STL.64 [R1+0x1650], R128 ;  /* 0x0016508001007387 */ /* 0x000fe80000100a00 */
[----:B------:R1:W-:Y:S02]  /*37630*/  STL.64 [R1+0x1658], R130 ;  /* 0x0016588201007387 */ /* 0x0003e40000100a00 */
[C---:B-1----:R-:W-:Y:S11]  /*37640*/  HMMA.1688.F32.TF32 R128, R84.reuse, R38, R228 ;  /* 0x000000265480723c */ /* 0x042ff600000810e4 */
[----:B------:R-:W-:Y:S04]  /*37650*/  @!UPT UIADD3 URZ, URZ, URZ, URZ ;  /* 0x0000003f3f3ff290 */ /* 0x000fe8000fffe03f */
[----:B------:R1:W-:Y:S01]  /*37660*/  STL.64 [R1+0x16c8], R110 ;  /* 0x0016c86e01007387 */ /* 0x0003e20000100a00 */
[----:B------:R-:W-:Y:S02]  /*37670*/  IMAD.MOV.U32 R24, RZ, RZ, R108 ;  /* 0x000000ffff187224 */ /* 0x000fe400078e006c */
[----:B------:R-:W-:Y:S02]  /*37680*/  IMAD.MOV.U32 R25, RZ, RZ, R109 ;  /* 0x000000ffff197224 */ /* 0x000fe400078e006d */
[C---:B-1----:R-:W-:Y:S03]  /*37690*/  HMMA.1688.F32.TF32 R108, R84.reuse, R34, R224 ;  /* 0x00000022546c723c */ /* 0x042fe600000810e0 */
[----:B------:R-:W-:Y:S04]  /*376a0*/  STL [R1+0x3e00], R25 ;  /* 0x003e001901007387 */ /* 0x000fe80000100800 */
[----:B------:R-:W-:Y:S01]  /*376b0*/  STL [R1+0x3dfc], R24 ;  /* 0x003dfc1801007387 */ /* 0x000fe20000100800 */
[C---:B----4-:R-:W-:Y:S03]  /*376c0*/  HMMA.1688.F32.TF32 R220, R84.reuse, R30, R220 ;  /* 0x0000001e54dc723c */ /* 0x050fe600000810dc */
[----:B------:R-:W-:Y:S04]  /*376d0*/  STL.64 [R1+0x1700], R128 ;  /* 0x0017008001007387 */ /* 0x000fe80000100a00 */
[----:B------:R1:W-:Y:S08]  /*376e0*/  STL.64 [R1+0x1708], R130 ;  /* 0x0017088201007387 */ /* 0x0003f00000100a00 */
[----:B------:R2:W-:Y:S01]  /*376f0*/  STL.64 [R1+0x1ab0], R108 ;  /* 0x001ab06c01007387 */ /* 0x0005e20000100a00 */
[----:B------:R-:W-:Y:S01]  /*37700*/  IMAD.MOV.U32 R21, RZ, RZ, R110 ;  /* 0x000000ffff157224 */ /* 0x000fe200078e006e */
[----:B-1----:R-:W-:Y:S01]  /*37710*/  HMMA.1688.F32.TF32 R128, R84, R26, R216 ;  /* 0x0000001a5480723c */ /* 0x002fe200000810d8 */
[----:B------:R-:W-:-:S07]  /*37720*/  IMAD.MOV.U32 R20, RZ, RZ, R111 ;  /* 0x000000ffff147224 */ /* 0x000fce00078e006f */
[C---:B--2---:R-:W-:Y:S01]  /*37730*/  HMMA.1688.F32.TF32 R108, R84.reuse, R22, R212 ;  /* 0x00000016546c723c */ /* 0x044fe200000810d4 */
[----:B------:R-:W-:Y:S04]  /*37740*/  STL [R1+0x3da8], R20 ;  /* 0x003da81401007387 */ /* 0x000fe80000100800 */
[----:B------:R-:W-:Y:S04]  /*37750*/  STL [R1+0x3da4], R21 ;  /* 0x003da41501007387 */ /* 0x000fe80000100800 */
        /* <DEDUP_REMOVED lines=14> */
[----:B------:R-:W-:Y:S01]  /*37840*/  STL.64 [R1+0x24b0], R108 ;  /* 0x0024b06c01007387 */ /* 0x000fe20000100a00 */
[C---:B------:R-:W-:Y:S03]  /*37850*/  HMMA.1688.F32.TF32 R104, R84.reuse, R174, R104 ;  /* 0x000000ae5468723c */ /* 0x040fe60000081068 */
[----:B------:R2:W-:Y:S05]  /*37860*/  STL.64 [R1+0x24b8], R110 ;  /* 0x0024b86e01007387 */ /* 0x0005ea0000100a00 */
[C---:B-1----:R-:W-:Y:S08]  /*37870*/  HMMA.1688.F32.TF32 R128, R84.reuse, R182, R140 ;  /* 0x000000b65480723c */ /* 0x042ff0000008108c */
[C---:B--2---:R-:W-:Y:S01]  /*37880*/  HMMA.1688.F32.TF32 R108, R84.reuse, R178, R136 ;  /* 0x000000b2546c723c */ /* 0x044fe20000081088 */
[----:B------:R-:W-:Y:S04]  /*37890*/  STL.64 [R1+0x24a0], R196 ;  /* 0x0024a0c401007387 */ /* 0x000fe80000100a00 */
[----:B------:R-:W-:Y:S10]  /*378a0*/  STL.64 [R1+0x24a8], R198 ;  /* 0x0024a8c601007387 */ /* 0x000ff40000100a00 */
[----:B------:R-:W-:Y:S04]  /*378b0*/  STL.64 [R1+0x2490], R128 ;  /* 0x0024908001007387 */ /* 0x000fe80000100a00 */
[----:B------:R1:W-:Y:S04]  /*378c0*/  STL.64 [R1+0x2498], R130 ;  /* 0x0024988201007387 */ /* 0x0003e80000100a00 */
[----:B------:R-:W-:Y:S04]  /*378d0*/  STL.64 [R1+0x2400], R108 ;  /* 0x0024006c01007387 */ /* 0x000fe80000100a00 */
[----:B------:R2:W-:Y:S01]  /*378e0*/  STL.64 [R1+0x2408], R110 ;  /* 0x0024086e01007387 */ /* 0x0005e20000100a00 */
[C---:B-1----:R-:W-:Y:S03]  /*378f0*/  HMMA.1688.F32.TF32 R128, R84.reuse, R170, R132 ;  /* 0x000000aa5480723c */ /* 0x042fe60000081084 */
[----:B------:R-:W-:Y:S04]  /*37900*/  STL.64 [R1+0x23f0], R104 ;  /* 0x0023f06801007387 */ /* 0x000fe80000100a00 */
[----:B------:R1:W-:Y:S01]  /*37910*/  STL.64 [R1+0x23f8], R106 ;  /* 0x0023f86a01007387 */ /* 0x0003e20000100a00 */
[C---:B--2---:R-:W-:Y:S08]  /*37920*/  HMMA.1688.F32.TF32 R108, R84.reuse, R166, R100 ;  /* 0x000000a6546c723c */ /* 0x044ff00000081064 */
[C---:B-1----:R-:W-:Y:S08]  /*37930*/  HMMA.1688.F32.TF32 R104, R84.reuse, R162, R96 ;  /* 0x000000a25468723c */ /* 0x042ff00000081060 */
[C---:B------:R-:W-:Y:S08]  /*37940*/  HMMA.1688.F32.TF32 R100, R84.reuse, R158, R92 ;  /* 0x0000009e5464723c */ /* 0x040ff0000008105c */
[C---:B------:R-:W-:Y:S08]  /*37950*/  HMMA.1688.F32.TF32 R96, R84.reuse, R154, R88 ;  /* 0x0000009a5460723c */ /* 0x040ff00000081058 */
[C---:B------:R-:W-:Y:S08]  /*37960*/  HMMA.1688.F32.TF32 R92, R84.reuse, R14, R236 ;  /* 0x0000000e545c723c */ /* 0x040ff000000810ec */
[C---:B------:R-:W-:Y:S08]  /*37970*/  HMMA.1688.F32.TF32 R88, R84.reuse, R10, R244 ;  /* 0x0000000a5458723c */ /* 0x040ff000000810f4 */
[----:B------:R-:W-:Y:S01]  /*37980*/  HMMA.1688.F32.TF32 R84, R84, R6, R248 ;  /* 0x000000065454723c */ /* 0x000fe200000810f8 */
        /* <DEDUP_REMOVED lines=11> */
[----:B------:R2:W-:Y:S04]  /*37a40*/  STL.64 [R1+0x2348], R94 ;  /* 0x0023485e01007387 */ /* 0x0005e80000100a00 */
[----:B------:R-:W3:Y:S04]  /*37a50*/  LDL.LU R248, [R1+0x3d0] ;  /* 0x0003d00001f87983 */ /* 0x000ee80000300800 */
[----:B------:R4:W-:Y:S04]  /*37a60*/  STL.64 [R1+0x2330], R88 ;  /* 0x0023305801007387 */ /* 0x0009e80000100a00 */
[----:B------:R1:W-:Y:S04]  /*37a70*/  STL.64 [R1+0x2338], R90 ;  /* 0x0023385a01007387 */ /* 0x0003e80000100a00 */
        /* <DEDUP_REMOVED lines=95> */
[----:B------:R-:W-:Y:S01]  /*38070*/  MOV R72, R87 ;  /* 0x0000005700487202 */ /* 0x000fe20000000f00 */
[----:B------:R-:W-:Y:S01]  /*38080*/  IMAD.MOV.U32 R68, RZ, RZ, R86 ;  /* 0x000000ffff447224 */ /* 0x000fe200078e0056 */
[----:B------:R-:W-:Y:S01]  /*38090*/  HMMA.1688.F32.TF32 R216, R80, R66, R216 ;  /* 0x0000004250d8723c */ /* 0x000fe200000810d8 */
[----:B------:R-:W-:Y:S01]  /*380a0*/  IMAD.MOV.U32 R156, RZ, RZ, R84 ;  /* 0x000000ffff9c7224 */ /* 0x000fe200078e0054 */
[----:B------:R-:W-:Y:S01]  /*380b0*/  LDS R86, [R3+0x6200] ;  /* 0x0062000003567984 */ /* 0x000fe20000000800 */
        /* <DEDUP_REMOVED lines=13> */
[----:B------:R-:W2:Y:S05]  /*38190*/  LDS R87, [R240+0x6200] ;  /* 0x00620000f0577984 */ /* 0x000eaa0000000800 */
        /* <DEDUP_REMOVED lines=129> */
[----:B--2---:R-:W-:Y:S08]  /*389b0*/  HMMA.1688.F32.TF32 R88, R84, R66, R88 ;  /* 0x000000425458723c */ /* 0x004ff00000081058 */
[C---:B---3--:R-:W-:Y:S08]  /*389c0*/  HMMA.1688.F32.TF32 R128, R80.reuse, R174, R220 ;  /* 0x000000ae5080723c */ /* 0x048ff000000810dc */
[C---:B----4-:R-:W-:Y:S08]  /*389d0*/  HMMA.1688.F32.TF32 R224, R80.reuse, R178, R224 ;  /* 0x000000b250e0723c */ /* 0x050ff000000810e0 */
        /* <DEDUP_REMOVED lines=10> */
[----:B--2---:R-:W-:Y:S08]  /*38a80*/  HMMA.1688.F32.TF32 R108, R80, R158, R204 ;  /* 0x0000009e506c723c */ /* 0x004ff000000810cc */
[----:B------:R-:W-:Y:S01]  /*38a90*/  HMMA.1688.F32.TF32 R104, R84, R78, R104 ;  /* 0x0000004e5468723c */ /* 0x000fe20000081068 */
[----:B------:R-:W-:Y:S04]  /*38aa0*/  STL.64 [R1+0x2280], R212 ;  /* 0x002280d401007387 */ /* 0x000fe80000100a00 */
[----:B------:R-:W-:Y:S03]  /*38ab0*/  STL.64 [R1+0x2288], R214 ;  /* 0x002288d601007387 */ /* 0x000fe60000100a00 */
[C---:B------:R-:W-:Y:S01]  /*38ac0*/  HMMA.1688.F32.TF32 R200, R80.reuse, R154, R200 ;  /* 0x0000009a50c8723c */ /* 0x040fe200000810c8 */
[----:B------:R-:W-:Y:S04]  /*38ad0*/  STL.64 [R1+0x2270], R128 ;  /* 0x0022708001007387 */ /* 0x000fe80000100a00 */
[----:B------:R1:W-:Y:S04]  /*38ae0*/  STL.64 [R1+0x2278], R130 ;  /* 0x0022788201007387 */ /* 0x0003e80000100a00 */
[----:B------:R-:W-:Y:S04]  /*38af0*/  STL.64 [R1+0x2260], R108 ;  /* 0x0022606c01007387 */ /* 0x000fe80000100a00 */
[----:B------:R2:W-:Y:S01]  /*38b00*/  STL.64 [R1+0x2268], R110 ;  /* 0x0022686e01007387 */ /* 0x0005e20000100a00 */
[----:B-1----:R-:W-:Y:S02]  /*38b10*/  HMMA.1688.F32.TF32 R128, R80, R14, R196 ;  /* 0x0000000e5080723c */ /* 0x002fe400000810c4 */
[----:B------:R-:W-:-:S06]  /*38b20*/  IMAD.MOV.U32 R69, RZ, RZ, R104 ;  /* 0x000000ffff457224 */ /* 0x000fcc00078e0068 */
[----:B--2---:R-:W-:Y:S01]  /*38b30*/  HMMA.1688.F32.TF32 R108, R80, R10, R140 ;  /* 0x0000000a506c723c */ /* 0x004fe2000008108c */
[----:B------:R-:W-:Y:S02]  /*38b40*/  IMAD.MOV.U32 R73, RZ, RZ, R105 ;  /* 0x000000ffff497224 */ /* 0x000fe400078e0069 */
[----:B------:R-:W-:-:S05]  /*38b50*/  IMAD.MOV.U32 R152, RZ, RZ, R106 ;  /* 0x000000ffff987224 */ /* 0x000fca00078e006a */
[----:B------:R-:W-:Y:S01]  /*38b60*/  HMMA.1688.F32.TF32 R80, R80, R6, R136 ;  /* 0x000000065050723c */ /* 0x000fe20000081088 */
[----:B------:R-:W-:-:S07]  /*38b70*/  IMAD.MOV.U32 R153, RZ, RZ, R107 ;  /* 0x000000ffff997224 */ /* 0x000fce00078e006b */
[C---:B------:R-:W-:Y:S08]  /*38b80*/  HMMA.1688.F32.TF32 R104, R84.reuse, R70, R132 ;  /* 0x000000465468723c */ /* 0x040ff00000081084 */
[C---:B------:R-:W-:Y:S01]  /*38b90*/  HMMA.1688.F32.TF32 R100, R84.reuse, R146, R100 ;  /* 0x000000925464723c */ /* 0x040fe20000081064 */
[----:B------:R-:W-:Y:S07]  /*38ba0*/  STL.64 [R1+0x2250], R200 ;  /* 0x002250c801007387 */ /* 0x000fee0000100a00 */
[C---:B------:R-:W-:Y:S01]  /*38bb0*/  HMMA.1688.F32.TF32 R96, R84.reuse, R74, R96 ;  /* 0x0000004a5460723c */ /* 0x040fe20000081060 */
        /* <DEDUP_REMOVED lines=8> */
[----:B------:R-:W-:Y:S04]  /*38c40*/  STL [R1+0x3fe4], R153 ;  /* 0x003fe49901007387 */ /* 0x000fe80000100800 */
[----:B------:R-:W-:Y:S04]  /*38c50*/  STL [R1+0x3fe0], R152 ;  /* 0x003fe09801007387 */ /* 0x000fe80000100800 */
[----:B------:R-:W-:Y:S04]  /*38c60*/  STL [R1+0x3fdc], R69 ;  /* 0x003fdc4501007387 */ /* 0x000fe80000100800 */
[----:B------:R-:W-:Y:S04]  /*38c70*/  STL [R1+0x3fd8], R73 ;  /* 0x003fd84901007387 */ /* 0x000fe80000100800 */
        /* <DEDUP_REMOVED lines=11> */
[C---:B--2---:R-:W-:Y:S03]  /*38d30*/  HMMA.1688.F32.TF32 R92, R84.reuse, R58, R244 ;  /* 0x0000003a545c723c */ /* 0x044fe600000810f4 */
[----:B------:R-:W-:Y:S04]  /*38d40*/  LDS R80, [R3+0x4280] ;  /* 0x0042800003507984 */ /* 0x000fe80000000800 */
[----:B------:R-:W-:Y:S01]  /*38d50*/  LDS R82, [R3+0x6280] ;  /* 0x0062800003527984 */ /* 0x000fe20000000800 */
[----:B-1----:R-:W-:Y:S03]  /*38d60*/  HMMA.1688.F32.TF32 R88, R84, R54, R248 ;  /* 0x000000365458723c */ /* 0x002fe600000810f8 */
[----:B------:R-:W-:Y:S04]  /*38d70*/  LDS R81, [R240+0x4280] ;  /* 0x00428000f0517984 */ /* 0x000fe80000000800 */
[----:B------:R-:W1:Y:S04]  /*38d80*/  LDS R83, [R240+0x6280] ;  /* 0x00628000f0537984 */ /* 0x000e680000000800 */
[----:B------:R-:W-:Y:S04]  /*38d90*/  STL.64 [R1+0xce0], R96 ;  /* 0x000ce06001007387 */ /* 0x000fe80000100a00 */
[----:B------:R-:W-:Y:S04]  /*38da0*/  STL.64 [R1+0xce8], R98 ;  /* 0x000ce86201007387 */ /* 0x000fe80000100a00 */
[----:B------:R-:W2:Y:S04]  /*38db0*/  LDL.LU R244, [R1+0x270] ;  /* 0x0002700001f47983 */ /* 0x000ea80000300800 */
[----:B------:R-:W-:Y:S01]  /*38dc0*/  STL.64 [R1+0xe30], R92 ;  /* 0x000e305c01007387 */ /* 0x000fe20000100a00 */
[----:B------:R-:W-:-:S03]  /*38dd0*/  IMAD.MOV.U32 R246, RZ, RZ, R64 ;  /* 0x000000fffff67224 */ /* 0x000fc600078e0040 */
[----:B------:R-:W-:Y:S01]  /*38de0*/  STL.64 [R1+0xe38], R94 ;  /* 0x000e385e01007387 */ /* 0x000fe20000100a00 */
[----:B------:R-:W-:-:S03]  /*38df0*/  IMAD.MOV.U32 R247, RZ, RZ, R65 ;  /* 0x000000fffff77224 */ /* 0x000fc600078e0041 */
[----:B------:R3:W-:Y:S04]  /*38e00*/  STL.64 [R1+0xe50], R88 ;  /* 0x000e505801007387 */ /* 0x0007e80000100a00 */
[----:B------:R4:W-:Y:S04]  /*38e10*/  STL.64 [R1+0xe58], R90 ;  /* 0x000e585a01007387 */ /* 0x0009e80000100a00 */
[----:B------:R-:W2:Y:S04]  /*38e20*/  LDL.LU R245, [R1+0x274] ;  /* 0x0002740001f57983 */ /* 0x000ea80000300800 */
[----:B------:R-:W4:Y:S04]  /*38e30*/  LDL.LU R64, [R1+0x423c] ;  /* 0x00423c0001407983 */ /* 0x000f280000300800 */
[----:B------:R-:W2:Y:S01]  /*38e40*/  LDL.LU R65, [R1+0x4238] ;  /* 0x0042380001417983 */ /* 0x000ea20000300800 */
[----:B------:R-:W-:-:S02]  /*38e50*/  IMAD.MOV.U32 R236, RZ, RZ, R40 ;  /* 0x000000ffffec7224 */ /* 0x000fc400078e0028 */
[----:B------:R-:W-:Y:S01]  /*38e60*/  IMAD.MOV.U32 R237, RZ, RZ, R41 ;  /* 0x000000ffffed7224 */ /* 0x000fe200078e0029 */
[----:B------:R-:W2:Y:S01]  /*38e70*/  LDL.LU R40, [R1+0x4234] ;  /* 0x0042340001287983 */ /* 0x000ea20000300800 */
[----:B------:R-:W-:Y:S02]  /*38e80*/  IMAD.MOV.U32 R238, RZ, RZ, R56 ;  /* 0x000000ffffee7224 */ /* 0x000fe400078e0038 */
[----:B------:R-:W-:Y:S01]  /*38e90*/  IMAD.MOV.U32 R239, RZ, RZ, R57 ;  /* 0x000000ffffef7224 */ /* 0x000fe200078e0039 */
[----:B------:R-:W2:Y:S04]  /*38ea0*/  LDL.LU R41, [R1+0x4230] ;  /* 0x0042300001297983 */ /* 0x000ea80000300800 */
[----:B------:R-:W2:Y:S04]  /*38eb0*/  LDL.LU R56, [R1+0x422c] ;  /* 0x00422c0001387983 */ /* 0x000ea80000300800 */
[----:B------:R-:W2:Y:S04]  /*38ec0*/  LDL.LU R57, [R1+0x4228] ;  /* 0x0042280001397983 */ /* 0x000ea80000300800 */
[----:B---3--:R-:W3:Y:S04]  /*38ed0*/  LDL.LU R88, [R1+0x290] ;  /* 0x0002900001587983 */ /* 0x008ee80000300800 */
[----:B------:R-:W3:Y:S01]  /*38ee0*/  LDL.LU R89, [R1+0x294] ;  /* 0x0002940001597983 */ /* 0x000ee20000300800 */
[----:B----4-:R-:W-:-:S02]  /*38ef0*/  IMAD.MOV.U32 R91, RZ, RZ, R64 ;  /* 0x000000ffff5b7224 */ /* 0x010fc400078e0040 */
[----:B--2---:R-:W-:Y:S02]  /*38f00*/  IMAD.MOV.U32 R90, RZ, RZ, R65 ;  /* 0x000000ffff5a7224 */ /* 0x004fe400078e0041 */
[----:B------:R-:W2:Y:S04]  /*38f10*/  LDL.LU R65, [R1+0x4224] ;  /* 0x0042240001417983 */ /* 0x000ea80000300800 */
[----:B------:R-:W4:Y:S04]  /*38f20*/  LDL.LU R64, [R1+0x4220] ;  /* 0x0042200001407983 */ /* 0x000f280000300800 */
[----:B------:R-:W3:Y:S04]  /*38f30*/  LDL.LU R96, [R1+0x2b0] ;  /* 0x0002b00001607983 */ /* 0x000ee80000300800 */
[----:B------:R-:W3:Y:S04]  /*38f40*/  LDL.LU R97, [R1+0x2b4] ;  /* 0x0002b40001617983 */ /* 0x000ee80000300800 */
[----:B------:R-:W3:Y:S04]  /*38f50*/  LDL.LU R98, [R1+0x2b8] ;  /* 0x0002b80001627983 */ /* 0x000ee80000300800 */
[----:B------:R-:W3:Y:S04]  /*38f60*/  LDL.LU R99, [R1+0x2bc] ;  /* 0x0002bc0001637983 */ /* 0x000ee80000300800 */
[----:B------:R-:W3:Y:S04]  /*38f70*/  LDL.LU R100, [R1+0x2c0] ;  /* 0x0002c00001647983 */ /* 0x000ee80000300800 */
[----:B------:R-:W3:Y:S01]  /*38f80*/  LDL.LU R101, [R1+0x2c4] ;  /* 0x0002c40001657983 */ /* 0x000ee20000300800 */
[----:B--2---:R-:W-:-:S02]  /*38f90*/  IMAD.MOV.U32 R103, RZ, RZ, R65 ;  /* 0x000000ffff677224 */ /* 0x004fc400078e0041 */
[----:B----4-:R-:W-:Y:S02]  /*38fa0*/  IMAD.MOV.U32 R102, RZ, RZ, R64 ;  /* 0x000000ffff667224 */ /* 0x010fe400078e0040 */
[----:B------:R-:W2:Y:S04]  /*38fb0*/  LDL.LU R64, [R1+0x421c] ;  /* 0x00421c0001407983 */ /* 0x000ea80000300800 */
        /* <DEDUP_REMOVED lines=65> */
[----:B--2---:R-:W-:Y:S02]  /*393d0*/  IMAD.MOV.U32 R107, RZ, RZ, R64 ;  /* 0x000000ffff6b7224 */ /* 0x004fe400078e0040 */
[----:B----4-:R-:W-:Y:S02]  /*393e0*/  IMAD.MOV.U32 R106, RZ, RZ, R65 ;  /* 0x000000ffff6a7224 */ /* 0x010fe400078e0041 */
[----:B------:R-:W2:Y:S04]  /*393f0*/  LDL.LU R65, [R1+0x4214] ;  /* 0x0042140001417983 */ /* 0x000ea80000300800 */
[----:B------:R-:W4:Y:S04]  /*39400*/  LDL.LU R64, [R1+0x4210] ;  /* 0x0042100001407983 */ /* 0x000f280000300800 */
[----:B------:R-:W2:Y:S04]  /*39410*/  LDL.LU R57, [R1+0x420c] ;  /* 0x00420c0001397983 */ /* 0x000ea80000300800 */
[----:B------:R-:W2:Y:S01]  /*39420*/  LDL.LU R56, [R1+0x4208] ;  /* 0x0042080001387983 */ /* 0x000ea20000300800 */
[----:B------:R-:W-:Y:S01]  /*39430*/  IMAD.MOV.U32 R250, RZ, RZ, R29 ;  /* 0x000000fffffa7224 */ /* 0x000fe200078e001d */
[----:B------:R-:W-:Y:S01]  /*39440*/  MOV R251, R28 ;  /* 0x0000001c00fb7202 */ /* 0x000fe20000000f00 */
[C---:B---3--:R-:W-:Y:S08]  /*39450*/  HMMA.1688.F32.TF32 R108, R84.reuse, R50, R108 ;  /* 0x00000032546c723c */ /* 0x048ff0000008106c */
[C---:B------:R-:W-:Y:S11]  /*39460*/  HMMA.1688.F32.TF32 R128, R84.reuse, R46, R128 ;  /* 0x0000002e5480723c */ /* 0x040ff60000081080 */
[----:B------:R-:W-:Y:S04]  /*39470*/  @!UPT UIADD3 URZ, URZ, URZ, URZ ;  /* 0x0000003f3f3ff290 */ /* 0x000fe8000fffe03f */
[----:B------:R3:W-:Y:S01]  /*39480*/  STL.64 [R1+0xed8], R110 ;  /* 0x000ed86e01007387 */ /* 0x0007e20000100a00 */
[----:B------:R-:W-:Y:S02]  /*39490*/  IMAD.MOV.U32 R28, RZ, RZ, R108 ;  /* 0x000000ffff1c7224 */ /* 0x000fe400078e006c */
[----:B------:R-:W-:Y:S02]  /*394a0*/  IMAD.MOV.U32 R29, RZ, RZ, R109 ;  /* 0x000000ffff1d7224 */ /* 0x000fe400078e006d */
[C---:B---3--:R-:W-:Y:S03]  /*394b0*/  HMMA.1688.F32.TF32 R108, R84.reuse, R42, R232 ;  /* 0x0000002a546c723c */ /* 0x048fe600000810e8 */
[----:B------:R-:W-:Y:S04]  /*394c0*/  STL [R1+0x3e14], R29 ;  /* 0x003e141d01007387 */ /* 0x000fe80000100800 */
[----:B------:R-:W-:Y:S04]  /*394d0*/  STL [R1+0x3e10], R28 ;  /* 0x003e101c01007387 */ /* 0x000fe80000100800 */
[----:B------:R-:W-:Y:S04]  /*394e0*/  STL.64 [R1+0x1040], R128 ;  /* 0x0010408001007387 */ /* 0x000fe80000100a00 */
[----:B------:R3:W-:Y:S08]  /*394f0*/  STL.64 [R1+0x1048], R130 ;  /* 0x0010488201007387 */ /* 0x0007f00000100a00 */
[----:B------:R-:W-:Y:S01]  /*39500*/  STL [R1+0x1080], R108 ;  /* 0x0010806c01007387 */ /* 0x000fe20000100800 */
[----:B------:R-:W-:Y:S01]  /*39510*/  IMAD.MOV.U32 R25, RZ, RZ, R109 ;  /* 0x000000ffff197224 */ /* 0x000fe200078e006d */
[C---:B---3--:R-:W-:Y:S01]  /*39520*/  HMMA.1688.F32.TF32 R128, R84.reuse, R38, R228 ;  /* 0x000000265480723c */ /* 0x048fe200000810e4 */
[----:B------:R-:W-:Y:S01]  /*39530*/  IMAD.MOV.U32 R24, RZ, RZ, R110 ;  /* 0x000000ffff187224 */ /* 0x000fe200078e006e */
[----:B------:R3:W-:Y:S06]  /*39540*/  STL [R1+0x108c], R111 ;  /* 0x00108c6f01007387 */ /* 0x0007ec0000100800 */
[C---:B---3--:R-:W-:Y:S01]  /*39550*/  HMMA.1688.F32.TF32 R108, R84.reuse, R34, R224 ;  /* 0x00000022546c723c */ /* 0x048fe200000810e0 */
[----:B------:R-:W-:Y:S04]  /*39560*/  STL [R1+0x3e08], R24 ;  /* 0x003e081801007387 */ /* 0x000fe80000100800 */
[----:B------:R-:W-:Y:S03]  /*39570*/  STL [R1+0x3e04], R25 ;  /* 0x003e041901007387 */ /* 0x000fe60000100800 */
[C---:B------:R-:W-:Y:S07]  /*39580*/  HMMA.1688.F32.TF32 R220, R84.reuse, R30, R220 ;  /* 0x0000001e54dc723c */ /* 0x040fee00000810dc */
[----:B------:R-:W-:Y:S04]  /*39590*/  STL.64 [R1+0x11e0], R128 ;  /* 0x0011e08001007387 */ /* 0x000fe80000100a00 */
[----:B------:R3:W-:Y:S04]  /*395a0*/  STL.64 [R1+0x11e8], R130 ;  /* 0x0011e88201007387 */ /* 0x0007e80000100a00 */
[----:B------:R-:W-:Y:S01]  /*395b0*/  STL.64 [R1+0x1470], R108 ;  /* 0x0014706c01007387 */ /* 0x000fe20000100a00 */
[C---:B---3--:R-:W-:Y:S03]  /*395c0*/  HMMA.1688.F32.TF32 R128, R84.reuse, R26, R216 ;  /* 0x0000001a5480723c */ /* 0x048fe600000810d8 */
[----:B------:R3:W-:Y:S05]  /*395d0*/  STL.64 [R1+0x1478], R110 ;  /* 0x0014786e01007387 */ /* 0x0007ea0000100a00 */
[C---:B---3--:R-:W-:Y:S01]  /*395e0*/  HMMA.1688.F32.TF32 R108, R84.reuse, R22, R212 ;  /* 0x00000016546c723c */ /* 0x048fe200000810d4 */
[----:B------:R-:W-:Y:S04]  /*395f0*/  STL.64 [R1+0x1570], R220 ;  /* 0x001570dc01007387 */ /* 0x000fe80000100a00 */
[----:B------:R-:W-:Y:S03]  /*39600*/  STL.64 [R1+0x1578], R222 ;  /* 0x001578de01007387 */ /* 0x000fe60000100a00 */
        /* <DEDUP_REMOVED lines=11> */
[----:B------:R3:W-:Y:S01]  /*396c0*/  STL.64 [R1+0x21d8], R130 ;  /* 0x0021d88201007387 */ /* 0x0007e20000100a00 */
[C---:B------:R-:W-:Y:S03]  /*396d0*/  HMMA.1688.F32.TF32 R104, R84.reuse, R174, R104 ;  /* 0x000000ae5468723c */ /* 0x040fe60000081068 */
[----:B------:R-:W-:Y:S05]  /*396e0*/  STL.64 [R1+0x21c0], R108 ;  /* 0x0021c06c01007387 */ /* 0x000fea0000100a00 */
[C---:B---3--:R-:W-:Y:S01]  /*396f0*/  HMMA.1688.F32.TF32 R128, R84.reuse, R182, R140 ;  /* 0x000000b65480723c */ /* 0x048fe2000008108c */
[----:B------:R3:W-:Y:S07]  /*39700*/  STL.64 [R1+0x21c8], R110 ;  /* 0x0021c86e01007387 */ /* 0x0007ee0000100a00 */
[----:B---3--:R-:W-:Y:S01]  /*39710*/  HMMA.1688.F32.TF32 R108, R84, R178, R136 ;  /* 0x000000b2546c723c */ /* 0x008fe20000081088 */
[----:B------:R-:W-:Y:S01]  /*39720*/  STL.64 [R1+0x21b0], R196 ;  /* 0x0021b0c401007387 */ /* 0x000fe20000100a00 */
[----:B------:R-:W-:-:S03]  /*39730*/  IMAD.MOV.U32 R94, RZ, RZ, R41 ;  /* 0x000000ffff5e7224 */ /* 0x000fc600078e0029 */
[----:B------:R-:W-:Y:S01]  /*39740*/  STL.64 [R1+0x21b8], R198 ;  /* 0x0021b8c601007387 */ /* 0x000fe20000100a00 */
[----:B------:R-:W-:-:S09]  /*39750*/  IMAD.MOV.U32 R95, RZ, RZ, R40 ;  /* 0x000000ffff5f7224 */ /* 0x000fd200078e0028 */
[----:B------:R-:W-:Y:S04]  /*39760*/  STL.64 [R1+0x21a0], R128 ;  /* 0x0021a08001007387 */ /* 0x000fe80000100a00 */
[----:B------:R3:W-:Y:S01]  /*39770*/  STL.64 [R1+0x21a8], R130 ;  /* 0x0021a88201007387 */ /* 0x0007e20000100a00 */
[----:B------:R-:W-:-:S03]  /*39780*/  IMAD.MOV.U32 R248, RZ, RZ, R33 ;  /* 0x000000fffff87224 */ /* 0x000fc600078e0021 */
[----:B------:R-:W-:Y:S01]  /*39790*/  STL.64 [R1+0x2190], R108 ;  /* 0x0021906c01007387 */ /* 0x000fe20000100a00 */
[C---:B---3--:R-:W-:Y:S03]  /*397a0*/  HMMA.1688.F32.TF32 R128, R84.reuse, R170, R132 ;  /* 0x000000aa5480723c */ /* 0x048fe60000081084 */
[----:B------:R3:W-:Y:S04]  /*397b0*/  STL.64 [R1+0x2198], R110 ;  /* 0x0021986e01007387 */ /* 0x0007e80000100a00 */
[----:B------:R-:W-:Y:S04]  /*397c0*/  STL.64 [R1+0x2180], R104 ;  /* 0x0021806801007387 */ /* 0x000fe80000100a00 */
[----:B------:R1:W-:Y:S01]  /*397d0*/  STL.64 [R1+0x2188], R106 ;  /* 0x0021886a01007387 */ /* 0x0003e20000100a00 */
[----:B---3--:R-:W-:Y:S01]  /*397e0*/  HMMA.1688.F32.TF32 R108, R84, R166, R100 ;  /* 0x000000a6546c723c */ /* 0x008fe20000081064 */
[----:B------:R-:W-:-:S07]  /*397f0*/  IMAD.MOV.U32 R249, RZ, RZ, R32 ;  /* 0x000000fffff97224 */ /* 0x000fce00078e0020 */
        /* <DEDUP_REMOVED lines=16> */
[----:B--2---:R-:W-:-:S03]  /*39900*/  IMAD.MOV.U32 R248, RZ, RZ, R56 ;  /* 0x000000fffff87224 */ /* 0x004fc600078e0038 */
[----:B------:R1:W-:Y:S04]  /*39910*/  STL.64 [R1+0x2120], R92 ;  /* 0x0021205c01007387 */ /* 0x0003e80000100a00 */
[----:B------:R2:W-:Y:S04]  /*39920*/  STL.64 [R1+0x2128], R94 ;  /* 0x0021285e01007387 */ /* 0x0005e80000100a00 */
[----:B------:R3:W-:Y:S01]  /*39930*/  STL.64 [R1+0x2110], R88 ;  /* 0x0021105801007387 */ /* 0x0007e20000100a00 */
[----:B------:R-:W-:-:S03]  /*39940*/  IMAD.MOV.U32 R249, RZ, RZ, R57 ;  /* 0x000000fffff97224 */ /* 0x000fc600078e0039 */
[----:B------:R1:W-:Y:S01]  /*39950*/  STL.64 [R1+0x2118], R90 ;  /* 0x0021185a01007387 */ /* 0x0003e20000100a00 */
[----:B----4-:R-:W-:-:S03]  /*39960*/  IMAD.MOV.U32 R250, RZ, RZ, R64 ;  /* 0x000000fffffa7224 */ /* 0x010fc600078e0040 */
[----:B------:R-:W4:Y:S01]  /*39970*/  LDL.LU R56, [R1+0x4204] ;  /* 0x0042040001387983 */ /* 0x000f220000300800 */
[----:B------:R-:W-:-:S03]  /*39980*/  IMAD.MOV.U32 R251, RZ, RZ, R65 ;  /* 0x000000fffffb7224 */ /* 0x000fc600078e0041 */
[----:B------:R-:W-:Y:S04]  /*39990*/  STL.64 [R1+0x2100], R84 ;  /* 0x0021005401007387 */ /* 0x000fe80000100a00 */
[----:B------:R1:W-:Y:S04]  /*399a0*/  STL.64 [R1+0x2108], R86 ;  /* 0x0021085601007387 */ /* 0x0003e80000100a00 */
        /* <DEDUP_REMOVED lines=11> */
[----:B-1----:R-:W4:Y:S04]  /*39a60*/  LDL.LU R92, [R1+0x1b30] ;  /* 0x001b3000015c7983 */ /* 0x002f280000300800 */
[----:B------:R-:W4:Y:S04]  /*39a70*/  LDL.LU R93, [R1+0x1b34] ;  /* 0x001b3400015d7983 */ /* 0x000f280000300800 */
[----:B--2---:R-:W2:Y:S04]  /*39a80*/  LDL.LU R94, [R1+0x1b38] ;  /* 0x001b3800015e7983 */ /* 0x004ea80000300800 */
        /* <DEDUP_REMOVED lines=17> */
[----:B---3--:R-:W3:Y:S04]  /*39ba0*/  LDL.LU R88, [R1+0x1a90] ;  /* 0x001a900001587983 */ /* 0x008ee80000300800 */
[----:B------:R-:W3:Y:S04]  /*39bb0*/  LDL.LU R89, [R1+0x1a94] ;  /* 0x001a940001597983 */ /* 0x000ee80000300800 */
[----:B------:R-:W3:Y:S04]  /*39bc0*/  LDL.LU R90, [R1+0x1a98] ;  /* 0x001a9800015a7983 */ /* 0x000ee80000300800 */
[----:B------:R-:W3:Y:S01]  /*39bd0*/  LDL.LU R91, [R1+0x1a9c] ;  /* 0x001a9c00015b7983 */ /* 0x000ee20000300800 */
[----:B----4-:R-:W-:Y:S01]  /*39be0*/  HMMA.1688.F32.TF32 R84, R80, R78, R136 ;  /* 0x0000004e5054723c */ /* 0x010fe20000081088 */
[----:B------:R-:W-:-:S02]  /*39bf0*/  IMAD.MOV.U32 R244, RZ, RZ, R65 ;  /* 0x000000fffff47224 */ /* 0x000fc400078e0041 */
[----:B------:R-:W-:Y:S11]  /*39c00*/  IMAD.MOV.U32 R245, RZ, RZ, R64 ;  /* 0x000000fffff57224 */ /* 0x000ff600078e0040 */
[----:B------:R-:W-:Y:S10]  /*39c10*/  @!UPT UIADD3 URZ, URZ, URZ, URZ ;  /* 0x0000003f3f3ff290 */ /* 0x000ff4000fffe03f */
[----:B------:R-:W-:Y:S02]  /*39c20*/  IMAD.MOV.U32 R157, RZ, RZ, R87 ;  /* 0x000000ffff9d7224 */ /* 0x000fe400078e0057 */
[----:B------:R-:W-:Y:S01]  /*39c30*/  IMAD.MOV.U32 R156, RZ, RZ, R86 ;  /* 0x000000ffff9c7224 */ /* 0x000fe200078e0056 */
[----:B------:R-:W-:Y:S01]  /*39c40*/  LDS R87, [R240+0x6300] ;  /* 0x00630000f0577984 */ /* 0x000fe20000000800 */
[----:B------:R-:W-:Y:S02]  /*39c50*/  IMAD.MOV.U32 R72, RZ, RZ, R84 ;  /* 0x000000ffff487224 */ /* 0x000fe400078e0054 */
[----:B------:R-:W-:Y:S01]  /*39c60*/  IMAD.MOV.U32 R68, RZ, RZ, R85 ;  /* 0x000000ffff447224 */ /* 0x000fe200078e0055 */
[C---:B--2---:R-:W-:Y:S01]  /*39c70*/  HMMA.1688.F32.TF32 R104, R80.reuse, R70, R104 ;  /* 0x000000465068723c */ /* 0x044fe20000081068 */
[----:B------:R-:W-:Y:S04]  /*39c80*/  STL [R1+0x3ff4], R157 ;  /* 0x003ff49d01007387 */ /* 0x000fe80000100800 */
[----:B------:R-:W-:Y:S04]  /*39c90*/  STL [R1+0x3ff0], R156 ;  /* 0x003ff09c01007387 */ /* 0x000fe80000100800 */
[----:B------:R-:W-:Y:S04]  /*39ca0*/  STL [R1+0x3fec], R72 ;  /* 0x003fec4801007387 */ /* 0x000fe80000100800 */
[----:B------:R-:W-:Y:S01]  /*39cb0*/  STL [R1+0x3fe8], R68 ;  /* 0x003fe84401007387 */ /* 0x000fe20000100800 */
[----:B------:R-:W-:Y:S01]  /*39cc0*/  HMMA.1688.F32.TF32 R100, R80, R74, R100 ;  /* 0x0000004a5064723c */ /* 0x000fe20000081064 */
[----:B------:R-:W-:-:S02]  /*39cd0*/  IMAD.MOV.U32 R246, RZ, RZ, R57 ;  /* 0x000000fffff67224 */ /* 0x000fc400078e0039 */
[----:B------:R-:W-:Y:S01]  /*39ce0*/  LDS R84, [R3+0x4300] ;  /* 0x0043000003547984 */ /* 0x000fe20000000800 */
[----:B------:R-:W-:-:S03]  /*39cf0*/  IMAD.MOV.U32 R247, RZ, RZ, R56 ;  /* 0x000000fffff77224 */ /* 0x000fc600078e0038 */
[----:B------:R-:W-:Y:S03]  /*39d00*/  LDS R86, [R3+0x6300] ;  /* 0x0063000003567984 */ /* 0x000fe60000000800 */
[----:B------:R-:W-:Y:S01]  /*39d10*/  IMAD.MOV.U32 R64, RZ, RZ, R104 ;  /* 0x000000ffff407224 */ /* 0x000fe200078e0068 */
[----:B------:R1:W-:Y:S01]  /*39d20*/  STL.64 [R1+0x9e8], R106 ;  /* 0x0009e86a01007387 */ /* 0x0003e20000100a00 */
[----:B------:R-:W-:-:S03]  /*39d30*/  IMAD.MOV.U32 R65, RZ, RZ, R105 ;  /* 0x000000ffff417224 */ /* 0x000fc600078e0069 */
[----:B------:R-:W2:Y:S01]  /*39d40*/  LDS R85, [R240+0x4300] ;  /* 0x00430000f0557984 */ /* 0x000ea20000000800 */
[C---:B-1----:R-:W-:Y:S03]  /*39d50*/  HMMA.1688.F32.TF32 R104, R80.reuse, R146, R132 ;  /* 0x000000925068723c */ /* 0x042fe60000081084 */
[----:B------:R-:W-:Y:S05]  /*39d60*/  STL [R1+0x3f8c], R65 ;  /* 0x003f8c4101007387 */ /* 0x000fea0000100800 */
[----:B------:R-:W-:Y:S01]  /*39d70*/  IMAD.MOV.U32 R56, RZ, RZ, R100 ;  /* 0x000000ffff387224 */ /* 0x000fe200078e0064 */
[----:B------:R-:W-:Y:S01]  /*39d80*/  STL [R1+0x3f88], R64 ;  /* 0x003f884001007387 */ /* 0x000fe20000100800 */
[----:B------:R-:W-:Y:S11]  /*39d90*/  IMAD.MOV.U32 R57, RZ, RZ, R101 ;  /* 0x000000ffff397224 */ /* 0x000ff600078e0065 */
[----:B------:R-:W-:Y:S02]  /*39da0*/  @!UPT UIADD3 URZ, URZ, URZ, URZ ;  /* 0x0000003f3f3ff290 */ /* 0x000fe4000fffe03f */
[----:B------:R-:W-:Y:S04]  /*39db0*/  STL.64 [R1+0xa20], R104 ;  /* 0x000a206801007387 */ /* 0x000fe80000100a00 */
[----:B------:R-:W-:Y:S04]  /*39dc0*/  STL.64 [R1+0xa28], R106 ;  /* 0x000a286a01007387 */ /* 0x000fe80000100a00 */
[----:B------:R1:W-:Y:S02]  /*39dd0*/  STL.64 [R1+0xa18], R102 ;  /* 0x000a186601007387 */ /* 0x0003e40000100a00 */
[C---:B-1----:R-:W-:Y:S08]  /*39de0*/  HMMA.1688.F32.TF32 R100, R80.reuse, R150, R96 ;  /* 0x000000965064723c */ /* 0x042ff00000081060 */
[C---:B------:R-:W-:Y:S08]  /*39df0*/  HMMA.1688.F32.TF32 R96, R80.reuse, R66, R92 ;  /* 0x000000425060723c */ /* 0x040ff0000008105c */
[C---:B---3--:R-:W-:Y:S08]  /*39e00*/  HMMA.1688.F32.TF32 R92, R80.reuse, R62, R88 ;  /* 0x0000003e505c723c */ /* 0x048ff00000081058 */
[----:B------:R-:W-:Y:S01]  /*39e10*/  HMMA.1688.F32.TF32 R88, R80, R58, R236 ;  /* 0x0000003a5058723c */ /* 0x000fe200000810ec */
[----:B------:R-:W-:Y:S04]  /*39e20*/  STL [R1+0x3f3c], R57 ;  /* 0x003f3c3901007387 */ /* 0x000fe80000100800 */
[----:B------:R-:W-:Y:S04]  /*39e30*/  STL [R1+0x3f38], R56 ;  /* 0x003f383801007387 */ /* 0x000fe80000100800 */
[----:B------:R-:W-:Y:S04]  /*39e40*/  STL.64 [R1+0xa90], R100 ;  /* 0x000a906401007387 */ /* 0x000fe80000100a00 */
[----:B------:R-:W-:Y:S04]  /*39e50*/  STL.64 [R1+0xa98], R102 ;  /* 0x000a986601007387 */ /* 0x000fe80000100a00 */
[----:B------:R-:W-:Y:S04]  /*39e60*/  STL.64 [R1+0xa80], R96 ;  /* 0x000a806001007387 */ /* 0x000fe80000100a00 */
[----:B------:R-:W-:Y:S04]  /*39e70*/  STL.64 [R1+0xa88], R98 ;  /* 0x000a886201007387 */ /* 0x000fe80000100a00 */
[----:B------:R-:W-:Y:S01]  /*39e80*/  STL.64 [R1+0xaf0], R92 ;  /* 0x000af05c01007387 */ /* 0x000fe20000100a00 */
[----:B------:R-:W-:-:S03]  /*39e90*/  IMAD.MOV.U32 R40, RZ, RZ, R88 ;  /* 0x000000ffff287224 */ /* 0x000fc600078e0058 */
[----:B------:R1:W-:Y:S01]  /*39ea0*/  STL.64 [R1+0xaf8], R94 ;  /* 0x000af85e01007387 */ /* 0x0003e20000100a00 */
[----:B------:R-:W-:-:S03]  /*39eb0*/  IMAD.MOV.U32 R41, RZ, RZ, R89 ;  /* 0x000000ffff297224 */ /* 0x000fc600078e0059 */
[----:B------:R3:W-:Y:S01]  /*39ec0*/  STL.64 [R1+0xae8], R90 ;  /* 0x000ae85a01007387 */ /* 0x0007e20000100a00 */
[C---:B-1----:R-:W-:Y:S08]  /*39ed0*/  HMMA.1688.F32.TF32 R92, R80.reuse, R54, R244 ;  /* 0x00000036505c723c */ /* 0x042ff000000810f4 */
[----:B---3--:R-:W-:Y:S01]  /*39ee0*/  HMMA.1688.F32.TF32 R88, R80, R50, R248 ;  /* 0x000000325058723c */ /* 0x008fe200000810f8 */
[----:B------:R-:W-:Y:S04]  /*39ef0*/  STL [R1+0x3e58], R41 ;  /* 0x003e582901007387 */ /* 0x000fe80000100800 */
[----:B------:R-:W-:Y:S02]  /*39f00*/  STL [R1+0x3e54], R40 ;  /* 0x003e542801007387 */ /* 0x000fe40000100800 */
[----:B------:R-:W-:-:S02]  /*39f10*/  IMAD.MOV.U32 R248, RZ, RZ, R61 ;  /* 0x000000fffff87224 */ /* 0x000fc400078e003d */
[----:B------:R-:W-:Y:S02]  /*39f20*/  IMAD.MOV.U32 R249, RZ, RZ, R60 ;  /* 0x000000fffff97224 */ /* 0x000fe400078e003c */
[----:B------:R-:W-:-:S04]  /*39f30*/  IMAD.MOV.U32 R250, RZ, RZ, R52 ;  /* 0x000000fffffa7224 */ /* 0x000fc800078e0034 */
[----:B------:R-:W-:Y:S04]  /*39f40*/  STL.64 [R1+0xb10], R92 ;  /* 0x000b105c01007387 */ /* 0x000fe80000100a00 */
[----:B------:R-:W-:Y:S01]  /*39f50*/  STL.64 [R1+0xb18], R94 ;  /* 0x000b185e01007387 */ /* 0x000fe20000100a00 */
[----:B------:R-:W-:-:S03]  /*39f60*/  IMAD.MOV.U32 R251, RZ, RZ, R53 ;  /* 0x000000fffffb7224 */ /* 0x000fc600078e0035 */
[----:B------:R1:W-:Y:S04]  /*39f70*/  STL.64 [R1+0xc08], R90 ;  /* 0x000c085a01007387 */ /* 0x0003e80000100a00 */
[----:B------:R-:W1:Y:S04]  /*39f80*/  LDL.LU R61, [R1+0x41f4] ;  /* 0x0041f400013d7983 */ /* 0x000e680000300800 */
[----:B------:R-:W3:Y:S04]  /*39f90*/  LDL.LU R60, [R1+0x41f0] ;  /* 0x0041f000013c7983 */ /* 0x000ee80000300800 */
[----:B------:R-:W4:Y:S04]  /*39fa0*/  LDL.LU R52, [R1+0x41ec] ;  /* 0x0041ec0001347983 */ /* 0x000f280000300800 */
[----:B------:R-:W2:Y:S01]  /*39fb0*/  LDL.LU R53, [R1+0x41e8] ;  /* 0x0041e80001357983 */ /* 0x000ea20000300800 */
[----:B------:R-:W-:-:S03]  /*39fc0*/  IMAD.MOV.U32 R32, RZ, RZ, R88 ;  /* 0x000000ffff207224 */ /* 0x000fc600078e0058 */
[----:B------:R-:W2:Y:S01]  /*39fd0*/  LDL.LU R236, [R1+0x1b0] ;  /* 0x0001b00001ec7983 */ /* 0x000ea20000300800 */
[----:B------:R-:W-:-:S03]  /*39fe0*/  MOV R33, R89 ;  /* 0x0000005900217202 */ /* 0x000fc60000000f00 */
[----:B------:R-:W2:Y:S04]  /*39ff0*/  LDL.LU R237, [R1+0x1b4] ;  /* 0x0001b40001ed7983 */ /* 0x000ea80000300800 */
[----:B------:R-:W2:Y:S04]  /*3a000*/  LDL.LU R238, [R1+0x1b8] ;  /* 0x0001b80001ee7983 */ /* 0x000ea80000300800 */
[----:B------:R-:W2:Y:S01]  /*3a010*/  LDL.LU R239, [R1+0x1bc] ;  /* 0x0001bc0001ef7983 */ /* 0x000ea20000300800 */
[----:B-1----:R-:W-:Y:S02]  /*3a020*/  IMAD.MOV.U32 R91, RZ, RZ, R61 ;  /* 0x000000ffff5b7224 */ /* 0x002fe400078e003d */
[----:B---3--:R-:W-:-:S02]  /*3a030*/  IMAD.MOV.U32 R90, RZ, RZ, R60 ;  /* 0x000000ffff5a7224 */ /* 0x008fc400078e003c */
[----:B----4-:R-:W-:Y:S02]  /*3a040*/  IMAD.MOV.U32 R88, RZ, RZ, R52 ;  /* 0x000000ffff587224 */ /* 0x010fe400078e0034 */
[----:B------:R-:W3:Y:S01]  /*3a050*/  LDL.LU R52, [R1+0x41e4] ;  /* 0x0041e40001347983 */ /* 0x000ee20000300800 */
[----:B--2---:R-:W-:-:S03]  /*3a060*/  IMAD.MOV.U32 R89, RZ, RZ, R53 ;  /* 0x000000ffff597224 */ /* 0x004fc600078e0035 */
[----:B------:R-:W2:Y:S04]  /*3a070*/  LDL.LU R53, [R1+0x41e0] ;  /* 0x0041e00001357983 */ /* 0x000ea80000300800 */
[----:B------:R-:W4:Y:S04]  /*3a080*/  LDL.LU R60, [R1+0x41dc] ;  /* 0x0041dc00013c7983 */ /* 0x000f280000300800 */
        /* <DEDUP_REMOVED lines=69> */
[----:B----4-:R-:W-:-:S02]  /*3a4e0*/  IMAD.MOV.U32 R97, RZ, RZ, R60 ;  /* 0x000000ffff617224 */ /* 0x010fc400078e003c */
[----:B--2---:R-:W-:Y:S02]  /*3a4f0*/  IMAD.MOV.U32 R96, RZ, RZ, R61 ;  /* 0x000000ffff607224 */ /* 0x004fe400078e003d */
[----:B------:R-:W2:Y:S04]  /*3a500*/  LDL.LU R61, [R1+0x41d4] ;  /* 0x0041d400013d7983 */ /* 0x000ea80000300800 */
[----:B------:R-:W4:Y:S01]  /*3a510*/  LDL.LU R60, [R1+0x41d0] ;  /* 0x0041d000013c7983 */ /* 0x000f220000300800 */
[----:B------:R-:W-:Y:S02]  /*3a520*/  IMAD.MOV.U32 R98, RZ, RZ, R53 ;  /* 0x000000ffff627224 */ /* 0x000fe400078e0035 */
[----:B---3--:R-:W-:Y:S01]  /*3a530*/  IMAD.MOV.U32 R99, RZ, RZ, R52 ;  /* 0x000000ffff637224 */ /* 0x008fe200078e0034 */
[----:B------:R-:W3:Y:S04]  /*3a540*/  LDL.LU R53, [R1+0x41cc] ;  /* 0x0041cc0001357983 */ /* 0x000ee80000300800 */
[----:B------:R-:W2:Y:S04]  /*3a550*/  LDL.LU R52, [R1+0x41c8] ;  /* 0x0041c80001347983 */ /* 0x000ea80000300800 */
[----:B------:R-:W-:Y:S04]  /*3a560*/  STL [R1+0x3e38], R33 ;  /* 0x003e382101007387 */ /* 0x000fe80000100800 */
[----:B------:R-:W-:Y:S01]  /*3a570*/  STL [R1+0x3e34], R32 ;  /* 0x003e342001007387 */ /* 0x000fe20000100800 */
[----:B------:R-:W-:-:S02]  /*3a580*/  IMAD.MOV.U32 R246, RZ, RZ, R17 ;  /* 0x000000fffff67224 */ /* 0x000fc400078e0011 */
[----:B------:R-:W-:Y:S02]  /*3a590*/  IMAD.MOV.U32 R247, RZ, RZ, R16 ;  /* 0x000000fffff77224 */ /* 0x000fe400078e0010 */
[----:B------:R-:W-:Y:S02]  /*3a5a0*/  IMAD.MOV.U32 R244, RZ, RZ, R37 ;  /* 0x000000fffff47224 */ /* 0x000fe400078e0025 */
[----:B------:R-:W-:Y:S01]  /*3a5b0*/  IMAD.MOV.U32 R245, RZ, RZ, R36 ;  /* 0x000000fffff57224 */ /* 0x000fe200078e0024 */
[C---:B------:R-:W-:Y:S08]  /*3a5c0*/  HMMA.1688.F32.TF32 R104, R80.reuse, R174, R104 ;  /* 0x000000ae5068723c */ /* 0x040ff00000081068 */
[C---:B------:R-:W-:Y:S08]  /*3a5d0*/  HMMA.1688.F32.TF32 R108, R80.reuse, R46, R128 ;  /* 0x0000002e506c723c */ /* 0x040ff00000081080 */
[C---:B------:R-:W-:Y:S08]  /*3a5e0*/  HMMA.1688.F32.TF32 R232, R80.reuse, R42, R232 ;  /* 0x0000002a50e8723c */ /* 0x040ff000000810e8 */
[C---:B------:R-:W-:Y:S07]  /*3a5f0*/  HMMA.1688.F32.TF32 R128, R80.reuse, R38, R228 ;  /* 0x000000265080723c */ /* 0x040fee00000810e4 */
[----:B------:R-:W-:Y:S04]  /*3a600*/  STL.64 [R1+0xcd0], R108 ;  /* 0x000cd06c01007387 */ /* 0x000fe80000100a00 */
[----:B------:R1:W-:Y:S02]  /*3a610*/  STL.64 [R1+0xcd8], R110 ;  /* 0x000cd86e01007387 */ /* 0x0003e40000100a00 */
[C---:B-1----:R-:W-:Y:S02]  /*3a620*/  HMMA.1688.F32.TF32 R108, R80.reuse, R34, R224 ;  /* 0x00000022506c723c */ /* 0x042fe400000810e0 */
[----:B------:R-:W-:Y:S04]  /*3a630*/  STL.64 [R1+0xd20], R232 ;  /* 0x000d20e801007387 */ /* 0x000fe80000100a00 */
[----:B------:R-:W-:Y:S04]  /*3a640*/  STL.64 [R1+0xd28], R234 ;  /* 0x000d28ea01007387 */ /* 0x000fe80000100a00 */
[----:B------:R-:W-:Y:S04]  /*3a650*/  STL.64 [R1+0xe80], R128 ;  /* 0x000e808001007387 */ /* 0x000fe80000100a00 */
[----:B------:R1:W-:Y:S09]  /*3a660*/  STL.64 [R1+0xe88], R130 ;  /* 0x000e888201007387 */ /* 0x0003f20000100a00 */
[----:B------:R1:W-:Y:S01]  /*3a670*/  STL.64 [R1+0x1038], R110 ;  /* 0x0010386e01007387 */ /* 0x0003e20000100a00 */
[----:B------:R-:W-:Y:S01]  /*3a680*/  IMAD.MOV.U32 R16, RZ, RZ, R108 ;  /* 0x000000ffff107224 */ /* 0x000fe200078e006c */
[----:B-1----:R-:W-:Y:S01]  /*3a690*/  HMMA.1688.F32.TF32 R128, R80, R30, R220 ;  /* 0x0000001e5080723c */ /* 0x002fe200000810dc */
[----:B------:R-:W-:-:S07]  /*3a6a0*/  IMAD.MOV.U32 R17, RZ, RZ, R109 ;  /* 0x000000ffff117224 */ /* 0x000fce00078e006d */
[----:B------:R-:W-:Y:S01]  /*3a6b0*/  HMMA.1688.F32.TF32 R108, R80, R26, R216 ;  /* 0x0000001a506c723c */ /* 0x000fe200000810d8 */
[----:B------:R-:W-:Y:S04]  /*3a6c0*/  STL [R1+0x3d04], R17 ;  /* 0x003d041101007387 */ /* 0x000fe80000100800 */
[----:B------:R-:W-:Y:S10]  /*3a6d0*/  STL [R1+0x3d00], R16 ;  /* 0x003d001001007387 */ /* 0x000ff40000100800 */
[----:B------:R-:W-:Y:S04]  /*3a6e0*/  STL.64 [R1+0x11c0], R128 ;  /* 0x0011c08001007387 */ /* 0x000fe80000100a00 */
[----:B------:R-:W-:Y:S04]  /*3a6f0*/  STL.64 [R1+0x11c8], R130 ;  /* 0x0011c88201007387 */ /* 0x000fe80000100a00 */
[----:B------:R1:W-:Y:S01]  /*3a700*/  STL.64 [R1+0x1308], R110 ;  /* 0x0013086e01007387 */ /* 0x0003e20000100a00 */
[----:B------:R-:W-:-:S02]  /*3a710*/  IMAD.MOV.U32 R8, RZ, RZ, R108 ;  /* 0x000000ffff087224 */ /* 0x000fc400078e006c */
[----:B------:R-:W-:Y:S02]  /*3a720*/  IMAD.MOV.U32 R9, RZ, RZ, R109 ;  /* 0x000000ffff097224 */ /* 0x000fe400078e006d */
[C---:B-1----:R-:W-:Y:S03]  /*3a730*/  HMMA.1688.F32.TF32 R108, R80.reuse, R22, R212 ;  /* 0x00000016506c723c */ /* 0x042fe600000810d4 */
[----:B------:R-:W-:Y:S04]  /*3a740*/  STL [R1+0x3cec], R9 ;  /* 0x003cec0901007387 */ /* 0x000fe80000100800 */
[----:B------:R-:W-:Y:S01]  /*3a750*/  STL [R1+0x3ce8], R8 ;  /* 0x003ce80801007387 */ /* 0x000fe20000100800 */
        /* <DEDUP_REMOVED lines=9> */
[----:B------:R1:W-:Y:S09]  /*3a7f0*/  STL.64 [R1+0x2098], R130 ;  /* 0x0020988201007387 */ /* 0x0003f20000100a00 */
        /* <DEDUP_REMOVED lines=10> */
[----:B------:R1:W-:Y:S04]  /*3a8a0*/  STL.64 [R1+0x2058], R110 ;  /* 0x0020586e01007387 */ /* 0x0003e80000100a00 */
[----:B------:R-:W-:Y:S04]  /*3a8b0*/  STL.64 [R1+0x2040], R104 ;  /* 0x0020406801007387 */ /* 0x000fe80000100a00 */
[----:B------:R2:W-:Y:S01]  /*3a8c0*/  STL.64 [R1+0x2048], R106 ;  /* 0x0020486a01007387 */ /* 0x0005e20000100a00 */
[C---:B-1----:R-:W-:Y:S08]  /*3a8d0*/  HMMA.1688.F32.TF32 R108, R80.reuse, R166, R100 ;  /* 0x000000a6506c723c */ /* 0x042ff00000081064 */
[C---:B--2---:R-:W-:Y:S08]  /*3a8e0*/  HMMA.1688.F32.TF32 R104, R80.reuse, R162, R96 ;  /* 0x000000a25068723c */ /* 0x044ff00000081060 */
        /* <DEDUP_REMOVED lines=15> */
[----:B----4-:R-:W-:-:S03]  /*3a9e0*/  IMAD.MOV.U32 R248, RZ, RZ, R60 ;  /* 0x000000fffff87224 */ /* 0x010fc600078e003c */
[----:B------:R-:W-:Y:S04]  /*3a9f0*/  STL.64 [R1+0x1fd0], R92 ;  /* 0x001fd05c01007387 */ /* 0x000fe80000100a00 */
[----:B------:R-:W-:Y:S04]  /*3aa00*/  STL.64 [R1+0x1fd8], R94 ;  /* 0x001fd85e01007387 */ /* 0x000fe80000100a00 */
[----:B------:R1:W-:Y:S01]  /*3aa10*/  STL.64 [R1+0x1fc0], R88 ;  /* 0x001fc05801007387 */ /* 0x0003e20000100a00 */
[----:B------:R-:W-:-:S03]  /*3aa20*/  IMAD.MOV.U32 R249, RZ, RZ, R61 ;  /* 0x000000fffff97224 */ /* 0x000fc600078e003d */
[----:B------:R2:W-:Y:S04]  /*3aa30*/  STL.64 [R1+0x1fc8], R90 ;  /* 0x001fc85a01007387 */ /* 0x0005e80000100a00 */
[----:B------:R-:W4:Y:S04]  /*3aa40*/  LDL.LU R60, [R1+0x41c4] ;  /* 0x0041c400013c7983 */ /* 0x000f280000300800 */
[----:B------:R-:W-:Y:S04]  /*3aa50*/  STL.64 [R1+0x1fa0], R80 ;  /* 0x001fa05001007387 */ /* 0x000fe80000100a00 */
[----:B------:R-:W-:Y:S04]  /*3aa60*/  STL.64 [R1+0x1fa8], R82 ;  /* 0x001fa85201007387 */ /* 0x000fe80000100a00 */
[----:B------:R-:W2:Y:S01]  /*3aa70*/  LDL.LU R61, [R1+0x41c0] ;  /* 0x0041c000013d7983 */ /* 0x000ea20000300800 */
[----:B------:R-:W-:Y:S01]  /*3aa80*/  IMAD.MOV.U32 R244, RZ, RZ, R52 ;  /* 0x000000fffff47224 */ /* 0x000fe200078e0034 */
[----:B---3--:R-:W-:-:S02]  /*3aa90*/  MOV R245, R53 ;  /* 0x0000003500f57202 */ /* 0x008fc40000000f00 */
[----:B------:R-:W3:Y:S04]  /*3aaa0*/  LDL.LU R250, [R1+0xab8] ;  /* 0x000ab80001fa7983 */ /* 0x000ee80000300800 */
[----:B------:R-:W3:Y:S04]  /*3aab0*/  LDL.LU R251, [R1+0xabc] ;  /* 0x000abc0001fb7983 */ /* 0x000ee80000300800 */
[----:B------:R-:W3:Y:S04]  /*3aac0*/  LDL.LU R52, [R1+0x41bc] ;  /* 0x0041bc0001347983 */ /* 0x000ee80000300800 */
[----:B------:R-:W3:Y:S01]  /*3aad0*/  LDL.LU R53, [R1+0x41b8] ;  /* 0x0041b80001357983 */ /* 0x000ee20000300800 */
[----:B----4-:R-:W-:-:S03]  /*3aae0*/  IMAD.MOV.U32 R246, RZ, RZ, R60 ;  /* 0x000000fffff67224 */ /* 0x010fc600078e003c */
[----:B------:R-:W4:Y:S01]  /*3aaf0*/  LDL.LU R60, [R1+0x41b4] ;  /* 0x0041b400013c7983 */ /* 0x000f220000300800 */
[----:B--2---:R-:W-:-:S03]  /*3ab00*/  IMAD.MOV.U32 R247, RZ, RZ, R61 ;  /* 0x000000fffff77224 */ /* 0x004fc600078e003d */
[----:B------:R-:W2:Y:S04]  /*3ab10*/  LDL.LU R61, [R1+0x41b0] ;  /* 0x0041b000013d7983 */ /* 0x000ea80000300800 */
[----:B-1----:R-:W2:Y:S04]  /*3ab20*/  LDL.LU R88, [R1+0xeb0] ;  /* 0x000eb00001587983 */ /* 0x002ea80000300800 */
        /* <DEDUP_REMOVED lines=38> */
[----:B------:R-:W2:Y:S01]  /*3ad90*/  LDL.LU R95, [R1+0x18fc] ;  /* 0x0018fc00015f7983 */ /* 0x000ea20000300800 */
[----:B---3--:R-:W-:-:S02]  /*3ada0*/  IMAD.MOV.U32 R238, RZ, RZ, R53 ;  /* 0x000000ffffee7224 */ /* 0x008fc400078e0035 */
[----:B------:R-:W-:Y:S02]  /*3adb0*/  IMAD.MOV.U32 R239, RZ, RZ, R52 ;  /* 0x000000ffffef7224 */ /* 0x000fe400078e0034 */
[----:B----4-:R-:W-:Y:S02]  /*3adc0*/  IMAD.MOV.U32 R237, RZ, RZ, R60 ;  /* 0x000000ffffed7224 */ /* 0x010fe400078e003c */
[----:B--2---:R-:W-:Y:S01]  /*3add0*/  IMAD.MOV.U32 R236, RZ, RZ, R61 ;  /* 0x000000ffffec7224 */ /* 0x004fe200078e003d */
[C---:B------:R-:W-:Y:S08]  /*3ade0*/  HMMA.1688.F32.TF32 R88, R84.reuse, R50, R88 ;  /* 0x000000325458723c */ /* 0x040ff00000081058 */
[C---:B------:R-:W-:Y:S11]  /*3adf0*/  HMMA.1688.F32.TF32 R108, R84.reuse, R70, R196 ;  /* 0x00000046546c723c */ /* 0x040ff600000810c4 */
[----:B------:R-:W-:Y:S11]  /*3ae00*/  @!UPT UIADD3 URZ, URZ, URZ, URZ ;  /* 0x0000003f3f3ff290 */ /* 0x000ff6000fffe03f */
[----:B------:R-:W-:Y:S01]  /*3ae10*/  @!UPT UIADD3 URZ, URZ, URZ, URZ ;  /* 0x0000003f3f3ff290 */ /* 0x000fe2000fffe03f */
[----:B------:R1:W-:Y:S01]  /*3ae20*/  STL.64 [R1+0x828], R110 ;  /* 0x0008286e01007387 */ /* 0x0003e20000100a00 */
[----:B------:R-:W-:Y:S02]  /*3ae30*/  IMAD.MOV.U32 R60, RZ, RZ, R108 ;  /* 0x000000ffff3c7224 */ /* 0x000fe400078e006c */
[----:B------:R-:W-:Y:S01]  /*3ae40*/  IMAD.MOV.U32 R61, RZ, RZ, R109 ;  /* 0x000000ffff3d7224 */ /* 0x000fe200078e006d */
[C---:B------:R-:W-:Y:S08]  /*3ae50*/  HMMA.1688.F32.TF32 R128, R84.reuse, R146, R140 ;  /* 0x000000925480723c */ /* 0x040ff0000008108c */
[C---:B-1----:R-:W-:Y:S01]  /*3ae60*/  HMMA.1688.F32.TF32 R108, R84.reuse, R74, R136 ;  /* 0x0000004a546c723c */ /* 0x042fe20000081088 */
[----:B------:R-:W-:Y:S04]  /*3ae70*/  STL [R1+0x3f74], R61 ;  /* 0x003f743d01007387 */ /* 0x000fe80000100800 */
[----:B------:R-:W-:Y:S03]  /*3ae80*/  STL [R1+0x3f70], R60 ;  /* 0x003f703c01007387 */ /* 0x000fe60000100800 */
[----:B------:R-:W-:Y:S07]  /*3ae90*/  HMMA.1688.F32.TF32 R96, R84, R58, R96 ;  /* 0x0000003a5460723c */ /* 0x000fee0000081060 */
[----:B------:R-:W-:Y:S04]  /*3aea0*/  STL.64 [R1+0x830], R128 ;  /* 0x0008308001007387 */ /* 0x000fe80000100a00 */
[----:B------:R-:W-:Y:S04]  /*3aeb0*/  STL.64 [R1+0x838], R130 ;  /* 0x0008388201007387 */ /* 0x000fe80000100a00 */
[----:B------:R1:W-:Y:S01]  /*3aec0*/  STL.64 [R1+0x858], R110 ;  /* 0x0008586e01007387 */ /* 0x0003e20000100a00 */
[----:B------:R-:W-:-:S02]  /*3aed0*/  IMAD.MOV.U32 R52, RZ, RZ, R108 ;  /* 0x000000ffff347224 */ /* 0x000fc400078e006c */
[----:B------:R-:W-:Y:S01]  /*3aee0*/  IMAD.MOV.U32 R53, RZ, RZ, R109 ;  /* 0x000000ffff357224 */ /* 0x000fe200078e006d */
[C---:B------:R-:W-:Y:S08]  /*3aef0*/  HMMA.1688.F32.TF32 R100, R84.reuse, R62, R100 ;  /* 0x0000003e5464723c */ /* 0x040ff00000081064 */
[C---:B-1----:R-:W-:Y:S08]  /*3af00*/  HMMA.1688.F32.TF32 R108, R84.reuse, R150, R104 ;  /* 0x00000096546c723c */ /* 0x042ff00000081068 */
[C---:B------:R-:W-:Y:S08]  /*3af10*/  HMMA.1688.F32.TF32 R104, R84.reuse, R66, R132 ;  /* 0x000000425468723c */ /* 0x040ff00000081084 */
[----:B------:R-:W-:Y:S01]  /*3af20*/  HMMA.1688.F32.TF32 R92, R84, R54, R92 ;  /* 0x00000036545c723c */ /* 0x000fe2000008105c */
[----:B------:R-:W-:Y:S01]  /*3af30*/  STL [R1+0x3f24], R53 ;  /* 0x003f243501007387 */ /* 0x000fe20000100800 */
[----:B------:R-:W-:-:S03]  /*3af40*/  IMAD.MOV.U32 R37, RZ, RZ, R97 ;  /* 0x000000ffff257224 */ /* 0x000fc600078e0061 */
[----:B------:R-:W-:Y:S01]  /*3af50*/  STL [R1+0x3f20], R52 ;  /* 0x003f203401007387 */ /* 0x000fe20000100800 */
[----:B------:R-:W-:-:S03]  /*3af60*/  IMAD.MOV.U32 R36, RZ, RZ, R96 ;  /* 0x000000ffff247224 */ /* 0x000fc600078e0060 */
[----:B------:R-:W-:Y:S04]  /*3af70*/  STL.64 [R1+0x870], R108 ;  /* 0x0008706c01007387 */ /* 0x000fe80000100a00 */
[----:B------:R-:W-:Y:S04]  /*3af80*/  STL.64 [R1+0x878], R110 ;  /* 0x0008786e01007387 */ /* 0x000fe80000100a00 */
[----:B------:R-:W-:Y:S04]  /*3af90*/  STL.64 [R1+0x960], R104 ;  /* 0x0009606801007387 */ /* 0x000fe80000100a00 */
[----:B------:R-:W-:Y:S04]  /*3afa0*/  STL.64 [R1+0x968], R106 ;  /* 0x0009686a01007387 */ /* 0x000fe80000100a00 */
[----:B------:R-:W-:Y:S04]  /*3afb0*/  STL.64 [R1+0x970], R100 ;  /* 0x0009706401007387 */ /* 0x000fe80000100a00 */
[----:B------:R-:W-:Y:S04]  /*3afc0*/  STL.64 [R1+0x978], R102 ;  /* 0x0009786601007387 */ /* 0x000fe80000100a00 */
[----:B------:R1:W-:Y:S04]  /*3afd0*/  STL.64 [R1+0x988], R98 ;  /* 0x0009886201007387 */ /* 0x0003e80000100a00 */
[----:B------:R-:W-:Y:S04]  /*3afe0*/  STL [R1+0x3e50], R37 ;  /* 0x003e502501007387 */ /* 0x000fe80000100800 */
[----:B------:R-:W-:Y:S01]  /*3aff0*/  STL [R1+0x3e4c], R36 ;  /* 0x003e4c2401007387 */ /* 0x000fe20000100800 */
[C---:B-1----:R-:W-:Y:S03]  /*3b000*/  HMMA.1688.F32.TF32 R96, R84.reuse, R46, R236 ;  /* 0x0000002e5460723c */ /* 0x042fe600000810ec */
[----:B------:R-:W-:Y:S04]  /*3b010*/  STL.64 [R1+0x990], R92 ;  /* 0x0009905c01007387 */ /* 0x000fe80000100a00 */
[----:B------:R1:W-:Y:S04]  /*3b020*/  STL.64 [R1+0x998], R94 ;  /* 0x0009985e01007387 */ /* 0x0003e80000100a00 */
[----:B------:R-:W-:Y:S04]  /*3b030*/  STL.64 [R1+0x9a0], R88 ;  /* 0x0009a05801007387 */ /* 0x000fe80000100a00 */
[----:B------:R2:W-:Y:S01]  /*3b040*/  STL.64 [R1+0x9a8], R90 ;  /* 0x0009a85a01007387 */ /* 0x0005e20000100a00 */
[C---:B-1----:R-:W-:Y:S08]  /*3b050*/  HMMA.1688.F32.TF32 R92, R84.reuse, R42, R244 ;  /* 0x0000002a545c723c */ /* 0x042ff000000810f4 */
[C---:B--2---:R-:W-:Y:S01]  /*3b060*/  HMMA.1688.F32.TF32 R88, R84.reuse, R38, R248 ;  /* 0x000000265458723c */ /* 0x044fe200000810f8 */
[----:B------:R-:W-:Y:S04]  /*3b070*/  STL.64 [R1+0x9b0], R96 ;  /* 0x0009b06001007387 */ /* 0x000fe80000100a00 */
[----:B------:R-:W-:Y:S04]  /*3b080*/  STL.64 [R1+0x9b8], R98 ;  /* 0x0009b86201007387 */ /* 0x000fe80000100a00 */
[----:B------:R-:W2:Y:S06]  /*3b090*/  LDL.LU R248, [R1+0x27b0] ;  /* 0x0027b00001f87983 */ /* 0x000eac0000300800 */
[----:B------:R-:W-:Y:S04]  /*3b0a0*/  STL.64 [R1+0xb00], R92 ;  /* 0x000b005c01007387 */ /* 0x000fe80000100a00 */
[----:B------:R-:W-:Y:S04]  /*3b0b0*/  STL.64 [R1+0xb08], R94 ;  /* 0x000b085e01007387 */ /* 0x000fe80000100a00 */
[----:B------:R1:W-:Y:S04]  /*3b0c0*/  STL.64 [R1+0xc40], R88 ;  /* 0x000c405801007387 */ /* 0x0003e80000100a00 */
[----:B------:R3:W-:Y:S04]  /*3b0d0*/  STL.64 [R1+0xc48], R90 ;  /* 0x000c485a01007387 */ /* 0x0007e80000100a00 */
[----:B------:R-:W2:Y:S04]  /*3b0e0*/  LDL.LU R249, [R1+0x27b4] ;  /* 0x0027b40001f97983 */ /* 0x000ea80000300800 */
[----:B------:R-:W2:Y:S04]  /*3b0f0*/  LDL.LU R250, [R1+0x27b8] ;  /* 0x0027b80001fa7983 */ /* 0x000ea80000300800 */
[----:B------:R-:W2:Y:S04]  /*3b100*/  LDL.LU R251, [R1+0x27bc] ;  /* 0x0027bc0001fb7983 */ /* 0x000ea80000300800 */
[----:B------:R-:W4:Y:S04]  /*3b110*/  LDL.LU R236, [R1+0xd0] ;  /* 0x0000d00001ec7983 */ /* 0x000f280000300800 */
[----:B------:R-:W4:Y:S04]  /*3b120*/  LDL.LU R237, [R1+0xd4] ;  /* 0x0000d40001ed7983 */ /* 0x000f280000300800 */
[----:B------:R-:W4:Y:S04]  /*3b130*/  LDL.LU R238, [R1+0xd8] ;  /* 0x0000d80001ee7983 */ /* 0x000f280000300800 */
[----:B------:R-:W4:Y:S04]  /*3b140*/  LDL.LU R239, [R1+0xdc] ;  /* 0x0000dc0001ef7983 */ /* 0x000f280000300800 */
[----:B-1----:R-:W2:Y:S04]  /*3b150*/  LDL.LU R88, [R1+0xe0] ;  /* 0x0000e00001587983 */ /* 0x002ea80000300800 */
[----:B------:R-:W2:Y:S04]  /*3b160*/  LDL.LU R89, [R1+0xe4] ;  /* 0x0000e40001597983 */ /* 0x000ea80000300800 */
[----:B---3--:R-:W2:Y:S04]  /*3b170*/  LDL.LU R90, [R1+0xe8] ;  /* 0x0000e800015a7983 */ /* 0x008ea80000300800 */
        /* <DEDUP_REMOVED lines=21> */
[----:B------:R-:W-:Y:S03]  /*3b2d0*/  HMMA.1688.F32.TF32 R80, R84, R78, R200 ;  /* 0x0000004e5450723c */ /* 0x000fe600000810c8 */
        /* <DEDUP_REMOVED lines=49> */
[----:B------:R-:W-:Y:S01]  /*3b5f0*/  IMAD.MOV.U32 R152, RZ, RZ, R81 ;  /* 0x000000ffff987224 */ /* 0x000fe200078e0051 */
[----:B------:R-:W-:Y:S01]  /*3b600*/  LDS R80, [R3+0x4380] ;  /* 0x0043800003507984 */ /* 0x000fe20000000800 */
[----:B------:R-:W-:Y:S02]  /*3b610*/  IMAD.MOV.U32 R69, RZ, RZ, R82 ;  /* 0x000000ffff457224 */ /* 0x000fe400078e0052 */
[----:B------:R-:W-:Y:S01]  /*3b620*/  IMAD.MOV.U32 R73, RZ, RZ, R83 ;  /* 0x000000ffff497224 */ /* 0x000fe200078e0053 */
[----:B------:R-:W-:Y:S04]  /*3b630*/  LDS R82, [R3+0x6380] ;  /* 0x0063800003527984 */ /* 0x000fe80000000800 */
[----:B------:R-:W-:Y:S04]  /*3b640*/  LDS R81, [R240+0x4380] ;  /* 0x00438000f0517984 */ /* 0x000fe80000000800 */
[----:B------:R-:W1:Y:S01]  /*3b650*/  LDS R83, [R240+0x6380] ;  /* 0x00638000f0537984 */ /* 0x000e620000000800 */
[C---:B--2---:R-:W-:Y:S08]  /*3b660*/  HMMA.1688.F32.TF32 R88, R84.reuse, R14, R88 ;  /* 0x0000000e5458723c */ /* 0x044ff00000081058 */
[C---:B---3--:R-:W-:Y:S08]  /*3b670*/  HMMA.1688.F32.TF32 R108, R84.reuse, R34, R228 ;  /* 0x00000022546c723c */ /* 0x048ff000000810e4 */
[C---:B----4-:R-:W-:Y:S11]  /*3b680*/  HMMA.1688.F32.TF32 R128, R84.reuse, R30, R224 ;  /* 0x0000001e5480723c */ /* 0x050ff600000810e0 */
[----:B------:R-:W-:Y:S04]  /*3b690*/  @!UPT UIADD3 URZ, URZ, URZ, URZ ;  /* 0x0000003f3f3ff290 */ /* 0x000fe8000fffe03f */
[----:B------:R2:W-:Y:S01]  /*3b6a0*/  STL.64 [R1+0xc98], R110 ;  /* 0x000c986e01007387 */ /* 0x0005e20000100a00 */
[----:B------:R-:W-:Y:S02]  /*3b6b0*/  IMAD.MOV.U32 R12, RZ, RZ, R108 ;  /* 0x000000ffff0c7224 */ /* 0x000fe400078e006c */
[----:B------:R-:W-:Y:S02]  /*3b6c0*/  IMAD.MOV.U32 R13, RZ, RZ, R109 ;  /* 0x000000ffff0d7224 */ /* 0x000fe400078e006d */
[C---:B--2---:R-:W-:Y:S03]  /*3b6d0*/  HMMA.1688.F32.TF32 R108, R84.reuse, R26, R220 ;  /* 0x0000001a546c723c */ /* 0x044fe600000810dc */
[----:B------:R-:W-:Y:S04]  /*3b6e0*/  STL [R1+0x3d0c], R13 ;  /* 0x003d0c0d01007387 */ /* 0x000fe80000100800 */
[----:B------:R-:W-:Y:S04]  /*3b6f0*/  STL [R1+0x3d08], R12 ;  /* 0x003d080c01007387 */ /* 0x000fe80000100800 */
[----:B------:R-:W-:Y:S04]  /*3b700*/  STL.64 [R1+0xe20], R128 ;  /* 0x000e208001007387 */ /* 0x000fe80000100a00 */
[----:B------:R2:W-:Y:S08]  /*3b710*/  STL.64 [R1+0xe28], R130 ;  /* 0x000e288201007387 */ /* 0x0005f00000100a00 */
[----:B------:R3:W-:Y:S01]  /*3b720*/  STL.64 [R1+0xeb8], R110 ;  /* 0x000eb86e01007387 */ /* 0x0007e20000100a00 */
[----:B------:R-:W-:Y:S01]  /*3b730*/  IMAD.MOV.U32 R4, RZ, RZ, R108 ;  /* 0x000000ffff047224 */ /* 0x000fe200078e006c */
[----:B--2---:R-:W-:Y:S01]  /*3b740*/  HMMA.1688.F32.TF32 R128, R84, R22, R216 ;  /* 0x000000165480723c */ /* 0x004fe200000810d8 */
[----:B------:R-:W-:-:S07]  /*3b750*/  IMAD.MOV.U32 R5, RZ, RZ, R109 ;  /* 0x000000ffff057224 */ /* 0x000fce00078e006d */
[----:B---3--:R-:W-:Y:S01]  /*3b760*/  HMMA.1688.F32.TF32 R108, R84, R18, R212 ;  /* 0x00000012546c723c */ /* 0x008fe200000810d4 */
[----:B------:R-:W-:Y:S04]  /*3b770*/  STL [R1+0x3cd8], R5 ;  /* 0x003cd80501007387 */ /* 0x000fe80000100800 */
[----:B------:R-:W-:Y:S10]  /*3b780*/  STL [R1+0x3cd4], R4 ;  /* 0x003cd40401007387 */ /* 0x000ff40000100800 */
[----:B------:R-:W-:Y:S04]  /*3b790*/  STL.64 [R1+0x10b0], R128 ;  /* 0x0010b08001007387 */ /* 0x000fe80000100a00 */
[----:B------:R2:W-:Y:S04]  /*3b7a0*/  STL.64 [R1+0x10b8], R130 ;  /* 0x0010b88201007387 */ /* 0x0005e80000100a00 */
[----:B------:R3:W-:Y:S01]  /*3b7b0*/  STL.64 [R1+0x1450], R108 ;  /* 0x0014506c01007387 */ /* 0x0007e20000100a00 */
[----:B------:R-:W-:-:S02]  /*3b7c0*/  IMAD.MOV.U32 R192, RZ, RZ, R110 ;  /* 0x000000ffffc07224 */ /* 0x000fc400078e006e */
[----:B------:R-:W-:Y:S01]  /*3b7d0*/  IMAD.MOV.U32 R193, RZ, RZ, R111 ;  /* 0x000000ffffc17224 */ /* 0x000fe200078e006f */
[C---:B--2---:R-:W-:Y:S08]  /*3b7e0*/  HMMA.1688.F32.TF32 R128, R84.reuse, R194, R208 ;  /* 0x000000c25480723c */ /* 0x044ff000000810d0 */
[C---:B---3--:R-:W-:Y:S01]  /*3b7f0*/  HMMA.1688.F32.TF32 R108, R84.reuse, R190, R204 ;  /* 0x000000be546c723c */ /* 0x048fe200000810cc */
[----:B------:R-:W-:Y:S04]  /*3b800*/  STL [R1+0x3c54], R193 ;  /* 0x003c54c101007387 */ /* 0x000fe80000100800 */
[----:B------:R-:W-:Y:S03]  /*3b810*/  STL [R1+0x3c50], R192 ;  /* 0x003c50c001007387 */ /* 0x000fe60000100800 */
[C---:B------:R-:W-:Y:S07]  /*3b820*/  HMMA.1688.F32.TF32 R200, R84.reuse, R186, R200 ;  /* 0x000000ba54c8723c */ /* 0x040fee00000810c8 */
[----:B------:R-:W-:Y:S04]  /*3b830*/  STL.64 [R1+0x1f70], R128 ;  /* 0x001f708001007387 */ /* 0x000fe80000100a00 */
[----:B------:R2:W-:Y:S04]  /*3b840*/  STL.64 [R1+0x1f78], R130 ;  /* 0x001f788201007387 */ /* 0x0005e80000100a00 */
[----:B------:R-:W-:Y:S04]  /*3b850*/  STL.64 [R1+0x1f60], R108 ;  /* 0x001f606c01007387 */ /* 0x000fe80000100a00 */
[----:B------:R3:W-:Y:S01]  /*3b860*/  STL.64 [R1+0x1f68], R110 ;  /* 0x001f686e01007387 */ /* 0x0007e20000100a00 */
[C---:B--2---:R-:W-:Y:S08]  /*3b870*/  HMMA.1688.F32.TF32 R128, R84.reuse, R182, R196 ;  /* 0x000000b65480723c */ /* 0x044ff000000810c4 */
[C---:B---3--:R-:W-:Y:S01]  /*3b880*/  HMMA.1688.F32.TF32 R108, R84.reuse, R178, R140 ;  /* 0x000000b2546c723c */ /* 0x048fe2000008108c */
[----:B------:R-:W-:Y:S04]  /*3b890*/  STL.64 [R1+0x1f50], R200 ;  /* 0x001f50c801007387 */ /* 0x000fe80000100a00 */
[----:B------:R-:W-:Y:S03]  /*3b8a0*/  STL.64 [R1+0x1f58], R202 ;  /* 0x001f58ca01007387 */ /* 0x000fe60000100a00 */
[C---:B------:R-:W-:Y:S07]  /*3b8b0*/  HMMA.1688.F32.TF32 R136, R84.reuse, R174, R136 ;  /* 0x000000ae5488723c */ /* 0x040fee0000081088 */
[----:B------:R-:W-:Y:S04]  /*3b8c0*/  STL.64 [R1+0x1f40], R128 ;  /* 0x001f408001007387 */ /* 0x000fe80000100a00 */
[----:B------:R2:W-:Y:S04]  /*3b8d0*/  STL.64 [R1+0x1f48], R130 ;  /* 0x001f488201007387 */ /* 0x0005e80000100a00 */
[----:B------:R-:W-:Y:S04]  /*3b8e0*/  STL.64 [R1+0x1f30], R108 ;  /* 0x001f306c01007387 */ /* 0x000fe80000100a00 */
[----:B------:R3:W-:Y:S01]  /*3b8f0*/  STL.64 [R1+0x1f38], R110 ;  /* 0x001f386e01007387 */ /* 0x0007e20000100a00 */
[C---:B--2---:R-:W-:Y:S08]  /*3b900*/  HMMA.1688.F32.TF32 R128, R84.reuse, R170, R104 ;  /* 0x000000aa5480723c */ /* 0x044ff00000081068 */
[C---:B---3--:R-:W-:Y:S08]  /*3b910*/  HMMA.1688.F32.TF32 R108, R84.reuse, R166, R132 ;  /* 0x000000a6546c723c */ /* 0x048ff00000081084 */
[C---:B------:R-:W-:Y:S08]  /*3b920*/  HMMA.1688.F32.TF32 R104, R84.reuse, R162, R100 ;  /* 0x000000a25468723c */ /* 0x040ff00000081064 */
[C---:B------:R-:W-:Y:S08]  /*3b930*/  HMMA.1688.F32.TF32 R100, R84.reuse, R158, R96 ;  /* 0x0000009e5464723c */ /* 0x040ff00000081060 */
[C---:B------:R-:W-:Y:S08]  /*3b940*/  HMMA.1688.F32.TF32 R96, R84.reuse, R154, R92 ;  /* 0x0000009a5460723c */ /* 0x040ff0000008105c */
[C---:B------:R-:W-:Y:S01]  /*3b950*/  HMMA.1688.F32.TF32 R92, R84.reuse, R10, R236 ;  /* 0x0000000a545c723c */ /* 0x040fe200000810ec */
[----:B------:R-:W-:Y:S07]  /*3b960*/  STL.64 [R1+0x1f20], R136 ;  /* 0x001f208801007387 */ /* 0x000fee0000100a00 */
[----:B------:R-:W-:Y:S01]  /*3b970*/  HMMA.1688.F32.TF32 R84, R84, R6, R244 ;  /* 0x000000065454723c */ /* 0x000fe200000810f4 */
[----:B------:R-:W-:Y:S04]  /*3b980*/  STL.64 [R1+0x1f28], R138 ;  /* 0x001f288a01007387 */ /* 0x000fe80000100a00 */
[----:B------:R-:W-:Y:S04]  /*3b990*/  STL.64 [R1+0x1f10], R128 ;  /* 0x001f108001007387 */ /* 0x000fe80000100a00 */
[----:B------:R-:W-:Y:S04]  /*3b9a0*/  STL.64 [R1+0x1f18], R130 ;  /* 0x001f188201007387 */ /* 0x000fe80000100a00 */
[----:B------:R-:W-:Y:S04]  /*3b9b0*/  STL.64 [R1+0x1f00], R108 ;  /* 0x001f006c01007387 */ /* 0x000fe80000100a00 */
        /* <DEDUP_REMOVED lines=8> */
[----:B------:R1:W-:Y:S04]  /*3ba40*/  STL.64 [R1+0x1ec8], R90 ;  /* 0x001ec85a01007387 */ /* 0x0003e80000100a00 */
[----:B------:R4:W-:Y:S04]  /*3ba50*/  STL.64 [R1+0x1eb0], R92 ;  /* 0x001eb05c01007387 */ /* 0x0009e80000100a00 */
[----:B------:R1:W-:Y:S04]  /*3ba60*/  STL.64 [R1+0x1eb8], R94 ;  /* 0x001eb85e01007387 */ /* 0x0003e80000100a00 */
[----:B------:R-:W-:Y:S04]  /*3ba70*/  STL.64 [R1+0x1e70], R84 ;  /* 0x001e705401007387 */ /* 0x000fe80000100a00 */
[----:B------:R-:W-:Y:S04]  /*3ba80*/  STL.64 [R1+0x1e78], R86 ;  /* 0x001e785601007387 */ /* 0x000fe80000100a00 */
[----:B--2---:R-:W2:Y:S04]  /*3ba90*/  LDL.LU R104, [R1] ;  /* 0x0000000001687983 */ /* 0x004ea80000300800 */
[----:B------:R-:W2:Y:S04]  /*3baa0*/  LDL.LU R105, [R1+0x4] ;  /* 0x0000040001697983 */ /* 0x000ea80000300800 */
[----:B---3--:R-:W2:Y:S04]  /*3bab0*/  LDL.LU R106, [R1+0x8] ;  /* 0x00000800016a7983 */ /* 0x008ea80000300800 */
[----:B------:R-:W2:Y:S01]  /*3bac0*/  LDL.LU R107, [R1+0xc] ;  /* 0x00000c00016b7983 */ /* 0x000ea20000300800 */
[----:B-1----:R-:W-:Y:S03]  /*3bad0*/  HMMA.1688.F32.TF32 R88, R80, R78, R248 ;  /* 0x0000004e5058723c */ /* 0x002fe600000810f8 */
[----:B------:R-:W3:Y:S04]  /*3bae0*/  LDL.LU R136, [R1+0x10] ;  /* 0x0000100001887983 */ /* 0x000ee80000300800 */
[----:B------:R-:W3:Y:S04]  /*3baf0*/  LDL.LU R137, [R1+0x14] ;  /* 0x0000140001897983 */ /* 0x000ee80000300800 */
        /* <DEDUP_REMOVED lines=22> */
[----:B------:R-:W-:-:S03]  /*3bc60*/  IMAD.MOV.U32 R157, RZ, RZ, R88 ;  /* 0x000000ffff9d7224 */ /* 0x000fc600078e0058 */
[----:B------:R-:W3:Y:S01]  /*3bc70*/  LDL.LU R244, [R1+0xc80] ;  /* 0x000c800001f47983 */ /* 0x000ee20000300800 */
[----:B------:R-:W-:-:S03]  /*3bc80*/  MOV R156, R89 ;  /* 0x00000059009c7202 */ /* 0x000fc60000000f00 */
[----:B------:R-:W3:Y:S01]  /*3bc90*/  LDL.LU R245, [R1+0xc84] ;  /* 0x000c840001f57983 */ /* 0x000ee20000300800 */
[----:B------:R-:W-:-:S03]  /*3bca0*/  IMAD.MOV.U32 R72, RZ, RZ, R90 ;  /* 0x000000ffff487224 */ /* 0x000fc600078e005a */
[----:B------:R-:W3:Y:S01]  /*3bcb0*/  LDL.LU R246, [R1+0xc88] ;  /* 0x000c880001f67983 */ /* 0x000ee20000300800 */
[----:B------:R-:W-:-:S03]  /*3bcc0*/  IMAD.MOV.U32 R68, RZ, RZ, R91 ;  /* 0x000000ffff447224 */ /* 0x000fc600078e005b */
[----:B------:R-:W3:Y:S04]  /*3bcd0*/  LDL.LU R247, [R1+0xc8c] ;  /* 0x000c8c0001f77983 */ /* 0x000ee80000300800 */
[----:B------:R-:W3:Y:S04]  /*3bce0*/  LDL.LU R88, [R1+0xf10] ;  /* 0x000f100001587983 */ /* 0x000ee80000300800 */
[----:B------:R-:W3:Y:S04]  /*3bcf0*/  LDL.LU R89, [R1+0xf14] ;  /* 0x000f140001597983 */ /* 0x000ee80000300800 */
[----:B------:R-:W3:Y:S04]  /*3bd00*/  LDL.LU R90, [R1+0xf18] ;  /* 0x000f1800015a7983 */ /* 0x000ee80000300800 */
[----:B------:R-:W3:Y:S04]  /*3bd10*/  LDL.LU R91, [R1+0xf1c] ;  /* 0x000f1c00015b7983 */ /* 0x000ee80000300800 */
[----:B----4-:R-:W4:Y:S04]  /*3bd20*/  LDL.LU R92, [R1+0x1910] ;  /* 0x00191000015c7983 */ /* 0x010f280000300800 */
        /* <DEDUP_REMOVED lines=55> */
[----:B------:R-:W-:Y:S04]  /*3c0a0*/  LDS R84, [R3+0x4400] ;  /* 0x0044000003547984 */ /* 0x000fe80000000800 */
[----:B------:R-:W-:Y:S04]  /*3c0b0*/  LDS R86, [R3+0x6400] ;  /* 0x0064000003567984 */ /* 0x000fe80000000800 */
[----:B------:R-:W-:Y:S04]  /*3c0c0*/  LDS R85, [R240+0x4400] ;  /* 0x00440000f0557984 */ /* 0x000fe80000000800 */
[----:B------:R-:W1:Y:S01]  /*3c0d0*/  LDS R87, [R240+0x6400] ;  /* 0x00640000f0577984 */ /* 0x000e620000000800 */
[C---:B--2---:R-:W-:Y:S08]  /*3c0e0*/  HMMA.1688.F32.TF32 R248, R80.reuse, R34, R248 ;  /* 0x0000002250f8723c */ /* 0x044ff000000810f8 */
[C---:B---3--:R-:W-:Y:S08]  /*3c0f0*/  HMMA.1688.F32.TF32 R244, R80.reuse, R38, R244 ;  /* 0x0000002650f4723c */ /* 0x048ff000000810f4 */
[C---:B------:R-:W-:Y:S08]  /*3c100*/  HMMA.1688.F32.TF32 R88, R80.reuse, R46, R88 ;  /* 0x0000002e5058723c */ /* 0x040ff00000081058 */
[C---:B----4-:R-:W-:Y:S08]  /*3c110*/  HMMA.1688.F32.TF32 R92, R80.reuse, R50, R92 ;  /* 0x00000032505c723c */ /* 0x050ff0000008105c */
[C---:B------:R-:W-:Y:S08]  /*3c120*/  HMMA.1688.F32.TF32 R96, R80.reuse, R54, R96 ;  /* 0x000000365060723c */ /* 0x040ff00000081060 */
[C---:B------:R-:W-:Y:S08]  /*3c130*/  HMMA.1688.F32.TF32 R132, R80.reuse, R62, R132 ;  /* 0x0000003e5084723c */ /* 0x040ff00000081084 */
[C---:B------:R-:W-:Y:S08]  /*3c140*/  HMMA.1688.F32.TF32 R220, R80.reuse, R66, R220 ;  /* 0x0000004250dc723c */ /* 0x040ff000000810dc */
[C---:B------:R-:W-:Y:S08]  /*3c150*/  HMMA.1688.F32.TF32 R224, R80.reuse, R150, R224 ;  /* 0x0000009650e0723c */ /* 0x040ff000000810e0 */
[C---:B------:R-:W-:Y:S08]  /*3c160*/  HMMA.1688.F32.TF32 R232, R80.reuse, R146, R232 ;  /* 0x0000009250e8723c */ /* 0x040ff000000810e8 */
[C---:B------:R-:W-:Y:S08]  /*3c170*/  HMMA.1688.F32.TF32 R128, R80.reuse, R70, R128 ;  /* 0x000000465080723c */ /* 0x040ff00000081080 */
[C---:B------:R-:W-:Y:S11]  /*3c180*/  HMMA.1688.F32.TF32 R228, R80.reuse, R74, R228 ;  /* 0x0000004a50e4723c */ /* 0x040ff600000810e4 */
[----:B------:R-:W-:Y:S04]  /*3c190*/  @!UPT UIADD3 URZ, URZ, URZ, URZ ;  /* 0x0000003f3f3ff290 */ /* 0x000fe8000fffe03f */
[----:B------:R-:W-:Y:S04]  /*3c1a0*/  STL.64 [R1+0x750], R128 ;  /* 0x0007508001007387 */ /* 0x000fe80000100a00 */
[----:B------:R2:W-:Y:S01]  /*3c1b0*/  STL.64 [R1+0x758], R130 ;  /* 0x0007588201007387 */ /* 0x0005e20000100a00 */
[C---:B------:R-:W-:Y:S03]  /*3c1c0*/  HMMA.1688.F32.TF32 R100, R80.reuse, R58, R100 ;  /* 0x0000003a5064723c */ /* 0x040fe60000081064 */
[----:B--2---:R-:W2:Y:S04]  /*3c1d0*/  LDL.LU.64 R130, [R1+0x41a8] ;  /* 0x0041a80001827983 */ /* 0x004ea80000300a00 */
[----:B------:R-:W2:Y:S04]  /*3c1e0*/  LDL.LU.64 R128, [R1+0x41a0] ;  /* 0x0041a00001807983 */ /* 0x000ea80000300a00 */
[----:B------:R-:W-:Y:S04]  /*3c1f0*/  STL.64 [R1+0x740], R232 ;  /* 0x000740e801007387 */ /* 0x000fe80000100a00 */
[----:B------:R3:W-:Y:S01]  /*3c200*/  STL.64 [R1+0x748], R234 ;  /* 0x000748ea01007387 */ /* 0x0007e20000100a00 */
[C---:B------:R-:W-:Y:S03]  /*3c210*/  HMMA.1688.F32.TF32 R236, R80.reuse, R42, R236 ;  /* 0x0000002a50ec723c */ /* 0x040fe600000810ec */
[----:B---3--:R-:W3:Y:S04]  /*3c220*/  LDL.LU.64 R234, [R1+0x4198] ;  /* 0x0041980001ea7983 */ /* 0x008ee80000300a00 */
[----:B------:R-:W3:Y:S04]  /*3c230*/  LDL.LU.64 R232, [R1+0x4190] ;  /* 0x0041900001e87983 */ /* 0x000ee80000300a00 */
[----:B------:R-:W-:Y:S04]  /*3c240*/  STL.64 [R1+0x780], R228 ;  /* 0x000780e401007387 */ /* 0x000fe80000100a00 */
[----:B------:R4:W-:Y:S04]  /*3c250*/  STL.64 [R1+0x788], R230 ;  /* 0x000788e601007387 */ /* 0x0009e80000100a00 */
[----:B----4-:R-:W4:Y:S04]  /*3c260*/  LDL.LU.64 R230, [R1+0x4188] ;  /* 0x0041880001e67983 */ /* 0x010f280000300a00 */
[----:B------:R-:W4:Y:S04]  /*3c270*/  LDL.LU.64 R228, [R1+0x4180] ;  /* 0x0041800001e47983 */ /* 0x000f280000300a00 */
[----:B------:R-:W-:Y:S04]  /*3c280*/  STL.64 [R1+0x760], R224 ;  /* 0x000760e001007387 */ /* 0x000fe80000100a00 */
[----:B------:R1:W-:Y:S04]  /*3c290*/  STL.64 [R1+0x768], R226 ;  /* 0x000768e201007387 */ /* 0x0003e80000100a00 */
[----:B-1----:R-:W2:Y:S04]  /*3c2a0*/  LDL.LU.64 R226, [R1+0x4178] ;  /* 0x0041780001e27983 */ /* 0x002ea80000300a00 */
[----:B------:R-:W2:Y:S04]  /*3c2b0*/  LDL.LU.64 R224, [R1+0x4170] ;  /* 0x0041700001e07983 */ /* 0x000ea80000300a00 */
        /* <DEDUP_REMOVED lines=26> */
[----:B-1----:R-:W3:Y:S04]  /*3c460*/  LDL.LU.64 R238, [R1+0x4108] ;  /* 0x0041080001ee7983 */ /* 0x002ee80000300a00 */
[----:B------:R-:W3:Y:S04]  /*3c470*/  LDL.LU.64 R236, [R1+0x4100] ;  /* 0x0041000001ec7983 */ /* 0x000ee80000300a00 */
[----:B------:R-:W-:Y:S04]  /*3c480*/  STL.64 [R1+0x860], R244 ;  /* 0x000860f401007387 */ /* 0x000fe80000100a00 */
[----:B------:R1:W-:Y:S04]  /*3c490*/  STL.64 [R1+0x868], R246 ;  /* 0x000868f601007387 */ /* 0x0003e80000100a00 */
[----:B-1----:R-:W4:Y:S04]  /*3c4a0*/  LDL.LU.64 R246, [R1+0x40f8] ;  /* 0x0040f80001f67983 */ /* 0x002f280000300a00 */
[----:B------:R-:W4:Y:S04]  /*3c4b0*/  LDL.LU.64 R244, [R1+0x40f0] ;  /* 0x0040f00001f47983 */ /* 0x000f280000300a00 */
[----:B------:R-:W-:Y:S04]  /*3c4c0*/  STL.64 [R1+0xa70], R248 ;  /* 0x000a70f801007387 */ /* 0x000fe80000100a00 */
[----:B------:R1:W-:Y:S04]  /*3c4d0*/  STL.64 [R1+0xa78], R250 ;  /* 0x000a78fa01007387 */ /* 0x0003e80000100a00 */
[----:B-1----:R-:W4:Y:S04]  /*3c4e0*/  LDL.LU.64 R250, [R1+0x40e8] ;  /* 0x0040e80001fa7983 */ /* 0x002f280000300a00 */
[----:B------:R-:W4:Y:S01]  /*3c4f0*/  LDL.LU.64 R248, [R1+0x40e0] ;  /* 0x0040e00001f87983 */ /* 0x000f220000300a00 */
[C---:B------:R-:W-:Y:S08]  /*3c500*/  HMMA.1688.F32.TF32 R108, R80.reuse, R30, R108 ;  /* 0x0000001e506c723c */ /* 0x040ff0000008106c */
[C---:B------:R-:W-:Y:S11]  /*3c510*/  HMMA.1688.F32.TF32 R216, R80.reuse, R26, R216 ;  /* 0x0000001a50d8723c */ /* 0x040ff600000810d8 */
[----:B------:R-:W-:Y:S04]  /*3c520*/  @!UPT UIADD3 URZ, URZ, URZ, URZ ;  /* 0x0000003f3f3ff290 */ /* 0x000fe8000fffe03f */
[----:B------:R-:W-:Y:S04]  /*3c530*/  STL.64 [R1+0xab0], R108 ;  /* 0x000ab06c01007387 */ /* 0x000fe80000100a00 */
[----:B------:R1:W-:Y:S02]  /*3c540*/  STL.64 [R1+0xab8], R110 ;  /* 0x000ab86e01007387 */ /* 0x0003e40000100a00 */
[C---:B-1----:R-:W-:Y:S08]  /*3c550*/  HMMA.1688.F32.TF32 R108, R80.reuse, R18, R208 ;  /* 0x00000012506c723c */ /* 0x042ff000000810d0 */
[C---:B------:R-:W-:Y:S08]  /*3c560*/  HMMA.1688.F32.TF32 R212, R80.reuse, R22, R212 ;  /* 0x0000001650d4723c */ /* 0x040ff000000810d4 */
[C---:B------:R-:W-:Y:S08]  /*3c570*/  HMMA.1688.F32.TF32 R204, R80.reuse, R194, R204 ;  /* 0x000000c250cc723c */ /* 0x040ff000000810cc */
[----:B------:R-:W-:Y:S01]  /*3c580*/  HMMA.1688.F32.TF32 R200, R80, R190, R200 ;  /* 0x000000be50c8723c */ /* 0x000fe200000810c8 */
[----:B------:R-:W-:-:S02]  /*3c590*/  IMAD.MOV.U32 R165, RZ, RZ, R108 ;  /* 0x000000ffffa57224 */ /* 0x000fc400078e006c */
[----:B------:R-:W-:Y:S02]  /*3c5a0*/  IMAD.MOV.U32 R164, RZ, RZ, R109 ;  /* 0x000000ffffa47224 */ /* 0x000fe400078e006d */
[----:B------:R-:W-:Y:S02]  /*3c5b0*/  IMAD.MOV.U32 R184, RZ, RZ, R110 ;  /* 0x000000ffffb87224 */ /* 0x000fe400078e006e */
[----:B------:R-:W-:Y:S02]  /*3c5c0*/  IMAD.MOV.U32 R185, RZ, RZ, R111 ;  /* 0x000000ffffb97224 */ /* 0x000fe400078e006f */
[C---:B------:R-:W-:Y:S01]  /*3c5d0*/  HMMA.1688.F32.TF32 R108, R80.reuse, R186, R196 ;  /* 0x000000ba506c723c */ /* 0x040fe200000810c4 */
[----:B------:R-:W-:Y:S04]  /*3c5e0*/  STL.64 [R1+0xc80], R216 ;  /* 0x000c80d801007387 */ /* 0x000fe80000100a00 */
[----:B------:R-:W-:Y:S04]  /*3c5f0*/  STL.64 [R1+0xc88], R218 ;  /* 0x000c88da01007387 */ /* 0x000fe80000100a00 */
[----:B------:R-:W-:Y:S04]  /*3c600*/  STL.64 [R1+0xd10], R212 ;  /* 0x000d10d401007387 */ /* 0x000fe80000100a00 */
[----:B------:R-:W-:Y:S04]  /*3c610*/  STL.64 [R1+0xd18], R214 ;  /* 0x000d18d601007387 */ /* 0x000fe80000100a00 */
        /* <DEDUP_REMOVED lines=14> */
[----:B------:R-:W-:Y:S04]  /*3c700*/  STL.64 [R1+0x1e38], R198 ;  /* 0x001e38c601007387 */ /* 0x000fe80000100a00 */
[----:B------:R-:W-:Y:S04]  /*3c710*/  STL.64 [R1+0x1e20], R140 ;  /* 0x001e208c01007387 */ /* 0x000fe80000100a00 */
[----:B------:R-:W-:Y:S09]  /*3c720*/  STL.64 [R1+0x1e28], R142 ;  /* 0x001e288e01007387 */ /* 0x000ff20000100a00 */
[----:B------:R-:W-:Y:S04]  /*3c730*/  STL.64 [R1+0x1e10], R108 ;  /* 0x001e106c01007387 */ /* 0x000fe80000100a00 */
[----:B------:R3:W-:Y:S01]  /*3c740*/  STL.64 [R1+0x1e18], R110 ;  /* 0x001e186e01007387 */ /* 0x0007e20000100a00 */
[C---:B--2---:R-:W-:Y:S08]  /*3c750*/  HMMA.1688.F32.TF32 R88, R80.reuse, R158, R88 ;  /* 0x0000009e5058723c */ /* 0x044ff00000081058 */
[C---:B---3--:R-:W-:Y:S08]  /*3c760*/  HMMA.1688.F32.TF32 R108, R80.reuse, R162, R236 ;  /* 0x000000a2506c723c */ /* 0x048ff000000810ec */
[C---:B----4-:R-:W-:Y:S08]  /*3c770*/  HMMA.1688.F32.TF32 R104, R80.reuse, R166, R244 ;  /* 0x000000a65068723c */ /* 0x050ff000000810f4 */
[C---:B------:R-:W-:Y:S11]  /*3c780*/  HMMA.1688.F32.TF32 R136, R80.reuse, R170, R248 ;  /* 0x000000aa5088723c */ /* 0x040ff600000810f8 */
[----:B------:R-:W-:Y:S11]  /*3c790*/  @!UPT UIADD3 URZ, URZ, URZ, URZ ;  /* 0x0000003f3f3ff290 */ /* 0x000ff6000fffe03f */
[----:B------:R-:W-:Y:S01]  /*3c7a0*/  @!UPT UIADD3 URZ, URZ, URZ, URZ ;  /* 0x0000003f3f3ff290 */ /* 0x000fe2000fffe03f */
[----:B------:R-:W-:Y:S04]  /*3c7b0*/  STL.64 [R1+0x1e00], R136 ;  /* 0x001e008801007387 */ /* 0x000fe80000100a00 */
[----:B------:R-:W-:Y:S04]  /*3c7c0*/  STL.64 [R1+0x1e08], R138 ;  /* 0x001e088a01007387 */ /* 0x000fe80000100a00 */
[----:B------:R-:W-:Y:S04]  /*3c7d0*/  STL.64 [R1+0x1df0], R104 ;  /* 0x001df06801007387 */ /* 0x000fe80000100a00 */
[----:B------:R1:W-:Y:S04]  /*3c7e0*/  STL.64 [R1+0x1df8], R106 ;  /* 0x001df86a01007387 */ /* 0x0003e80000100a00 */
[----:B------:R-:W-:Y:S04]  /*3c7f0*/  STL.64 [R1+0x1de0], R108 ;  /* 0x001de06c01007387 */ /* 0x000fe80000100a00 */
[----:B------:R-:W-:Y:S01]  /*3c800*/  STL.64 [R1+0x1de8], R110 ;  /* 0x001de86e01007387 */ /* 0x000fe20000100a00 */
[C---:B-1----:R-:W-:Y:S03]  /*3c810*/  HMMA.1688.F32.TF32 R104, R80.reuse, R154, R92 ;  /* 0x0000009a5068723c */ /* 0x042fe6000008105c */
[----:B------:R-:W-:Y:S04]  /*3c820*/  STL.64 [R1+0x1dd0], R88 ;  /* 0x001dd05801007387 */ /* 0x000fe80000100a00 */
[----:B------:R1:W-:Y:S01]  /*3c830*/  STL.64 [R1+0x1dd8], R90 ;  /* 0x001dd85a01007387 */ /* 0x0003e20000100a00 */
[C---:B------:R-:W-:Y:S08]  /*3c840*/  HMMA.1688.F32.TF32 R92, R80.reuse, R14, R96 ;  /* 0x0000000e505c723c */ /* 0x040ff00000081060 */
[C---:B-1----:R-:W-:Y:S08]  /*3c850*/  HMMA.1688.F32.TF32 R88, R80.reuse, R10, R100 ;  /* 0x0000000a5058723c */ /* 0x042ff00000081064 */
[----:B------:R-:W-:Y:S01]  /*3c860*/  HMMA.1688.F32.TF32 R80, R80, R6, R132 ;  /* 0x000000065050723c */ /* 0x000fe20000081084 */
[----:B------:R-:W-:Y:S04]  /*3c870*/  STL.64 [R1+0x1dc0], R104 ;  /* 0x001dc06801007387 */ /* 0x000fe80000100a00 */
[----:B------:R-:W-:Y:S04]  /*3c880*/  STL.64 [R1+0x1dc8], R106 ;  /* 0x001dc86a01007387 */ /* 0x000fe80000100a00 */
[----:B------:R-:W-:Y:S04]  /*3c890*/  STL.64 [R1+0x1db0], R92 ;  /* 0x001db05c01007387 */ /* 0x000fe80000100a00 */
[----:B------:R-:W-:Y:S04]  /*3c8a0*/  STL.64 [R1+0x1db8], R94 ;  /* 0x001db85e01007387 */ /* 0x000fe80000100a00 */
[----:B------:R-:W2:Y:S04]  /*3c8b0*/  LDL.LU R108, [R1+0x8a0] ;  /* 0x0008a000016c7983 */ /* 0x000ea80000300800 */
[----:B------:R1:W-:Y:S04]  /*3c8c0*/  STL.64 [R1+0x1da0], R88 ;  /* 0x001da05801007387 */ /* 0x0003e80000100a00 */
[----:B------:R3:W-:Y:S04]  /*3c8d0*/  STL.64 [R1+0x1da8], R90 ;  /* 0x001da85a01007387 */ /* 0x0007e80000100a00 */
[----:B------:R-:W-:Y:S04]  /*3c8e0*/  STL.64 [R1+0x1d90], R80 ;  /* 0x001d905001007387 */ /* 0x000fe80000100a00 */
[----:B------:R-:W-:Y:S04]  /*3c8f0*/  STL.64 [R1+0x1d98], R82 ;  /* 0x001d985201007387 */ /* 0x000fe80000100a00 */
[----:B------:R-:W2:Y:S04]  /*3c900*/  LDL.LU R109, [R1+0x8a4] ;  /* 0x0008a400016d7983 */ /* 0x000ea80000300800 */
[----:B------:R-:W2:Y:S04]  /*3c910*/  LDL.LU R110, [R1+0x8a8] ;  /* 0x0008a800016e7983 */ /* 0x000ea80000300800 */
[----:B------:R-:W2:Y:S04]  /*3c920*/  LDL.LU R111, [R1+0x8ac] ;  /* 0x0008ac00016f7983 */ /* 0x000ea80000300800 */
[----:B-1----:R-:W4:Y:S04]  /*3c930*/  LDL.LU R88, [R1+0xd00] ;  /* 0x000d000001587983 */ /* 0x002f280000300800 */
[----:B------:R-:W4:Y:S04]  /*3c940*/  LDL.LU R89, [R1+0xd04] ;  /* 0x000d040001597983 */ /* 0x000f280000300800 */
[----:B---3--:R-:W4:Y:S04]  /*3c950*/  LDL.LU R90, [R1+0xd08] ;  /* 0x000d0800015a7983 */ /* 0x008f280000300800 */
[----:B------:R-:W4:Y:S04]  /*3c960*/  LDL.LU R91, [R1+0xd0c] ;  /* 0x000d0c00015b7983 */ /* 0x000f280000300800 */
        /* <DEDUP_REMOVED lines=64> */
[C---:B--2---:R-:W-:Y:S08]  /*3cd70*/  HMMA.1688.F32.TF32 R104, R84.reuse, R50, R104 ;  /* 0x000000325468723c */ /* 0x044ff00000081068 */
[C---:B---3--:R-:W-:Y:S08]  /*3cd80*/  HMMA.1688.F32.TF32 R136, R84.reuse, R54, R136 ;  /* 0x000000365488723c */ /* 0x048ff00000081088 */
[C---:B----4-:R-:W-:Y:S08]  /*3cd90*/  HMMA.1688.F32.TF32 R140, R84.reuse, R58, R140 ;  /* 0x0000003a548c723c */ /* 0x050ff0000008108c */
        /* <DEDUP_REMOVED lines=42> */
[----:B------:R-:W4:Y:S01]  /*3d040*/  LDL.LU.64 R104, [R1+0x4050] ;  /* 0x0040500001687983 */ /* 0x000f220000300a00 */
[C---:B------:R-:W-:Y:S08]  /*3d050*/  HMMA.1688.F32.TF32 R88, R84.reuse, R34, R88 ;  /* 0x000000225458723c */ /* 0x040ff00000081058 */
        /* <DEDUP_REMOVED lines=19> */
[----:B------:R1:W-:Y:S02]  /*3d190*/  STL.64 [R1+0x778], R90 ;  /* 0x0007785a01007387 */ /* 0x0003e40000100a00 */
[C---:B-1----:R-:W-:Y:S08]  /*3d1a0*/  HMMA.1688.F32.TF32 R88, R84.reuse, R18, R108 ;  /* 0x000000125458723c */ /* 0x042ff0000008106c */
[C---:B------:R-:W-:Y:S08]  /*3d1b0*/  HMMA.1688.F32.TF32 R96, R84.reuse, R26, R244 ;  /* 0x0000001a5460723c */ /* 0x040ff000000810f4 */
[----:B------:R-:W-:Y:S08]  /*3d1c0*/  HMMA.1688.F32.TF32 R92, R84, R22, R248 ;  /* 0x00000016545c723c */ /* 0x000ff000000810f8 */
[----:B------:R-:W-:-:S02]  /*3d1d0*/  IMAD.MOV.U32 R164, RZ, RZ, R88 ;  /* 0x000000ffffa47224 */ /* 0x000fc400078e0058 */
[----:B------:R-:W-:Y:S02]  /*3d1e0*/  IMAD.MOV.U32 R165, RZ, RZ, R89 ;  /* 0x000000ffffa57224 */ /* 0x000fe400078e0059 */
[----:B------:R-:W-:Y:S02]  /*3d1f0*/  IMAD.MOV.U32 R193, RZ, RZ, R90 ;  /* 0x000000ffffc17224 */ /* 0x000fe400078e005a */
[----:B------:R-:W-:Y:S01]  /*3d200*/  IMAD.MOV.U32 R192, RZ, RZ, R91 ;  /* 0x000000ffffc07224 */ /* 0x000fe200078e005b */
[----:B------:R-:W-:Y:S04]  /*3d210*/  STL.64 [R1+0xa60], R96 ;  /* 0x000a606001007387 */ /* 0x000fe80000100a00 */
[----:B------:R-:W-:Y:S04]  /*3d220*/  STL.64 [R1+0xa68], R98 ;  /* 0x000a686201007387 */ /* 0x000fe80000100a00 */
[----:B------:R-:W-:Y:S04]  /*3d230*/  STL.64 [R1+0xaa0], R92 ;  /* 0x000aa05c01007387 */ /* 0x000fe80000100a00 */
[----:B------:R2:W-:Y:S04]  /*3d240*/  STL.64 [R1+0xaa8], R94 ;  /* 0x000aa85e01007387 */ /* 0x0005e80000100a00 */
[----:B------:R-:W-:Y:S04]  /*3d250*/  STL [R1+0x3c74], R164 ;  /* 0x003c74a401007387 */ /* 0x000fe80000100800 */
[----:B------:R-:W-:Y:S04]  /*3d260*/  STL [R1+0x3c70], R165 ;  /* 0x003c70a501007387 */ /* 0x000fe80000100800 */
[----:B------:R-:W-:Y:S04]  /*3d270*/  STL [R1+0x3c6c], R193 ;  /* 0x003c6cc101007387 */ /* 0x000fe80000100800 */
[----:B------:R-:W-:Y:S01]  /*3d280*/  STL [R1+0x3c68], R192 ;  /* 0x003c68c001007387 */ /* 0x000fe20000100800 */
[C---:B------:R-:W-:Y:S08]  /*3d290*/  HMMA.1688.F32.TF32 R80, R84.reuse, R78, R132 ;  /* 0x0000004e5450723c */ /* 0x040ff00000081084 */
[C---:B--2---:R-:W-:Y:S08]  /*3d2a0*/  HMMA.1688.F32.TF32 R92, R84.reuse, R186, R140 ;  /* 0x000000ba545c723c */ /* 0x044ff0000008108c */
[C---:B---3--:R-:W-:Y:S08]  /*3d2b0*/  HMMA.1688.F32.TF32 R96, R84.reuse, R190, R136 ;  /* 0x000000be5460723c */ /* 0x048ff00000081088 */
[C---:B----4-:R-:W-:Y:S11]  /*3d2c0*/  HMMA.1688.F32.TF32 R88, R84.reuse, R194, R104 ;  /* 0x000000c25458723c */ /* 0x050ff60000081068 */
[----:B------:R-:W-:Y:S11]  /*3d2d0*/  @!UPT UIADD3 URZ, URZ, URZ, URZ ;  /* 0x0000003f3f3ff290 */ /* 0x000ff6000fffe03f */
[----:B------:R-:W-:Y:S01]  /*3d2e0*/  @!UPT UIADD3 URZ, URZ, URZ, URZ ;  /* 0x0000003f3f3ff290 */ /* 0x000fe2000fffe03f */
[----:B------:R-:W-:Y:S04]  /*3d2f0*/  STL.64 [R1+0x1d30], R88 ;  /* 0x001d305801007387 */ /* 0x000fe80000100a00 */
[----:B------:R1:W-:Y:S02]  /*3d300*/  STL.64 [R1+0x1d38], R90 ;  /* 0x001d385a01007387 */ /* 0x0003e40000100a00 */
[C---:B-1----:R-:W-:Y:S02]  /*3d310*/  HMMA.1688.F32.TF32 R88, R84.reuse, R182, R196 ;  /* 0x000000b65458723c */ /* 0x042fe400000810c4 */
[----:B------:R-:W-:Y:S04]  /*3d320*/  STL.64 [R1+0x1d20], R96 ;  /* 0x001d206001007387 */ /* 0x000fe80000100a00 */
[----:B------:R1:W-:Y:S04]  /*3d330*/  STL.64 [R1+0x1d28], R98 ;  /* 0x001d286201007387 */ /* 0x0003e80000100a00 */
[----:B------:R-:W-:Y:S04]  /*3d340*/  STL.64 [R1+0x1d10], R92 ;  /* 0x001d105c01007387 */ /* 0x000fe80000100a00 */
[----:B------:R2:W-:Y:S01]  /*3d350*/  STL.64 [R1+0x1d18], R94 ;  /* 0x001d185e01007387 */ /* 0x0005e20000100a00 */
[C---:B-1----:R-:W-:Y:S08]  /*3d360*/  HMMA.1688.F32.TF32 R96, R84.reuse, R178, R200 ;  /* 0x000000b25460723c */ /* 0x042ff000000810c8 */
[----:B------:R-:W-:Y:S01]  /*3d370*/  STL.64 [R1+0x1d00], R88 ;  /* 0x001d005801007387 */ /* 0x000fe20000100a00 */
[C---:B--2---:R-:W-:Y:S03]  /*3d380*/  HMMA.1688.F32.TF32 R92, R84.reuse, R174, R204 ;  /* 0x000000ae545c723c */ /* 0x044fe600000810cc */
[----:B------:R1:W-:Y:S05]  /*3d390*/  STL.64 [R1+0x1d08], R90 ;  /* 0x001d085a01007387 */ /* 0x0003ea0000100a00 */
[C---:B-1----:R-:W-:Y:S06]  /*3d3a0*/  HMMA.1688.F32.TF32 R88, R84.reuse, R170, R208 ;  /* 0x000000aa5458723c */ /* 0x042fec00000810d0 */
[----:B------:R-:W-:Y:S04]  /*3d3b0*/  STL.64 [R1+0x1cf0], R96 ;  /* 0x001cf06001007387 */ /* 0x000fe80000100a00 */
[----:B------:R1:W-:Y:S05]  /*3d3c0*/  STL.64 [R1+0x1cf8], R98 ;  /* 0x001cf86201007387 */ /* 0x0003ea0000100a00 */
[----:B------:R-:W-:Y:S04]  /*3d3d0*/  STL.64 [R1+0x1ce0], R92 ;  /* 0x001ce05c01007387 */ /* 0x000fe80000100a00 */
[----:B------:R2:W-:Y:S01]  /*3d3e0*/  STL.64 [R1+0x1ce8], R94 ;  /* 0x001ce85e01007387 */ /* 0x0005e20000100a00 */
[C---:B-1----:R-:W-:Y:S03]  /*3d3f0*/  HMMA.1688.F32.TF32 R96, R84.reuse, R166, R212 ;  /* 0x000000a65460723c */ /* 0x042fe600000810d4 */
[----:B------:R-:W-:Y:S05]  /*3d400*/  STL.64 [R1+0x1cd0], R88 ;  /* 0x001cd05801007387 */ /* 0x000fea0000100a00 */
[C---:B--2---:R-:W-:Y:S01]  /*3d410*/  HMMA.1688.F32.TF32 R92, R84.reuse, R162, R216 ;  /* 0x000000a2545c723c */ /* 0x044fe200000810d8 */
[----:B------:R1:W-:Y:S07]  /*3d420*/  STL.64 [R1+0x1cd8], R90 ;  /* 0x001cd85a01007387 */ /* 0x0003ee0000100a00 */
[C---:B-1----:R-:W-:Y:S07]  /*3d430*/  HMMA.1688.F32.TF32 R88, R84.reuse, R158, R220 ;  /* 0x0000009e5458723c */ /* 0x042fee00000810dc */
[----:B------:R-:W-:Y:S04]  /*3d440*/  STL.64 [R1+0x1cc0], R96 ;  /* 0x001cc06001007387 */ /* 0x000fe80000100a00 */
[----:B------:R1:W-:Y:S04]  /*3d450*/  STL.64 [R1+0x1cc8], R98 ;  /* 0x001cc86201007387 */ /* 0x0003e80000100a00 */
[----:B------:R-:W-:Y:S04]  /*3d460*/  STL.64 [R1+0x1cb0], R92 ;  /* 0x001cb05c01007387 */ /* 0x000fe80000100a00 */
[----:B------:R2:W-:Y:S01]  /*3d470*/  STL.64 [R1+0x1cb8], R94 ;  /* 0x001cb85e01007387 */ /* 0x0005e20000100a00 */
[C---:B-1----:R-:W-:Y:S03]  /*3d480*/  HMMA.1688.F32.TF32 R96, R84.reuse, R154, R224 ;  /* 0x0000009a5460723c */ /* 0x042fe600000810e0 */
[----:B------:R-:W-:Y:S05]  /*3d490*/  STL.64 [R1+0x1ca0], R88 ;  /* 0x001ca05801007387 */ /* 0x000fea0000100a00 */
[C---:B--2---:R-:W-:Y:S01]  /*3d4a0*/  HMMA.1688.F32.TF32 R92, R84.reuse, R14, R228 ;  /* 0x0000000e545c723c */ /* 0x044fe200000810e4 */
[----:B------:R1:W-:Y:S07]  /*3d4b0*/  STL.64 [R1+0x1ca8], R90 ;  /* 0x001ca85a01007387 */ /* 0x0003ee0000100a00 */
[C---:B-1----:R-:W-:Y:S08]  /*3d4c0*/  HMMA.1688.F32.TF32 R88, R84.reuse, R10, R232 ;  /* 0x0000000a5458723c */ /* 0x042ff000000810e8 */
[----:B------:R-:W-:Y:S01]  /*3d4d0*/  HMMA.1688.F32.TF32 R84, R84, R6, R128 ;  /* 0x000000065454723c */ /* 0x000fe20000081080 */
        /* <DEDUP_REMOVED lines=8> */
[----:B------:R-:W-:Y:S04]  /*3d560*/  STL.64 [R1+0x1c68], R86 ;  /* 0x001c685601007387 */ /* 0x000fe80000100a00 */
        /* <DEDUP_REMOVED lines=22> */
[----:B------:R-:W4:Y:S04]  /*3d6d0*/  LDL.LU R91, [R1+0x2aac] ;  /* 0x002aac00015b7983 */ /* 0x000f280000300800 */
        /* <DEDUP_REMOVED lines=33> */
[----:B------:R-:W-:Y:S01]  /*3d8f0*/  IMAD.MOV.U32 R134, RZ, RZ, R81 ;  /* 0x000000ffff867224 */ /* 0x000fe200078e0051 */
[----:B------:R-:W-:Y:S01]  /*3d900*/  LDS R80, [R3+0x4480] ;  /* 0x0044800003507984 */ /* 0x000fe20000000800 */
[----:B------:R-:W-:Y:S02]  /*3d910*/  IMAD.MOV.U32 R133, RZ, RZ, R82 ;  /* 0x000000ffff857224 */ /* 0x000fe400078e0052 */
[----:B------:R-:W-:Y:S01]  /*3d920*/  IMAD.MOV.U32 R132, RZ, RZ, R83 ;  /* 0x000000ffff847224 */ /* 0x000fe200078e0053 */
[----:B------:R-:W-:Y:S04]  /*3d930*/  LDS R82, [R3+0x6480] ;  /* 0x0064800003527984 */ /* 0x000fe80000000800 */
[----:B------:R-:W-:Y:S04]  /*3d940*/  LDS R81, [R240+0x4480] ;  /* 0x00448000f0517984 */ /* 0x000fe80000000800 */
[----:B------:R-:W4:Y:S02]  /*3d950*/  LDS R83, [R240+0x6480] ;  /* 0x00648000f0537984 */ /* 0x000f240000000800 */
[C---:B----4-:R-:W-:Y:S02]  /*3d960*/  HMMA.1688.F32.TF32 R84, R80.reuse, R78, R88 ;  /* 0x0000004e5054723c */ /* 0x050fe40000081058 */
[----:B------:R-:W-:Y:S04]  /*3d970*/  LDS R88, [R3+0x4500] ;  /* 0x0045000003587984 */ /* 0x000fe80000000800 */
[----:B------:R-:W-:Y:S02]  /*3d980*/  LDS R90, [R3+0x6500] ;  /* 0x00650000035a7984 */ /* 0x000fe40000000800 */
[----:B--2---:R-:W-:Y:S02]  /*3d990*/  HMMA.1688.F32.TF32 R136, R80, R66, R136 ;  /* 0x000000425088723c */ /* 0x004fe40000081088 */
[----:B------:R-:W-:Y:S04]  /*3d9a0*/  LDS R89, [R240+0x4500] ;  /* 0x00450000f0597984 */ /* 0x000fe80000000800 */
[----:B------:R-:W1:Y:S10]  /*3d9b0*/  LDS R91, [R240+0x6500] ;  /* 0x00650000f05b7984 */ /* 0x000e740000000800 */
[----:B------:R-:W-:-:S02]  /*3d9c0*/  IMAD.MOV.U32 R131, RZ, RZ, R84 ;  /* 0x000000ffff837224 */ /* 0x000fc400078e0054 */
[----:B------:R-:W-:Y:S02]  /*3d9d0*/  IMAD.MOV.U32 R130, RZ, RZ, R85 ;  /* 0x000000ffff827224 */ /* 0x000fe400078e0055 */
[----:B------:R-:W-:Y:S01]  /*3d9e0*/  IMAD.MOV.U32 R129, RZ, RZ, R86 ;  /* 0x000000ffff817224 */ /* 0x000fe200078e0056 */
[----:B---3--:R-:W-:Y:S01]  /*3d9f0*/  HMMA.1688.F32.TF32 R204, R80, R70, R204 ;  /* 0x0000004650cc723c */ /* 0x008fe200000810cc */
[----:B------:R-:W-:-:S07]  /*3da00*/  IMAD.MOV.U32 R128, RZ, RZ, R87 ;  /* 0x000000ffff807224 */ /* 0x000fce00078e0057 */
[C---:B------:R-:W-:Y:S08]  /*3da10*/  HMMA.1688.F32.TF32 R84, R80.reuse, R74, R196 ;  /* 0x0000004a5054723c */ /* 0x040ff000000810c4 */
[----:B------:R-:W-:Y:S07]  /*3da20*/  HMMA.1688.F32.TF32 R200, R80, R146, R200 ;  /* 0x0000009250c8723c */ /* 0x000fee00000810c8 */
[----:B------:R-:W-:Y:S04]  /*3da30*/  STL.64 [R1+0x110], R204 ;  /* 0x000110cc01007387 */ /* 0x000fe80000100a00 */
[----:B------:R-:W-:Y:S05]  /*3da40*/  STL.64 [R1+0x118], R206 ;  /* 0x000118ce01007387 */ /* 0x000fea0000100a00 */
[----:B------:R-:W-:Y:S01]  /*3da50*/  IMAD.MOV.U32 R57, RZ, RZ, R85 ;  /* 0x000000ffff397224 */ /* 0x000fe200078e0055 */
[----:B------:R-:W-:-:S06]  /*3da60*/  MOV R56, R86 ;  /* 0x0000005600387202 */ /* 0x000fcc0000000f00 */
[----:B------:R-:W-:Y:S04]  /*3da70*/  STL.64 [R1+0x100], R200 ;  /* 0x000100c801007387 */ /* 0x000fe80000100a00 */
[----:B------:R-:W-:Y:S04]  /*3da80*/  STL.64 [R1+0x108], R202 ;  /* 0x000108ca01007387 */ /* 0x000fe80000100a00 */
[----:B------:R-:W-:Y:S04]  /*3da90*/  STL [R1+0x1d0], R84 ;  /* 0x0001d05401007387 */ /* 0x000fe80000100800 */
[----:B------:R2:W-:Y:S02]  /*3daa0*/  STL [R1+0x1dc], R87 ;  /* 0x0001dc5701007387 */ /* 0x0005e40000100800 */
[C---:B--2---:R-:W-:Y:S02]  /*3dab0*/  HMMA.1688.F32.TF32 R84, R80.reuse, R150, R140 ;  /* 0x000000965054723c */ /* 0x044fe4000008108c */
[----:B------:R-:W-:Y:S04]  /*3dac0*/  STL [R1+0x3f44], R57 ;  /* 0x003f443901007387 */ /* 0x000fe80000100800 */
[----:B------:R-:W-:Y:S02]  /*3dad0*/  STL [R1+0x3f40], R56 ;  /* 0x003f403801007387 */ /* 0x000fe40000100800 */
[C---:B------:R-:W-:Y:S11]  /*3dae0*/  HMMA.1688.F32.TF32 R104, R80.reuse, R62, R104 ;  /* 0x0000003e5068723c */ /* 0x040ff60000081068 */
[----:B------:R-:W-:Y:S04]  /*3daf0*/  @!UPT UIADD3 URZ, URZ, URZ, URZ ;  /* 0x0000003f3f3ff290 */ /* 0x000fe8000fffe03f */
[----:B------:R-:W-:Y:S04]  /*3db00*/  STL.64 [R1+0x1c0], R84 ;  /* 0x0001c05401007387 */ /* 0x000fe80000100a00 */
[----:B------:R2:W-:Y:S02]  /*3db10*/  STL.64 [R1+0x1c8], R86 ;  /* 0x0001c85601007387 */ /* 0x0005e40000100a00 */
[C---:B--2---:R-:W-:Y:S02]  /*3db20*/  HMMA.1688.F32.TF32 R84, R80.reuse, R58, R100 ;  /* 0x0000003a5054723c */ /* 0x044fe40000081064 */
[----:B------:R-:W-:Y:S04]  /*3db30*/  STL.64 [R1+0x2b0], R136 ;  /* 0x0002b08801007387 */ /* 0x000fe80000100a00 */
[----:B------:R-:W-:Y:S04]  /*3db40*/  STL.64 [R1+0x2b8], R138 ;  /* 0x0002b88a01007387 */ /* 0x000fe80000100a00 */
[----:B------:R-:W-:Y:S01]  /*3db50*/  STL.64 [R1+0x2a0], R104 ;  /* 0x0002a06801007387 */ /* 0x000fe20000100a00 */
[----:B------:R-:W-:Y:S03]  /*3db60*/  HMMA.1688.F32.TF32 R96, R80, R54, R96 ;  /* 0x000000365060723c */ /* 0x000fe60000081060 */
[----:B------:R-:W-:Y:S09]  /*3db70*/  STL.64 [R1+0x2a8], R106 ;  /* 0x0002a86a01007387 */ /* 0x000ff20000100a00 */
[----:B------:R-:W-:Y:S01]  /*3db80*/  STL [R1+0x390], R84 ;  /* 0x0003905401007387 */ /* 0x000fe20000100800 */
[----:B------:R-:W-:-:S02]  /*3db90*/  IMAD.MOV.U32 R41, RZ, RZ, R85 ;  /* 0x000000ffff297224 */ /* 0x000fc400078e0055 */
[----:B------:R-:W-:Y:S01]  /*3dba0*/  IMAD.MOV.U32 R40, RZ, RZ, R86 ;  /* 0x000000ffff287224 */ /* 0x000fe200078e0056 */
[----:B------:R2:W-:Y:S02]  /*3dbb0*/  STL [R1+0x39c], R87 ;  /* 0x00039c5701007387 */ /* 0x0005e40000100800 */
[----:B--2---:R-:W-:Y:S02]  /*3dbc0*/  HMMA.1688.F32.TF32 R84, R80, R50, R92 ;  /* 0x000000325054723c */ /* 0x004fe4000008105c */
[----:B------:R-:W-:Y:S04]  /*3dbd0*/  STL [R1+0x3e60], R41 ;  /* 0x003e602901007387 */ /* 0x000fe80000100800 */
[----:B------:R-:W-:Y:S04]  /*3dbe0*/  STL [R1+0x3e5c], R40 ;  /* 0x003e5c2801007387 */ /* 0x000fe80000100800 */
[----:B------:R-:W-:Y:S04]  /*3dbf0*/  STL.64 [R1+0x380], R96 ;  /* 0x0003806001007387 */ /* 0x000fe80000100a00 */
[----:B------:R-:W-:Y:S09]  /*3dc00*/  STL.64 [R1+0x388], R98 ;  /* 0x0003886201007387 */ /* 0x000ff20000100a00 */
[----:B------:R-:W-:Y:S01]  /*3dc10*/  STL [R1+0x490], R84 ;  /* 0x0004905401007387 */ /* 0x000fe20000100800 */
[----:B------:R-:W-:-:S02]  /*3dc20*/  IMAD.MOV.U32 R33, RZ, RZ, R85 ;  /* 0x000000ffff217224 */ /* 0x000fc400078e0055 */
[----:B------:R-:W-:Y:S01]  /*3dc30*/  IMAD.MOV.U32 R32, RZ, RZ, R86 ;  /* 0x000000ffff207224 */ /* 0x000fe200078e0056 */
[----:B------:R2:W-:Y:S02]  /*3dc40*/  STL [R1+0x49c], R87 ;  /* 0x00049c5701007387 */ /* 0x0005e40000100800 */
[C---:B--2---:R-:W-:Y:S02]  /*3dc50*/  HMMA.1688.F32.TF32 R84, R80.reuse, R46, R236 ;  /* 0x0000002e5054723c */ /* 0x044fe400000810ec */
[----:B------:R-:W-:Y:S04]  /*3dc60*/  STL [R1+0x3e40], R32 ;  /* 0x003e402001007387 */ /* 0x000fe80000100800 */
[----:B------:R-:W-:Y:S02]  /*3dc70*/  STL [R1+0x3e3c], R33 ;  /* 0x003e3c2101007387 */ /* 0x000fe40000100800 */
[C---:B------:R-:W-:Y:S08]  /*3dc80*/  HMMA.1688.F32.TF32 R96, R80.reuse, R42, R244 ;  /* 0x0000002a5060723c */ /* 0x040ff000000810f4 */
[C---:B------:R-:W-:Y:S07]  /*3dc90*/  HMMA.1688.F32.TF32 R92, R80.reuse, R38, R248 ;  /* 0x00000026505c723c */ /* 0x040fee00000810f8 */
[----:B------:R-:W-:Y:S04]  /*3dca0*/  STL.64 [R1+0x440], R84 ;  /* 0x0004405401007387 */ /* 0x000fe80000100a00 */
[----:B------:R2:W-:Y:S02]  /*3dcb0*/  STL.64 [R1+0x448], R86 ;  /* 0x0004485601007387 */ /* 0x0005e40000100a00 */
[----:B--2---:R-:W-:Y:S02]  /*3dcc0*/  HMMA.1688.F32.TF32 R84, R80, R34, R108 ;  /* 0x000000225054723c */ /* 0x004fe4000008106c */
[----:B------:R-:W-:Y:S04]  /*3dcd0*/  STL.64 [R1+0x590], R96 ;  /* 0x0005906001007387 */ /* 0x000fe80000100a00 */
[----:B------:R-:W-:Y:S04]  /*3dce0*/  STL.64 [R1+0x598], R98 ;  /* 0x0005986201007387 */ /* 0x000fe80000100a00 */
[----:B------:R2:W-:Y:S04]  /*3dcf0*/  STL.64 [R1+0x580], R92 ;  /* 0x0005805c01007387 */ /* 0x0005e80000100a00 */
[----:B------:R3:W-:Y:S09]  /*3dd00*/  STL.64 [R1+0x588], R94 ;  /* 0x0005885e01007387 */ /* 0x0007f20000100a00 */
[----:B------:R4:W-:Y:S04]  /*3dd10*/  STL.64 [R1+0x608], R86 ;  /* 0x0006085601007387 */ /* 0x0009e80000100a00 */
[----:B------:R-:W1:Y:S04]  /*3dd20*/  LDL.LU R108, [R1+0x2b70] ;  /* 0x002b7000016c7983 */ /* 0x000e680000300800 */
[----:B------:R-:W1:Y:S04]  /*3dd30*/  LDL.LU R109, [R1+0x2b74] ;  /* 0x002b7400016d7983 */ /* 0x000e680000300800 */
[----:B------:R-:W1:Y:S04]  /*3dd40*/  LDL.LU R110, [R1+0x2b78] ;  /* 0x002b7800016e7983 */ /* 0x000e680000300800 */
[----:B------:R-:W1:Y:S04]  /*3dd50*/  LDL.LU R111, [R1+0x2b7c] ;  /* 0x002b7c00016f7983 */ /* 0x000e680000300800 */
        /* <DEDUP_REMOVED lines=8> */
[----:B--2---:R-:W2:Y:S04]  /*3dde0*/  LDL.LU R92, [R1+0x8b0] ;  /* 0x0008b000015c7983 */ /* 0x004ea80000300800 */
[----:B------:R-:W2:Y:S04]  /*3ddf0*/  LDL.LU R93, [R1+0x8b4] ;  /* 0x0008b400015d7983 */ /* 0x000ea80000300800 */
[----:B---3--:R-:W2:Y:S04]  /*3de00*/  LDL.LU R94, [R1+0x8b8] ;  /* 0x0008b800015e7983 */ /* 0x008ea80000300800 */
[----:B------:R-:W2:Y:S04]  /*3de10*/  LDL.LU R95, [R1+0x8bc] ;  /* 0x0008bc00015f7983 */ /* 0x000ea80000300800 */
        /* <DEDUP_REMOVED lines=57> */
[----:B------:R-:W-:-:S03]  /*3e1b0*/  IMAD.MOV.U32 R16, RZ, RZ, R85 ;  /* 0x000000ffff107224 */ /* 0x000fc600078e0055 */
[----:B------:R-:W-:Y:S04]  /*3e1c0*/  STL [R1+0x3d24], R17 ;  /* 0x003d241101007387 */ /* 0x000fe80000100800 */
[----:B------:R-:W-:Y:S01]  /*3e1d0*/  STL [R1+0x3d20], R16 ;  /* 0x003d201001007387 */ /* 0x000fe20000100800 */
[C---:B----4-:R-:W-:Y:S08]  /*3e1e0*/  HMMA.1688.F32.TF32 R84, R80.reuse, R26, R220 ;  /* 0x0000001a5054723c */ /* 0x050ff000000810dc */
[----:B--2---:R-:W-:Y:S11]  /*3e1f0*/  HMMA.1688.F32.TF32 R224, R80, R30, R224 ;  /* 0x0000001e50e0723c */ /* 0x004ff600000810e0 */
[----:B------:R-:W-:Y:S05]  /*3e200*/  @!UPT UIADD3 URZ, URZ, URZ, URZ ;  /* 0x0000003f3f3ff290 */ /* 0x000fea000fffe03f */
[----:B------:R-:W-:Y:S02]  /*3e210*/  IMAD.MOV.U32 R9, RZ, RZ, R85 ;  /* 0x000000ffff097224 */ /* 0x000fe400078e0055 */
[----:B------:R-:W-:-:S05]  /*3e220*/  IMAD.MOV.U32 R8, RZ, RZ, R86 ;  /* 0x000000ffff087224 */ /* 0x000fca00078e0056 */
[----:B------:R-:W-:Y:S04]  /*3e230*/  STL.64 [R1+0x5f0], R224 ;  /* 0x0005f0e001007387 */ /* 0x000fe80000100a00 */
[----:B------:R-:W-:Y:S04]  /*3e240*/  STL.64 [R1+0x5f8], R226 ;  /* 0x0005f8e201007387 */ /* 0x000fe80000100a00 */
[----:B------:R-:W-:Y:S04]  /*3e250*/  STL [R1+0x630], R84 ;  /* 0x0006305401007387 */ /* 0x000fe80000100800 */
[----:B------:R2:W-:Y:S02]  /*3e260*/  STL [R1+0x63c], R87 ;  /* 0x00063c5701007387 */ /* 0x0005e40000100800 */
[C---:B--2---:R-:W-:Y:S08]  /*3e270*/  HMMA.1688.F32.TF32 R84, R80.reuse, R18, R212 ;  /* 0x000000125054723c */ /* 0x044ff000000810d4 */
[C---:B---3--:R-:W-:Y:S08]  /*3e280*/  HMMA.1688.F32.TF32 R216, R80.reuse, R22, R216 ;  /* 0x0000001650d8723c */ /* 0x048ff000000810d8 */
[C---:B------:R-:W-:Y:S08]  /*3e290*/  HMMA.1688.F32.TF32 R204, R80.reuse, R190, R204 ;  /* 0x000000be50cc723c */ /* 0x040ff000000810cc */
[----:B------:R-:W-:Y:S01]  /*3e2a0*/  HMMA.1688.F32.TF32 R208, R80, R194, R208 ;  /* 0x000000c250d0723c */ /* 0x000fe200000810d0 */
[----:B------:R-:W-:-:S02]  /*3e2b0*/  IMAD.MOV.U32 R188, RZ, RZ, R84 ;  /* 0x000000ffffbc7224 */ /* 0x000fc400078e0054 */
[----:B------:R-:W-:Y:S02]  /*3e2c0*/  IMAD.MOV.U32 R189, RZ, RZ, R85 ;  /* 0x000000ffffbd7224 */ /* 0x000fe400078e0055 */
[----:B------:R-:W-:Y:S02]  /*3e2d0*/  IMAD.MOV.U32 R176, RZ, RZ, R86 ;  /* 0x000000ffffb07224 */ /* 0x000fe400078e0056 */
[----:B------:R-:W-:Y:S02]  /*3e2e0*/  IMAD.MOV.U32 R177, RZ, RZ, R87 ;  /* 0x000000ffffb17224 */ /* 0x000fe400078e0057 */
[C---:B------:R-:W-:Y:S01]  /*3e2f0*/  HMMA.1688.F32.TF32 R84, R80.reuse, R186, R200 ;  /* 0x000000ba5054723c */ /* 0x040fe200000810c8 */
[----:B------:R-:W-:Y:S04]  /*3e300*/  STL [R1+0x3cf4], R9 ;  /* 0x003cf40901007387 */ /* 0x000fe80000100800 */
[----:B------:R-:W-:Y:S04]  /*3e310*/  STL [R1+0x3cf0], R8 ;  /* 0x003cf00801007387 */ /* 0x000fe80000100800 */
        /* <DEDUP_REMOVED lines=14> */
[C---:B--2---:R-:W-:Y:S02]  /*3e400*/  HMMA.1688.F32.TF32 R84, R80.reuse, R174, R136 ;  /* 0x000000ae5054723c */ /* 0x044fe40000081088 */
[----:B------:R-:W-:Y:S04]  /*3e410*/  STL.64 [R1+0x1c00], R196 ;  /* 0x001c00c401007387 */ /* 0x000fe80000100a00 */
[----:B------:R-:W-:Y:S02]  /*3e420*/  STL.64 [R1+0x1c08], R198 ;  /* 0x001c08c601007387 */ /* 0x000fe40000100a00 */
[C---:B------:R-:W-:Y:S02]  /*3e430*/  HMMA.1688.F32.TF32 R104, R80.reuse, R170, R104 ;  /* 0x000000aa5068723c */ /* 0x040fe40000081068 */
[----:B------:R-:W-:Y:S04]  /*3e440*/  STL.64 [R1+0xad0], R140 ;  /* 0x000ad08c01007387 */ /* 0x000fe80000100a00 */
[----:B------:R-:W-:Y:S02]  /*3e450*/  STL.64 [R1+0xad8], R142 ;  /* 0x000ad88e01007387 */ /* 0x000fe40000100a00 */
[C---:B------:R-:W-:Y:S07]  /*3e460*/  HMMA.1688.F32.TF32 R100, R80.reuse, R166, R100 ;  /* 0x000000a65064723c */ /* 0x040fee0000081064 */
[----:B------:R-:W-:Y:S01]  /*3e470*/  STL.64 [R1+0x1bf0], R84 ;  /* 0x001bf05401007387 */ /* 0x000fe20000100a00 */
[C---:B------:R-:W-:Y:S03]  /*3e480*/  HMMA.1688.F32.TF32 R92, R80.reuse, R158, R92 ;  /* 0x0000009e505c723c */ /* 0x040fe6000008105c */
[----:B------:R2:W-:Y:S05]  /*3e490*/  STL.64 [R1+0x1bf8], R86 ;  /* 0x001bf85601007387 */ /* 0x0005ea0000100a00 */
[C---:B--2---:R-:W-:Y:S01]  /*3e4a0*/  HMMA.1688.F32.TF32 R84, R80.reuse, R162, R96 ;  /* 0x000000a25054723c */ /* 0x044fe20000081060 */
[----:B------:R-:W-:Y:S04]  /*3e4b0*/  STL.64 [R1+0x1be0], R104 ;  /* 0x001be06801007387 */ /* 0x000fe80000100a00 */
[----:B------:R-:W-:Y:S04]  /*3e4c0*/  STL.64 [R1+0x1be8], R106 ;  /* 0x001be86a01007387 */ /* 0x000fe80000100a00 */
[----:B------:R-:W-:Y:S01]  /*3e4d0*/  STL.64 [R1+0x1bd0], R100 ;  /* 0x001bd06401007387 */ /* 0x000fe20000100a00 */
[C---:B------:R-:W-:Y:S03]  /*3e4e0*/  HMMA.1688.F32.TF32 R96, R80.reuse, R154, R236 ;  /* 0x0000009a5060723c */ /* 0x040fe600000810ec */
[----:B------:R-:W-:Y:S10]  /*3e4f0*/  STL.64 [R1+0x1bd8], R102 ;  /* 0x001bd86601007387 */ /* 0x000ff40000100a00 */
[----:B------:R-:W-:Y:S04]  /*3e500*/  STL.64 [R1+0x1bc0], R84 ;  /* 0x001bc05401007387 */ /* 0x000fe80000100a00 */
[----:B------:R2:W-:Y:S04]  /*3e510*/  STL.64 [R1+0x1bc8], R86 ;  /* 0x001bc85601007387 */ /* 0x0005e80000100a00 */
[----:B------:R-:W-:Y:S04]  /*3e520*/  STL.64 [R1+0x1bb0], R92 ;  /* 0x001bb05c01007387 */ /* 0x000fe80000100a00 */
[----:B------:R3:W-:Y:S01]  /*3e530*/  STL.64 [R1+0x1bb8], R94 ;  /* 0x001bb85e01007387 */ /* 0x0007e20000100a00 */
[C---:B--2---:R-:W-:Y:S08]  /*3e540*/  HMMA.1688.F32.TF32 R84, R80.reuse, R14, R244 ;  /* 0x0000000e5054723c */ /* 0x044ff000000810f4 */
[C---:B---3--:R-:W-:Y:S08]  /*3e550*/  HMMA.1688.F32.TF32 R92, R80.reuse, R10, R248 ;  /* 0x0000000a505c723c */ /* 0x048ff000000810f8 */
[----:B------:R-:W-:Y:S01]  /*3e560*/  HMMA.1688.F32.TF32 R80, R80, R6, R124 ;  /* 0x000000065050723c */ /* 0x000fe2000008107c */
[----:B------:R-:W-:Y:S04]  /*3e570*/  STL.64 [R1+0x1ba0], R96 ;  /* 0x001ba06001007387 */ /* 0x000fe80000100a00 */
[----:B------:R-:W-:Y:S04]  /*3e580*/  STL.64 [R1+0x1ba8], R98 ;  /* 0x001ba86201007387 */ /* 0x000fe80000100a00 */
[----:B------:R-:W-:Y:S04]  /*3e590*/  STL.64 [R1+0x1b90], R84 ;  /* 0x001b905401007387 */ /* 0x000fe80000100a00 */
[----:B------:R-:W-:Y:S04]  /*3e5a0*/  STL.64 [R1+0x1b98], R86 ;  /* 0x001b985601007387 */ /* 0x000fe80000100a00 */
[----:B------:R2:W-:Y:S04]  /*3e5b0*/  STL.64 [R1+0x1b80], R92 ;  /* 0x001b805c01007387 */ /* 0x0005e80000100a00 */
[----:B------:R3:W-:Y:S04]  /*3e5c0*/  STL.64 [R1+0x1b88], R94 ;  /* 0x001b885e01007387 */ /* 0x0007e80000100a00 */
[----:B------:R-:W-:Y:S04]  /*3e5d0*/  STL.64 [R1+0x1b70], R80 ;  /* 0x001b705001007387 */ /* 0x000fe80000100a00 */
[----:B------:R4:W-:Y:S04]  /*3e5e0*/  STL.64 [R1+0x1b78], R82 ;  /* 0x001b785201007387 */ /* 0x0009e80000100a00 */
        /* <DEDUP_REMOVED lines=48> */
[C---:B-1----:R-:W-:Y:S03]  /*3e8f0*/  HMMA.1688.F32.TF32 R84, R88.reuse, R78, R108 ;  /* 0x0000004e5854723c */ /* 0x042fe6000008106c */
[----:B------:R-:W3:Y:S04]  /*3e900*/  LDL.LU R108, [R1+0x1920] ;  /* 0x00192000016c7983 */ /* 0x000ee80000300800 */
[----:B------:R-:W3:Y:S04]  /*3e910*/  LDL.LU R109, [R1+0x1924] ;  /* 0x00192400016d7983 */ /* 0x000ee80000300800 */
[----:B------:R-:W3:Y:S04]  /*3e920*/  LDL.LU R110, [R1+0x1928] ;  /* 0x00192800016e7983 */ /* 0x000ee80000300800 */
[----:B------:R-:W3:Y:S01]  /*3e930*/  LDL.LU R111, [R1+0x192c] ;  /* 0x00192c00016f7983 */ /* 0x000ee20000300800 */
[C---:B----4-:R-:W-:Y:S08]  /*3e940*/  HMMA.1688.F32.TF32 R80, R88.reuse, R70, R204 ;  /* 0x000000465850723c */ /* 0x050ff000000810cc */
[C---:B--2---:R-:W-:Y:S11]  /*3e950*/  HMMA.1688.F32.TF32 R200, R88.reuse, R146, R200 ;  /* 0x0000009258c8723c */ /* 0x044ff600000810c8 */
[----:B------:R-:W-:Y:S04]  /*3e960*/  @!UPT UIADD3 URZ, URZ, URZ, URZ ;  /* 0x0000003f3f3ff290 */ /* 0x000fe8000fffe03f */
[----:B------:R-:W-:Y:S01]  /*3e970*/  STL [R1+0xf0], R80 ;  /* 0x0000f05001007387 */ /* 0x000fe20000100800 */
[----:B------:R-:W-:Y:S02]  /*3e980*/  IMAD.MOV.U32 R65, RZ, RZ, R81 ;  /* 0x000000ffff417224 */ /* 0x000fe400078e0051 */
[----:B------:R-:W-:Y:S01]  /*3e990*/  IMAD.MOV.U32 R64, RZ, RZ, R82 ;  /* 0x000000ffff407224 */ /* 0x000fe200078e0052 */
[----:B------:R1:W-:Y:S01]  /*3e9a0*/  STL [R1+0xfc], R83 ;  /* 0x0000fc5301007387 */ /* 0x0003e20000100800 */
[C---:B---3--:R-:W-:Y:S08]  /*3e9b0*/  HMMA.1688.F32.TF32 R196, R88.reuse, R74, R196 ;  /* 0x0000004a58c4723c */ /* 0x048ff000000810c4 */
[C---:B-1----:R-:W-:Y:S01]  /*3e9c0*/  HMMA.1688.F32.TF32 R80, R88.reuse, R150, R140 ;  /* 0x000000965850723c */ /* 0x042fe2000008108c */
[----:B------:R-:W-:Y:S04]  /*3e9d0*/  STL [R1+0x3f94], R65 ;  /* 0x003f944101007387 */ /* 0x000fe80000100800 */
[----:B------:R-:W-:Y:S04]  /*3e9e0*/  STL [R1+0x3f90], R64 ;  /* 0x003f904001007387 */ /* 0x000fe80000100800 */
[----:B------:R-:W-:Y:S01]  /*3e9f0*/  STL.64 [R1+0xe0], R200 ;  /* 0x0000e0c801007387 */ /* 0x000fe20000100a00 */
[----:B------:R-:W-:Y:S03]  /*3ea00*/  HMMA.1688.F32.TF32 R136, R88, R66, R136 ;  /* 0x000000425888723c */ /* 0x000fe60000081088 */
[----:B------:R-:W-:Y:S04]  /*3ea10*/  STL.64 [R1+0xe8], R202 ;  /* 0x0000e8ca01007387 */ /* 0x000fe80000100a00 */
[----:B------:R-:W-:Y:S04]  /*3ea20*/  STL.64 [R1+0x1b0], R196 ;  /* 0x0001b0c401007387 */ /* 0x000fe80000100a00 */
[----:B------:R-:W-:Y:S03]  /*3ea30*/  STL.64 [R1+0x1b8], R198 ;  /* 0x0001b8c601007387 */ /* 0x000fe60000100a00 */
[----:B------:R-:W-:Y:S01]  /*3ea40*/  IMAD.MOV.U32 R49, RZ, RZ, R81 ;  /* 0x000000ffff317224 */ /* 0x000fe200078e0051 */
[----:B------:R-:W-:Y:S01]  /*3ea50*/  STL [R1+0x1a0], R80 ;  /* 0x0001a05001007387 */ /* 0x000fe20000100800 */
[----:B------:R-:W-:-:S03]  /*3ea60*/  IMAD.MOV.U32 R48, RZ, RZ, R82 ;  /* 0x000000ffff307224 */ /* 0x000fc600078e0052 */
[----:B------:R1:W-:Y:S02]  /*3ea70*/  STL [R1+0x1ac], R83 ;  /* 0x0001ac5301007387 */ /* 0x0003e40000100800 */
[C---:B-1----:R-:W-:Y:S02]  /*3ea80*/  HMMA.1688.F32.TF32 R80, R88.reuse, R62, R104 ;  /* 0x0000003e5850723c */ /* 0x042fe40000081068 */
[----:B------:R-:W-:Y:S04]  /*3ea90*/  STL [R1+0x3edc], R48 ;  /* 0x003edc3001007387 */ /* 0x000fe80000100800 */
[----:B------:R-:W-:Y:S02]  /*3eaa0*/  STL [R1+0x3ed8], R49 ;  /* 0x003ed83101007387 */ /* 0x000fe40000100800 */
        /* <DEDUP_REMOVED lines=8> */
[----:B------:R-:W-:Y:S04]  /*3eb30*/  STL.64 [R1+0x378], R102 ;  /* 0x0003786601007387 */ /* 0x000fe80000100a00 */
[----:B------:R-:W-:Y:S04]  /*3eb40*/  STL.64 [R1+0x340], R96 ;  /* 0x0003406001007387 */ /* 0x000fe80000100a00 */
[----:B------:R1:W-:Y:S01]  /*3eb50*/  STL.64 [R1+0x348], R98 ;  /* 0x0003486201007387 */ /* 0x0003e20000100a00 */
[C---:B------:R-:W-:Y:S08]  /*3eb60*/  HMMA.1688.F32.TF32 R92, R88.reuse, R42, R244 ;  /* 0x0000002a585c723c */ /* 0x040ff000000810f4 */
[----:B------:R2:W-:Y:S01]  /*3eb70*/  STL.64 [R1+0x430], R80 ;  /* 0x0004305001007387 */ /* 0x0005e20000100a00 */
[----:B------:R-:W-:Y:S01]  /*3eb80*/  IMAD.MOV.U32 R24, RZ, RZ, R82 ;  /* 0x000000ffff187224 */ /* 0x000fe200078e0052 */
[----:B-1----:R-:W-:Y:S01]  /*3eb90*/  HMMA.1688.F32.TF32 R96, R88, R46, R236 ;  /* 0x0000002e5860723c */ /* 0x002fe200000810ec */
[----:B------:R-:W-:-:S07]  /*3eba0*/  IMAD.MOV.U32 R25, RZ, RZ, R83 ;  /* 0x000000ffff197224 */ /* 0x000fce00078e0053 */
[----:B--2---:R-:W-:Y:S01]  /*3ebb0*/  HMMA.1688.F32.TF32 R80, R88, R38, R248 ;  /* 0x000000265850723c */ /* 0x004fe200000810f8 */
[----:B------:R-:W-:Y:S04]  /*3ebc0*/  STL [R1+0x3e18], R25 ;  /* 0x003e181901007387 */ /* 0x000fe80000100800 */
[----:B------:R-:W-:Y:S10]  /*3ebd0*/  STL [R1+0x3e0c], R24 ;  /* 0x003e0c1801007387 */ /* 0x000ff40000100800 */
[----:B------:R-:W-:Y:S04]  /*3ebe0*/  STL.64 [R1+0x420], R96 ;  /* 0x0004206001007387 */ /* 0x000fe80000100a00 */
[----:B------:R-:W-:Y:S04]  /*3ebf0*/  STL.64 [R1+0x428], R98 ;  /* 0x0004286201007387 */ /* 0x000fe80000100a00 */
[----:B------:R-:W-:Y:S01]  /*3ec00*/  STL.64 [R1+0x4e0], R80 ;  /* 0x0004e05001007387 */ /* 0x000fe20000100a00 */
[----:B------:R-:W-:-:S03]  /*3ec10*/  IMAD.MOV.U32 R20, RZ, RZ, R83 ;  /* 0x000000ffff147224 */ /* 0x000fc600078e0053 */
[----:B------:R-:W-:Y:S04]  /*3ec20*/  STL.64 [R1+0x530], R92 ;  /* 0x0005305c01007387 */ /* 0x000fe80000100a00 */
[----:B------:R-:W-:Y:S04]  /*3ec30*/  STL.64 [R1+0x538], R94 ;  /* 0x0005385e01007387 */ /* 0x000fe80000100a00 */
[----:B------:R1:W-:Y:S02]  /*3ec40*/  STL [R1+0x4e8], R82 ;  /* 0x0004e85201007387 */ /* 0x0003e40000100800 */
[----:B-1----:R-:W-:Y:S02]  /*3ec50*/  HMMA.1688.F32.TF32 R80, R88, R34, R108 ;  /* 0x000000225850723c */ /* 0x002fe4000008106c */
[----:B------:R-:W-:Y:S11]  /*3ec60*/  STL [R1+0x3dac], R20 ;  /* 0x003dac1401007387 */ /* 0x000ff60000100800 */
[----:B------:R-:W-:Y:S10]  /*3ec70*/  @!UPT UIADD3 URZ, URZ, URZ, URZ ;  /* 0x0000003f3f3ff290 */ /* 0x000ff4000fffe03f */
[----:B------:R1:W-:Y:S04]  /*3ec80*/  STL.64 [R1+0x5d0], R80 ;  /* 0x0005d05001007387 */ /* 0x0003e80000100a00 */
        /* <DEDUP_REMOVED lines=28> */
[----:B------:R-:W1:Y:S04]  /*3ee50*/  LDL.LU R212, [R1+0xe40] ;  /* 0x000e400001d47983 */ /* 0x000e680000300800 */
[----:B------:R-:W1:Y:S04]  /*3ee60*/  LDL.LU R213, [R1+0xe44] ;  /* 0x000e440001d57983 */ /* 0x000e680000300800 */
[----:B------:R-:W1:Y:S04]  /*3ee70*/  LDL.LU R214, [R1+0xe48] ;  /* 0x000e480001d67983 */ /* 0x000e680000300800 */
[----:B------:R-:W1:Y:S04]  /*3ee80*/  LDL.LU R215, [R1+0xe4c] ;  /* 0x000e4c0001d77983 */ /* 0x000e680000300800 */
        /* <DEDUP_REMOVED lines=36> */
[----:B------:R-:W-:Y:S01]  /*3f0d0*/  MOV R13, R82 ;  /* 0x00000052000d7202 */ /* 0x000fe20000000f00 */
[----:B------:R-:W-:-:S04]  /*3f0e0*/  IMAD.MOV.U32 R12, RZ, RZ, R83 ;  /* 0x000000ffff0c7224 */ /* 0x000fc800078e0053 */
[----:B------:R-:W-:Y:S04]  /*3f0f0*/  STL [R1+0x3d2c], R13 ;  /* 0x003d2c0d01007387 */ /* 0x000fe80000100800 */
[----:B------:R-:W-:Y:S01]  /*3f100*/  STL [R1+0x3d28], R12 ;  /* 0x003d280c01007387 */ /* 0x000fe20000100800 */
[C---:B-1----:R-:W-:Y:S08]  /*3f110*/  HMMA.1688.F32.TF32 R80, R88.reuse, R22, R212 ;  /* 0x000000165850723c */ /* 0x042ff000000810d4 */
[C---:B--2---:R-:W-:Y:S08]  /*3f120*/  HMMA.1688.F32.TF32 R216, R88.reuse, R26, R216 ;  /* 0x0000001a58d8723c */ /* 0x044ff000000810d8 */
[----:B---3--:R-:W-:Y:S08]  /*3f130*/  HMMA.1688.F32.TF32 R220, R88, R30, R220 ;  /* 0x0000001e58dc723c */ /* 0x008ff000000810dc */
[----:B------:R-:W-:-:S02]  /*3f140*/  IMAD.MOV.U32 R177, RZ, RZ, R82 ;  /* 0x000000ffffb17224 */ /* 0x000fc400078e0052 */
[----:B------:R-:W-:Y:S11]  /*3f150*/  IMAD.MOV.U32 R176, RZ, RZ, R83 ;  /* 0x000000ffffb07224 */ /* 0x000ff600078e0053 */
[----:B------:R-:W-:Y:S02]  /*3f160*/  @!UPT UIADD3 URZ, URZ, URZ, URZ ;  /* 0x0000003f3f3ff290 */ /* 0x000fe4000fffe03f */
[----:B------:R-:W-:Y:S04]  /*3f170*/  STL.64 [R1+0x5c0], R220 ;  /* 0x0005c0dc01007387 */ /* 0x000fe80000100a00 */
[----:B------:R-:W-:Y:S04]  /*3f180*/  STL.64 [R1+0x5c8], R222 ;  /* 0x0005c8de01007387 */ /* 0x000fe80000100a00 */
[----:B------:R-:W-:Y:S04]  /*3f190*/  STL.64 [R1+0x610], R216 ;  /* 0x000610d801007387 */ /* 0x000fe80000100a00 */
[----:B------:R-:W-:Y:S04]  /*3f1a0*/  STL.64 [R1+0x618], R218 ;  /* 0x000618da01007387 */ /* 0x000fe80000100a00 */
[----:B------:R4:W-:Y:S02]  /*3f1b0*/  STL.64 [R1+0x720], R80 ;  /* 0x0007205001007387 */ /* 0x0009e40000100a00 */
[C---:B----4-:R-:W-:Y:S08]  /*3f1c0*/  HMMA.1688.F32.TF32 R80, R88.reuse, R18, R208 ;  /* 0x000000125850723c */ /* 0x050ff000000810d0 */
[C---:B------:R-:W-:Y:S11]  /*3f1d0*/  HMMA.1688.F32.TF32 R204, R88.reuse, R194, R204 ;  /* 0x000000c258cc723c */ /* 0x040ff600000810cc */
[----:B------:R-:W-:Y:S05]  /*3f1e0*/  @!UPT UIADD3 URZ, URZ, URZ, URZ ;  /* 0x0000003f3f3ff290 */ /* 0x000fea000fffe03f */
[----:B------:R-:W-:Y:S02]  /*3f1f0*/  IMAD.MOV.U32 R180, RZ, RZ, R80 ;  /* 0x000000ffffb47224 */ /* 0x000fe400078e0050 */
[----:B------:R-:W-:Y:S02]  /*3f200*/  IMAD.MOV.U32 R181, RZ, RZ, R81 ;  /* 0x000000ffffb57224 */ /* 0x000fe400078e0051 */
[----:B------:R-:W-:Y:S02]  /*3f210*/  IMAD.MOV.U32 R168, RZ, RZ, R82 ;  /* 0x000000ffffa87224 */ /* 0x000fe400078e0052 */
[----:B------:R-:W-:Y:S02]  /*3f220*/  IMAD.MOV.U32 R169, RZ, RZ, R83 ;  /* 0x000000ffffa97224 */ /* 0x000fe400078e0053 */
[C---:B------:R-:W-:Y:S01]  /*3f230*/  HMMA.1688.F32.TF32 R80, R88.reuse, R190, R200 ;  /* 0x000000be5850723c */ /* 0x040fe200000810c8 */
[----:B------:R-:W-:Y:S04]  /*3f240*/  STL [R1+0x3c8c], R176 ;  /* 0x003c8cb001007387 */ /* 0x000fe80000100800 */
[----:B------:R-:W-:Y:S04]  /*3f250*/  STL [R1+0x3c88], R177 ;  /* 0x003c88b101007387 */ /* 0x000fe80000100800 */
[----:B------:R-:W-:Y:S01]  /*3f260*/  STL [R1+0x3c9c], R169 ;  /* 0x003c9ca901007387 */ /* 0x000fe20000100800 */
[C---:B------:R-:W-:Y:S03]  /*3f270*/  HMMA.1688.F32.TF32 R196, R88.reuse, R186, R196 ;  /* 0x000000ba58c4723c */ /* 0x040fe600000810c4 */
[----:B------:R-:W-:Y:S04]  /*3f280*/  STL [R1+0x3c98], R168 ;  /* 0x003c98a801007387 */ /* 0x000fe80000100800 */
[----:B------:R-:W-:Y:S01]  /*3f290*/  STL [R1+0x3c94], R181 ;  /* 0x003c94b501007387 */ /* 0x000fe20000100800 */
[C---:B------:R-:W-:Y:S03]  /*3f2a0*/  HMMA.1688.F32.TF32 R140, R88.reuse, R182, R140 ;  /* 0x000000b6588c723c */ /* 0x040fe6000008108c */
[----:B------:R-:W-:Y:S04]  /*3f2b0*/  STL [R1+0x3c90], R180 ;  /* 0x003c90b401007387 */ /* 0x000fe80000100800 */
[----:B------:R-:W-:Y:S04]  /*3f2c0*/  STL.64 [R1+0x1b60], R204 ;  /* 0x001b60cc01007387 */ /* 0x000fe80000100a00 */
        /* <DEDUP_REMOVED lines=30> */
[----:B-1----:R-:W-:Y:S06]  /*3f4b0*/  HMMA.1688.F32.TF32 R80, R88, R6, R120 ;  /* 0x000000065850723c */ /* 0x002fec0000081078 */
        /* <DEDUP_REMOVED lines=65> */
[----:B------:R-:W2:Y:S02]  /*3f8d0*/  LDS R87, [R240+0x6580] ;  /* 0x00658000f0577984 */ /* 0x000ea40000000800 */
[C---:B--2---:R-:W-:Y:S08]  /*3f8e0*/  HMMA.1688.F32.TF32 R88, R84.reuse, R70, R200 ;  /* 0x000000465458723c */ /* 0x044ff000000810c8 */
[----:B---3--:R-:W-:Y:S11]  /*3f8f0*/  HMMA.1688.F32.TF32 R196, R84, R146, R196 ;  /* 0x0000009254c4723c */ /* 0x008ff600000810c4 */
[----:B------:R-:W-:Y:S04]  /*3f900*/  @!UPT UIADD3 URZ, URZ, URZ, URZ ;  /* 0x0000003f3f3ff290 */ /* 0x000fe8000fffe03f */
[----:B------:R-:W-:Y:S01]  /*3f910*/  STL [R1+0xd4], R89 ;  /* 0x0000d45901007387 */ /* 0x000fe20000100800 */
[----:B------:R-:W-:-:S03]  /*3f920*/  IMAD.MOV.U32 R64, RZ, RZ, R88 ;  /* 0x000000ffff407224 */ /* 0x000fc600078e0058 */
[----:B------:R1:W-:Y:S02]  /*3f930*/  STL.64 [R1+0xd8], R90 ;  /* 0x0000d85a01007387 */ /* 0x0003e40000100a00 */
[----:B-1----:R-:W-:Y:S02]  /*3f940*/  HMMA.1688.F32.TF32 R88, R84, R74, R140 ;  /* 0x0000004a5458723c */ /* 0x002fe4000008108c */
[----:B------:R-:W-:Y:S11]  /*3f950*/  STL [R1+0x3f98], R64 ;  /* 0x003f984001007387 */ /* 0x000ff60000100800 */
[----:B------:R-:W-:Y:S10]  /*3f960*/  @!UPT UIADD3 URZ, URZ, URZ, URZ ;  /* 0x0000003f3f3ff290 */ /* 0x000ff4000fffe03f */
[----:B------:R-:W-:Y:S01]  /*3f970*/  STL [R1+0x194], R89 ;  /* 0x0001945901007387 */ /* 0x000fe20000100800 */
[----:B------:R-:W-:-:S03]  /*3f980*/  IMAD.MOV.U32 R56, RZ, RZ, R88 ;  /* 0x000000ffff387224 */ /* 0x000fc600078e0058 */
[----:B------:R-:W-:Y:S04]  /*3f990*/  STL.64 [R1+0xc0], R196 ;  /* 0x0000c0c401007387 */ /* 0x000fe80000100a00 */
[----:B------:R-:W-:Y:S04]  /*3f9a0*/  STL.64 [R1+0xc8], R198 ;  /* 0x0000c8c601007387 */ /* 0x000fe80000100a00 */
[----:B------:R1:W-:Y:S02]  /*3f9b0*/  STL.64 [R1+0x198], R90 ;  /* 0x0001985a01007387 */ /* 0x0003e40000100a00 */
[C---:B-1----:R-:W-:Y:S02]  /*3f9c0*/  HMMA.1688.F32.TF32 R88, R84.reuse, R150, R136 ;  /* 0x000000965458723c */ /* 0x042fe40000081088 */
[----:B------:R-:W-:Y:S06]  /*3f9d0*/  STL [R1+0x3f48], R56 ;  /* 0x003f483801007387 */ /* 0x000fec0000100800 */
[C---:B------:R-:W-:Y:S08]  /*3f9e0*/  HMMA.1688.F32.TF32 R104, R84.reuse, R66, R104 ;  /* 0x000000425468723c */ /* 0x040ff00000081068 */
[----:B------:R-:W-:Y:S07]  /*3f9f0*/  HMMA.1688.F32.TF32 R100, R84, R62, R100 ;  /* 0x0000003e5464723c */ /* 0x000fee0000081064 */
[----:B------:R1:W-:Y:S01]  /*3fa00*/  STL.64 [R1+0x180], R88 ;  /* 0x0001805801007387 */ /* 0x0003e20000100a00 */
[----:B------:R-:W-:-:S02]  /*3fa10*/  IMAD.MOV.U32 R48, RZ, RZ, R90 ;  /* 0x000000ffff307224 */ /* 0x000fc400078e005a */
[----:B------:R-:W-:Y:S02]  /*3fa20*/  IMAD.MOV.U32 R49, RZ, RZ, R91 ;  /* 0x000000ffff317224 */ /* 0x000fe400078e005b */
[C---:B-1----:R-:W-:Y:S01]  /*3fa30*/  HMMA.1688.F32.TF32 R88, R84.reuse, R58, R96 ;  /* 0x0000003a5458723c */ /* 0x042fe20000081060 */
[----:B------:R-:W-:Y:S04]  /*3fa40*/  STL [R1+0x3ee4], R48 ;  /* 0x003ee43001007387 */ /* 0x000fe80000100800 */
[----:B------:R-:W-:Y:S04]  /*3fa50*/  STL [R1+0x3ee0], R49 ;  /* 0x003ee03101007387 */ /* 0x000fe80000100800 */
[----:B------:R-:W-:Y:S01]  /*3fa60*/  STL.64 [R1+0x250], R104 ;  /* 0x0002506801007387 */ /* 0x000fe20000100a00 */
[----:B----4-:R-:W-:Y:S03]  /*3fa70*/  HMMA.1688.F32.TF32 R92, R84, R54, R92 ;  /* 0x00000036545c723c */ /* 0x010fe6000008105c */
[----:B------:R-:W-:Y:S10]  /*3fa80*/  STL.64 [R1+0x258], R106 ;  /* 0x0002586a01007387 */ /* 0x000ff40000100a00 */
[----:B------:R-:W-:Y:S01]  /*3fa90*/  STL [R1+0x334], R89 ;  /* 0x0003345901007387 */ /* 0x000fe20000100800 */
[----:B------:R-:W-:-:S03]  /*3faa0*/  IMAD.MOV.U32 R40, RZ, RZ, R88 ;  /* 0x000000ffff287224 */ /* 0x000fc600078e0058 */
[----:B------:R-:W-:Y:S04]  /*3fab0*/  STL.64 [R1+0x240], R100 ;  /* 0x0002406401007387 */ /* 0x000fe80000100a00 */
[----:B------:R-:W-:Y:S04]  /*3fac0*/  STL.64 [R1+0x248], R102 ;  /* 0x0002486601007387 */ /* 0x000fe80000100a00 */
[----:B------:R1:W-:Y:S02]  /*3fad0*/  STL.64 [R1+0x338], R90 ;  /* 0x0003385a01007387 */ /* 0x0003e40000100a00 */
[C---:B-1----:R-:W-:Y:S02]  /*3fae0*/  HMMA.1688.F32.TF32 R88, R84.reuse, R50, R236 ;  /* 0x000000325458723c */ /* 0x042fe400000810ec */
[----:B------:R-:W-:Y:S04]  /*3faf0*/  STL [R1+0x3e64], R40 ;  /* 0x003e642801007387 */ /* 0x000fe80000100800 */
[----:B------:R-:W-:Y:S02]  /*3fb00*/  STL.64 [R1+0x320], R92 ;  /* 0x0003205c01007387 */ /* 0x000fe40000100a00 */
[C---:B------:R-:W-:Y:S02]  /*3fb10*/  HMMA.1688.F32.TF32 R96, R84.reuse, R46, R244 ;  /* 0x0000002e5460723c */ /* 0x040fe400000810f4 */
[----:B------:R1:W-:Y:S06]  /*3fb20*/  STL.64 [R1+0x328], R94 ;  /* 0x0003285e01007387 */ /* 0x0003ec0000100a00 */
[C---:B-1----:R-:W-:Y:S07]  /*3fb30*/  HMMA.1688.F32.TF32 R92, R84.reuse, R42, R248 ;  /* 0x0000002a545c723c */ /* 0x042fee00000810f8 */
[----:B------:R-:W-:Y:S04]  /*3fb40*/  STL.64 [R1+0x410], R88 ;  /* 0x0004105801007387 */ /* 0x000fe80000100a00 */
[----:B------:R1:W-:Y:S02]  /*3fb50*/  STL.64 [R1+0x418], R90 ;  /* 0x0004185a01007387 */ /* 0x0003e40000100a00 */
[C---:B-1----:R-:W-:Y:S02]  /*3fb60*/  HMMA.1688.F32.TF32 R88, R84.reuse, R38, R108 ;  /* 0x000000265458723c */ /* 0x042fe4000008106c */
        /* <DEDUP_REMOVED lines=18> */
[C---:B------:R-:W-:Y:S03]  /*3fc90*/  HMMA.1688.F32.TF32 R80, R84.reuse, R78, R204 ;  /* 0x0000004e5450723c */ /* 0x040fe600000810cc */
        /* <DEDUP_REMOVED lines=40> */
[C---:B---3--:R-:W-:Y:S08]  /*3ff20*/  HMMA.1688.F32.TF32 R200, R84.reuse, R30, R200 ;  /* 0x0000001e54c8723c */ /* 0x048ff000000810c8 */
[C---:B------:R-:W-:Y:S08]  /*3ff30*/  HMMA.1688.F32.TF32 R204, R84.reuse, R34, R204 ;  /* 0x0000002254cc723c */ /* 0x040ff000000810cc */
[----:B------:R-:W-:Y:S11]  /*3ff40*/  HMMA.1688.F32.TF32 R88, R84, R26, R196 ;  /* 0x0000001a5458723c */ /* 0x000ff600000810c4 */
[----:B------:R-:W-:Y:S04]  /*3ff50*/  @!UPT UIADD3 URZ, URZ, URZ, URZ ;  /* 0x0000003f3f3ff290 */ /* 0x000fe8000fffe03f */
[----:B------:R-:W-:Y:S04]  /*3ff60*/  STL.64 [R1+0x570], R204 ;  /* 0x000570cc01007387 */ /* 0x000fe80000100a00 */
[----:B------:R-:W-:Y:S04]  /*3ff70*/  STL.64 [R1+0x578], R206 ;  /* 0x000578ce01007387 */ /* 0x000fe80000100a00 */
[----:B------:R-:W-:Y:S01]  /*3ff80*/  STL [R1+0x5e4], R89 ;  /* 0x0005e45901007387 */ /* 0x000fe20000100800 */
[----:B------:R-:W-:-:S03]  /*3ff90*/  IMAD.MOV.U32 R8, RZ, RZ, R88 ;  /* 0x000000ffff087224 */ /* 0x000fc600078e0058 */
[----:B------:R-:W-:Y:S04]  /*3ffa0*/  STL.64 [R1+0x560], R200 ;  /* 0x000560c801007387 */ /* 0x000fe80000100a00 */
[----:B------:R-:W-:Y:S04]  /*3ffb0*/  STL.64 [R1+0x568], R202 ;  /* 0x000568ca01007387 */ /* 0x000fe80000100a00 */
[----:B------:R1:W-:Y:S02]  /*3ffc0*/  STL.64 [R1+0x5e8], R90 ;  /* 0x0005e85a01007387 */ /* 0x0003e40000100a00 */
[C---:B-1----:R-:W-:Y:S11]  /*3ffd0*/  HMMA.1688.F32.TF32 R88, R84.reuse, R22, R140 ;  /* 0x000000165458723c */ /* 0x042ff6000008108c */
[----:B------:R-:W-:Y:S11]  /*3ffe0*/  @!UPT UIADD3 URZ, URZ, URZ, URZ ;  /* 0x0000003f3f3ff290 */ /* 0x000ff6000fffe03f */
[----:B------:R-:W-:Y:S02]  /*3fff0*/  @!UPT UIADD3 URZ, URZ, URZ, URZ ;  /* 0x0000003f3f3ff290 */ /* 0x000fe4000fffe03f */
[----:B------:R-:W-:Y:S02]  /*40000*/  IMAD.MOV.U32 R181, RZ, RZ, R88 ;  /* 0x000000ffffb57224 */ /* 0x000fe400078e0058 */
[----:B------:R-:W-:Y:S02]  /*40010*/  IMAD.MOV.U32 R180, RZ, RZ, R89 ;  /* 0x000000ffffb47224 */ /* 0x000fe400078e0059 */
[----:B------:R-:W-:Y:S02]  /*40020*/  IMAD.MOV.U32 R176, RZ, RZ, R90 ;  /* 0x000000ffffb07224 */ /* 0x000fe400078e005a */
[----:B------:R-:W-:Y:S02]  /*40030*/  IMAD.MOV.U32 R177, RZ, RZ, R91 ;  /* 0x000000ffffb17224 */ /* 0x000fe400078e005b */
[C---:B--2---:R-:W-:Y:S08]  /*40040*/  HMMA.1688.F32.TF32 R88, R84.reuse, R18, R136 ;  /* 0x000000125458723c */ /* 0x044ff00000081088 */
[C---:B------:R-:W-:Y:S01]  /*40050*/  HMMA.1688.F32.TF32 R104, R84.reuse, R194, R104 ;  /* 0x000000c25468723c */ /* 0x040fe20000081068 */
[----:B------:R-:W-:Y:S11]  /*40060*/  STL [R1+0x3cf8], R8 ;  /* 0x003cf80801007387 */ /* 0x000ff60000100800 */
[----:B------:R-:W-:Y:S04]  /*40070*/  @!UPT UIADD3 URZ, URZ, URZ, URZ ;  /* 0x0000003f3f3ff290 */ /* 0x000fe8000fffe03f */
[----:B------:R-:W-:Y:S01]  /*40080*/  IMAD.MOV.U32 R172, RZ, RZ, R88 ;  /* 0x000000ffffac7224 */ /* 0x000fe200078e0058 */
[----:B------:R-:W-:Y:S01]  /*40090*/  MOV R160, R90 ;  /* 0x0000005a00a07202 */ /* 0x000fe20000000f00 */
[----:B------:R-:W-:Y:S02]  /*400a0*/  IMAD.MOV.U32 R173, RZ, RZ, R89 ;  /* 0x000000ffffad7224 */ /* 0x000fe400078e0059 */
[----:B------:R-:W-:Y:S02]  /*400b0*/  IMAD.MOV.U32 R161, RZ, RZ, R91 ;  /* 0x000000ffffa17224 */ /* 0x000fe400078e005b */
[C---:B------:R-:W-:Y:S01]  /*400c0*/  HMMA.1688.F32.TF32 R88, R84.reuse, R190, R100 ;  /* 0x000000be5458723c */ /* 0x040fe20000081064 */
[----:B------:R-:W-:Y:S04]  /*400d0*/  STL [R1+0x3cac], R181 ;  /* 0x003cacb501007387 */ /* 0x000fe80000100800 */
[----:B------:R-:W-:Y:S04]  /*400e0*/  STL [R1+0x3ca8], R180 ;  /* 0x003ca8b401007387 */ /* 0x000fe80000100800 */
[----:B------:R-:W-:Y:S04]  /*400f0*/  STL [R1+0x3ca4], R176 ;  /* 0x003ca4b001007387 */ /* 0x000fe80000100800 */
[----:B------:R-:W-:Y:S01]  /*40100*/  STL [R1+0x3ca0], R177 ;  /* 0x003ca0b101007387 */ /* 0x000fe20000100800 */
[C---:B------:R-:W-:Y:S03]  /*40110*/  HMMA.1688.F32.TF32 R96, R84.reuse, R186, R96 ;  /* 0x000000ba5460723c */ /* 0x040fe60000081060 */
[----:B------:R-:W-:Y:S04]  /*40120*/  STL [R1+0x3cbc], R161 ;  /* 0x003cbca101007387 */ /* 0x000fe80000100800 */
[----:B------:R-:W-:Y:S04]  /*40130*/  STL [R1+0x3cb8], R160 ;  /* 0x003cb8a001007387 */ /* 0x000fe80000100800 */
[----:B------:R-:W-:Y:S01]  /*40140*/  STL [R1+0x3cb4], R173 ;  /* 0x003cb4ad01007387 */ /* 0x000fe20000100800 */
[C---:B----4-:R-:W-:Y:S03]  /*40150*/  HMMA.1688.F32.TF32 R92, R84.reuse, R182, R92 ;  /* 0x000000b6545c723c */ /* 0x050fe6000008105c */
[----:B------:R-:W-:Y:S04]  /*40160*/  STL [R1+0x3cb0], R172 ;  /* 0x003cb0ac01007387 */ /* 0x000fe80000100800 */
[----:B------:R-:W-:Y:S04]  /*40170*/  STL.64 [R1+0x1a90], R104 ;  /* 0x001a906801007387 */ /* 0x000fe80000100a00 */
[----:B------:R-:W-:Y:S04]  /*40180*/  STL.64 [R1+0x1a98], R106 ;  /* 0x001a986a01007387 */ /* 0x000fe80000100a00 */
        /* <DEDUP_REMOVED lines=15> */
[----:B------:R4:W-:Y:S01]  /*40280*/  STL.64 [R1+0x1a30], R92 ;  /* 0x001a305c01007387 */ /* 0x0009e20000100a00 */
[----:B------:R-:W-:-:S03]  /*40290*/  IMAD.MOV.U32 R106, RZ, RZ, R44 ;  /* 0x000000ffff6a7224 */ /* 0x000fc600078e002c */
[----:B------:R1:W-:Y:S01]  /*402a0*/  STL.64 [R1+0x1a38], R94 ;  /* 0x001a385e01007387 */ /* 0x0003e20000100a00 */
[----:B------:R-:W-:-:S03]  /*402b0*/  IMAD.MOV.U32 R107, RZ, RZ, R45 ;  /* 0x000000ffff6b7224 */ /* 0x000fc600078e002d */
        /* <DEDUP_REMOVED lines=31> */
[----:B----4-:R-:W4:Y:S04]  /*404b0*/  LDL.LU R92, [R1+0x2c30] ;  /* 0x002c3000015c7983 */ /* 0x010f280000300800 */
        /* <DEDUP_REMOVED lines=23> */
[----:B---3--:R-:W-:-:S02]  /*40630*/  IMAD.MOV.U32 R143, RZ, RZ, R44 ;  /* 0x000000ffff8f7224 */ /* 0x008fc400078e002c */
[----:B------:R-:W-:Y:S01]  /*40640*/  IMAD.MOV.U32 R142, RZ, RZ, R45 ;  /* 0x000000ffff8e7224 */ /* 0x000fe200078e002d */
[C---:B------:R-:W-:Y:S08]  /*40650*/  HMMA.1688.F32.TF32 R88, R84.reuse, R162, R200 ;  /* 0x000000a25458723c */ /* 0x040ff000000810c8 */
[C---:B------:R-:W-:Y:S08]  /*40660*/  HMMA.1688.F32.TF32 R196, R84.reuse, R158, R196 ;  /* 0x0000009e54c4723c */ /* 0x040ff000000810c4 */
[C---:B------:R-:W-:Y:S07]  /*40670*/  HMMA.1688.F32.TF32 R140, R84.reuse, R154, R140 ;  /* 0x0000009a548c723c */ /* 0x040fee000008108c */
[----:B------:R-:W-:Y:S04]  /*40680*/  STL.64 [R1+0xf30], R88 ;  /* 0x000f305801007387 */ /* 0x000fe80000100a00 */
[----:B------:R3:W-:Y:S02]  /*40690*/  STL.64 [R1+0xf38], R90 ;  /* 0x000f385a01007387 */ /* 0x0007e40000100a00 */
[----:B---3--:R-:W-:Y:S02]  /*406a0*/  HMMA.1688.F32.TF32 R88, R84, R14, R136 ;  /* 0x0000000e5458723c */ /* 0x008fe40000081088 */
[----:B------:R-:W-:Y:S04]  /*406b0*/  STL.64 [R1+0xf20], R196 ;  /* 0x000f20c401007387 */ /* 0x000fe80000100a00 */
[----:B------:R-:W-:Y:S04]  /*406c0*/  STL.64 [R1+0xf28], R198 ;  /* 0x000f28c601007387 */ /* 0x000fe80000100a00 */
[----:B------:R-:W-:Y:S04]  /*406d0*/  STL.64 [R1+0xf10], R140 ;  /* 0x000f108c01007387 */ /* 0x000fe80000100a00 */
[----:B------:R-:W-:Y:S09]  /*406e0*/  STL.64 [R1+0xf18], R142 ;  /* 0x000f188e01007387 */ /* 0x000ff20000100a00 */
[----:B------:R-:W-:Y:S04]  /*406f0*/  STL.64 [R1+0x1a10], R88 ;  /* 0x001a105801007387 */ /* 0x000fe80000100a00 */
[----:B------:R1:W-:Y:S02]  /*40700*/  STL.64 [R1+0x1a18], R90 ;  /* 0x001a185a01007387 */ /* 0x0003e40000100a00 */
[----:B-1----:R-:W-:Y:S08]  /*40710*/  HMMA.1688.F32.TF32 R88, R80, R78, R100 ;  /* 0x0000004e5058723c */ /* 0x002ff00000081064 */
[C---:B------:R-:W-:Y:S08]  /*40720*/  HMMA.1688.F32.TF32 R104, R84.reuse, R10, R104 ;  /* 0x0000000a5468723c */ /* 0x040ff00000081068 */
[----:B------:R-:W-:Y:S08]  /*40730*/  HMMA.1688.F32.TF32 R84, R84, R6, R116 ;  /* 0x000000065454723c */ /* 0x000ff00000081074 */
[----:B------:R-:W-:-:S02]  /*40740*/  IMAD.MOV.U32 R119, RZ, RZ, R88 ;  /* 0x000000ffff777224 */ /* 0x000fc400078e0058 */
[----:B------:R-:W-:Y:S02]  /*40750*/  IMAD.MOV.U32 R118, RZ, RZ, R89 ;  /* 0x000000ffff767224 */ /* 0x000fe400078e0059 */
[----:B------:R-:W-:Y:S02]  /*40760*/  IMAD.MOV.U32 R117, RZ, RZ, R90 ;  /* 0x000000ffff757224 */ /* 0x000fe400078e005a */
[----:B------:R-:W-:Y:S02]  /*40770*/  IMAD.MOV.U32 R116, RZ, RZ, R91 ;  /* 0x000000ffff747224 */ /* 0x000fe400078e005b */
[C---:B--2---:R-:W-:Y:S01]  /*40780*/  HMMA.1688.F32.TF32 R88, R80.reuse, R70, R96 ;  /* 0x000000465058723c */ /* 0x044fe20000081060 */
[----:B------:R-:W-:Y:S04]  /*40790*/  STL.64 [R1+0x1a00], R104 ;  /* 0x001a006801007387 */ /* 0x000fe80000100a00 */
[----:B------:R-:W-:Y:S04]  /*407a0*/  STL.64 [R1+0x1a08], R106 ;  /* 0x001a086a01007387 */ /* 0x000fe80000100a00 */
[----:B------:R-:W-:Y:S04]  /*407b0*/  STL.64 [R1+0x19f0], R84 ;  /* 0x0019f05401007387 */ /* 0x000fe80000100a00 */
[----:B------:R-:W-:Y:S04]  /*407c0*/  STL.64 [R1+0x19f8], R86 ;  /* 0x0019f85601007387 */ /* 0x000fe80000100a00 */
[----:B------:R-:W-:Y:S04]  /*407d0*/  LDS R84, [R3+0x4680] ;  /* 0x0046800003547984 */ /* 0x000fe80000000800 */
[----:B------:R-:W-:Y:S03]  /*407e0*/  LDS R86, [R3+0x6680] ;  /* 0x0066800003567984 */ /* 0x000fe60000000800 */
[----:B------:R-:W-:Y:S01]  /*407f0*/  IMAD.MOV.U32 R65, RZ, RZ, R91 ;  /* 0x000000ffff417224 */ /* 0x000fe200078e005b */
[----:B------:R-:W-:Y:S04]  /*40800*/  STL.64 [R1+0xb0], R88 ;  /* 0x0000b05801007387 */ /* 0x000fe80000100a00 */
[----:B------:R4:W-:Y:S04]  /*40810*/  STL [R1+0xb8], R90 ;  /* 0x0000b85a01007387 */ /* 0x0009e80000100800 */
[----:B------:R-:W-:Y:S04]  /*40820*/  LDS R85, [R240+0x4680] ;  /* 0x00468000f0557984 */ /* 0x000fe80000000800 */
[----:B------:R-:W1:Y:S01]  /*40830*/  LDS R87, [R240+0x6680] ;  /* 0x00668000f0577984 */ /* 0x000e620000000800 */
[C---:B----4-:R-:W-:Y:S03]  /*40840*/  HMMA.1688.F32.TF32 R88, R80.reuse, R146, R92 ;  /* 0x000000925058723c */ /* 0x050fe6000008105c */
[----:B------:R-:W-:Y:S11]  /*40850*/  STL [R1+0x3f9c], R65 ;  /* 0x003f9c4101007387 */ /* 0x000ff60000100800 */
[----:B------:R-:W-:Y:S09]  /*40860*/  @!UPT UIADD3 URZ, URZ, URZ, URZ ;  /* 0x0000003f3f3ff290 */ /* 0x000ff2000fffe03f */
[----:B------:R2:W-:Y:S01]  /*40870*/  STL.64 [R1+0xa0], R88 ;  /* 0x0000a05801007387 */ /* 0x0005e20000100a00 */
[----:B------:R-:W-:Y:S02]  /*40880*/  IMAD.MOV.U32 R53, RZ, RZ, R90 ;  /* 0x000000ffff357224 */ /* 0x000fe400078e005a */
[----:B------:R-:W-:Y:S02]  /*40890*/  IMAD.MOV.U32 R52, RZ, RZ, R91 ;  /* 0x000000ffff347224 */ /* 0x000fe400078e005b */
[----:B--2---:R-:W-:Y:S03]  /*408a0*/  HMMA.1688.F32.TF32 R88, R80, R74, R236 ;  /* 0x0000004a5058723c */ /* 0x004fe600000810ec */
[----:B------:R-:W-:Y:S04]  /*408b0*/  STL [R1+0x3f2c], R52 ;  /* 0x003f2c3401007387 */ /* 0x000fe80000100800 */
[----:B------:R-:W-:Y:S11]  /*408c0*/  STL [R1+0x3f28], R53 ;  /* 0x003f283501007387 */ /* 0x000ff60000100800 */
[----:B------:R-:W-:Y:S05]  /*408d0*/  @!UPT UIADD3 URZ, URZ, URZ, URZ ;  /* 0x0000003f3f3ff290 */ /* 0x000fea000fffe03f */
[----:B------:R-:W-:Y:S01]  /*408e0*/  STL.64 [R1+0x170], R88 ;  /* 0x0001705801007387 */ /* 0x000fe20000100a00 */
[----:B------:R-:W-:-:S03]  /*408f0*/  IMAD.MOV.U32 R57, RZ, RZ, R91 ;  /* 0x000000ffff397224 */ /* 0x000fc600078e005b */
[----:B------:R2:W-:Y:S02]  /*40900*/  STL [R1+0x178], R90 ;  /* 0x0001785a01007387 */ /* 0x0005e40000100800 */
[C---:B--2---:R-:W-:Y:S02]  /*40910*/  HMMA.1688.F32.TF32 R88, R80.reuse, R150, R244 ;  /* 0x000000965058723c */ /* 0x044fe400000810f4 */
[----:B------:R-:W-:Y:S06]  /*40920*/  STL [R1+0x3f4c], R57 ;  /* 0x003f4c3901007387 */ /* 0x000fec0000100800 */
[C---:B------:R-:W-:Y:S11]  /*40930*/  HMMA.1688.F32.TF32 R92, R80.reuse, R66, R248 ;  /* 0x00000042505c723c */ /* 0x040ff600000810f8 */
[----:B------:R-:W-:Y:S04]  /*40940*/  @!UPT UIADD3 URZ, URZ, URZ, URZ ;  /* 0x0000003f3f3ff290 */ /* 0x000fe8000fffe03f */
[----:B------:R2:W-:Y:S01]  /*40950*/  STL.64 [R1+0x168], R90 ;  /* 0x0001685a01007387 */ /* 0x0005e20000100a00 */
[----:B------:R-:W-:Y:S02]  /*40960*/  IMAD.MOV.U32 R48, RZ, RZ, R88 ;  /* 0x000000ffff307224 */ /* 0x000fe400078e0058 */
[----:B------:R-:W-:Y:S02]  /*40970*/  IMAD.MOV.U32 R49, RZ, RZ, R89 ;  /* 0x000000ffff317224 */ /* 0x000fe400078e0059 */
[----:B--2---:R-:W-:Y:S03]  /*40980*/  HMMA.1688.F32.TF32 R88, R80, R62, R108 ;  /* 0x0000003e5058723c */ /* 0x004fe6000008106c */
[----:B------:R2:W-:Y:S04]  /*40990*/  STL.64 [R1+0x230], R92 ;  /* 0x0002305c01007387 */ /* 0x0005e80000100a00 */
[----:B------:R3:W-:Y:S11]  /*409a0*/  STL.64 [R1+0x238], R94 ;  /* 0x0002385e01007387 */ /* 0x0007f60000100a00 */
[----:B------:R-:W-:Y:S05]  /*409b0*/  @!UPT UIADD3 URZ, URZ, URZ, URZ ;  /* 0x0000003f3f3ff290 */ /* 0x000fea000fffe03f */
[----:B------:R4:W-:Y:S04]  /*409c0*/  STL.64 [R1+0x220], R88 ;  /* 0x0002205801007387 */ /* 0x0009e80000100a00 */
        /* <DEDUP_REMOVED lines=40> */
[----:B------:R-:W-:-:S02]  /*40c50*/  IMAD.MOV.U32 R45, RZ, RZ, R90 ;  /* 0x000000ffff2d7224 */ /* 0x000fc400078e005a */
[----:B------:R-:W-:-:S05]  /*40c60*/  IMAD.MOV.U32 R44, RZ, RZ, R91 ;  /* 0x000000ffff2c7224 */ /* 0x000fca00078e005b */
[----:B------:R-:W-:Y:S04]  /*40c70*/  STL [R1+0x3eb4], R44 ;  /* 0x003eb42c01007387 */ /* 0x000fe80000100800 */
[----:B------:R-:W-:Y:S01]  /*40c80*/  STL [R1+0x3eb0], R45 ;  /* 0x003eb02d01007387 */ /* 0x000fe20000100800 */
[----:B----4-:R-:W-:Y:S11]  /*40c90*/  HMMA.1688.F32.TF32 R88, R80, R58, R140 ;  /* 0x0000003a5058723c */ /* 0x010ff6000008108c */
[----:B------:R-:W-:Y:S11]  /*40ca0*/  @!UPT UIADD3 URZ, URZ, URZ, URZ ;  /* 0x0000003f3f3ff290 */ /* 0x000ff6000fffe03f */
[----:B------:R-:W-:Y:S01]  /*40cb0*/  @!UPT UIADD3 URZ, URZ, URZ, URZ ;  /* 0x0000003f3f3ff290 */ /* 0x000fe2000fffe03f */
[----:B------:R-:W-:Y:S01]  /*40cc0*/  STL.64 [R1+0x310], R88 ;  /* 0x0003105801007387 */ /* 0x000fe20000100a00 */
[----:B------:R-:W-:-:S03]  /*40cd0*/  IMAD.MOV.U32 R41, RZ, RZ, R91 ;  /* 0x000000ffff297224 */ /* 0x000fc600078e005b */
[----:B------:R3:W-:Y:S02]  /*40ce0*/  STL [R1+0x318], R90 ;  /* 0x0003185a01007387 */ /* 0x0007e40000100800 */
[C---:B---3--:R-:W-:Y:S08]  /*40cf0*/  HMMA.1688.F32.TF32 R88, R80.reuse, R54, R136 ;  /* 0x000000365058723c */ /* 0x048ff00000081088 */
[C---:B--2---:R-:W-:Y:S11]  /*40d00*/  HMMA.1688.F32.TF32 R104, R80.reuse, R50, R104 ;  /* 0x000000325068723c */ /* 0x044ff60000081068 */
        /* <DEDUP_REMOVED lines=8> */
[----:B------:R-:W-:Y:S04]  /*40d90*/  STL [R1+0x3e24], R28 ;  /* 0x003e241c01007387 */ /* 0x000fe80000100800 */
[----:B------:R-:W-:Y:S04]  /*40da0*/  STL [R1+0x3e20], R29 ;  /* 0x003e201d01007387 */ /* 0x000fe80000100800 */
[----:B------:R-:W-:Y:S04]  /*40db0*/  STL [R1+0x3e1c], R25 ;  /* 0x003e1c1901007387 */ /* 0x000fe80000100800 */
[----:B------:R-:W-:Y:S04]  /*40dc0*/  STL.64 [R1+0x3d0], R104 ;  /* 0x0003d06801007387 */ /* 0x000fe80000100a00 */
[----:B------:R-:W-:Y:S01]  /*40dd0*/  STL.64 [R1+0x3d8], R106 ;  /* 0x0003d86a01007387 */ /* 0x000fe20000100a00 */
[C---:B------:R-:W-:Y:S03]  /*40de0*/  HMMA.1688.F32.TF32 R96, R80.reuse, R42, R96 ;  /* 0x0000002a5060723c */ /* 0x040fe60000081060 */
[----:B------:R-:W-:Y:S04]  /*40df0*/  STL.64 [R1+0x3c0], R88 ;  /* 0x0003c05801007387 */ /* 0x000fe80000100a00 */
[----:B------:R2:W-:Y:S01]  /*40e00*/  STL.64 [R1+0x3c8], R90 ;  /* 0x0003c85a01007387 */ /* 0x0005e20000100a00 */
[C---:B------:R-:W-:Y:S08]  /*40e10*/  HMMA.1688.F32.TF32 R92, R80.reuse, R38, R92 ;  /* 0x00000026505c723c */ /* 0x040ff0000008105c */
[----:B--2---:R-:W-:Y:S07]  /*40e20*/  HMMA.1688.F32.TF32 R88, R80, R34, R236 ;  /* 0x000000225058723c */ /* 0x004fee00000810ec */
[----:B------:R-:W-:Y:S04]  /*40e30*/  STL.64 [R1+0x480], R96 ;  /* 0x0004806001007387 */ /* 0x000fe80000100a00 */
[----:B------:R-:W-:Y:S04]  /*40e40*/  STL.64 [R1+0x488], R98 ;  /* 0x0004886201007387 */ /* 0x000fe80000100a00 */
[----:B------:R-:W-:Y:S04]  /*40e50*/  STL.64 [R1+0x470], R92 ;  /* 0x0004705c01007387 */ /* 0x000fe80000100a00 */
[----:B------:R2:W-:Y:S05]  /*40e60*/  STL.64 [R1+0x478], R94 ;  /* 0x0004785e01007387 */ /* 0x0005ea0000100a00 */
[----:B------:R-:W-:Y:S01]  /*40e70*/  IMAD.MOV.U32 R13, RZ, RZ, R88 ;  /* 0x000000ffff0d7224 */ /* 0x000fe200078e0058 */
[----:B------:R-:W-:Y:S01]  /*40e80*/  MOV R12, R89 ;  /* 0x00000059000c7202 */ /* 0x000fe20000000f00 */
[----:B------:R-:W-:-:S02]  /*40e90*/  IMAD.MOV.U32 R17, RZ, RZ, R90 ;  /* 0x000000ffff117224 */ /* 0x000fc400078e005a */
[----:B------:R-:W-:Y:S02]  /*40ea0*/  IMAD.MOV.U32 R16, RZ, RZ, R91 ;  /* 0x000000ffff107224 */ /* 0x000fe400078e005b */
[C---:B------:R-:W-:Y:S08]  /*40eb0*/  HMMA.1688.F32.TF32 R88, R80.reuse, R26, R248 ;  /* 0x0000001a5058723c */ /* 0x040ff000000810f8 */
[C---:B--2---:R-:W-:Y:S01]  /*40ec0*/  HMMA.1688.F32.TF32 R92, R80.reuse, R30, R244 ;  /* 0x0000001e505c723c */ /* 0x044fe200000810f4 */
[----:B------:R-:W-:Y:S04]  /*40ed0*/  STL [R1+0x3d3c], R13 ;  /* 0x003d3c0d01007387 */ /* 0x000fe80000100800 */
[----:B------:R-:W-:Y:S04]  /*40ee0*/  STL [R1+0x3d38], R12 ;  /* 0x003d380c01007387 */ /* 0x000fe80000100800 */
[----:B------:R-:W-:Y:S04]  /*40ef0*/  STL [R1+0x3d34], R17 ;  /* 0x003d341101007387 */ /* 0x000fe80000100800 */
[----:B------:R-:W-:Y:S03]  /*40f00*/  STL [R1+0x3d30], R16 ;  /* 0x003d301001007387 */ /* 0x000fe60000100800 */
[----:B------:R-:W-:Y:S01]  /*40f10*/  IMAD.MOV.U32 R9, RZ, RZ, R91 ;  /* 0x000000ffff097224 */ /* 0x000fe200078e005b */
[----:B------:R-:W-:Y:S06]  /*40f20*/  STL.64 [R1+0x5b0], R88 ;  /* 0x0005b05801007387 */ /* 0x000fec0000100a00 */
[----:B------:R-:W-:Y:S04]  /*40f30*/  STL.64 [R1+0x510], R92 ;  /* 0x0005105c01007387 */ /* 0x000fe80000100a00 */
[----:B------:R-:W-:Y:S04]  /*40f40*/  STL.64 [R1+0x518], R94 ;  /* 0x0005185e01007387 */ /* 0x000fe80000100a00 */
[----:B------:R2:W-:Y:S04]  /*40f50*/  STL [R1+0x5b8], R90 ;  /* 0x0005b85a01007387 */ /* 0x0005e80000100800 */
[----:B------:R-:W-:Y:S01]  /*40f60*/  STL [R1+0x3cfc], R9 ;  /* 0x003cfc0901007387 */ /* 0x000fe20000100800 */
[----:B--2---:R-:W-:Y:S03]  /*40f70*/  HMMA.1688.F32.TF32 R88, R80, R22, R108 ;  /* 0x000000165058723c */ /* 0x004fe6000008106c */
        /* <DEDUP_REMOVED lines=60> */
[----:B------:R-:W1:Y:S04]  /*41340*/  LDL.LU R244, [R1+0x2d20] ;  /* 0x002d200001f47983 */ /* 0x000e680000300800 */
[----:B------:R-:W1:Y:S04]  /*41350*/  LDL.LU R245, [R1+0x2d24] ;  /* 0x002d240001f57983 */ /* 0x000e680000300800 */
[----:B------:R-:W1:Y:S04]  /*41360*/  LDL.LU R246, [R1+0x2d28] ;  /* 0x002d280001f67983 */ /* 0x000e680000300800 */
[----:B------:R-:W1:Y:S04]  /*41370*/  LDL.LU R247, [R1+0x2d2c] ;  /* 0x002d2c0001f77983 */ /* 0x000e680000300800 */
[----:B------:R-:W4:Y:S04]  /*41380*/  LDL.LU R248, [R1+0x2cf0] ;  /* 0x002cf00001f87983 */ /* 0x000f280000300800 */
[----:B------:R-:W4:Y:S04]  /*41390*/  LDL.LU R249, [R1+0x2cf4] ;  /* 0x002cf40001f97983 */ /* 0x000f280000300800 */
[----:B------:R-:W4:Y:S04]  /*413a0*/  LDL.LU R250, [R1+0x2cf8] ;  /* 0x002cf80001fa7983 */ /* 0x000f280000300800 */
[----:B------:R-:W4:Y:S01]  /*413b0*/  LDL.LU R251, [R1+0x2cfc] ;  /* 0x002cfc0001fb7983 */ /* 0x000f220000300800 */
[----:B------:R-:W-:-:S02]  /*413c0*/  IMAD.MOV.U32 R176, RZ, RZ, R88 ;  /* 0x000000ffffb07224 */ /* 0x000fc400078e0058 */
[----:B------:R-:W-:Y:S02]  /*413d0*/  IMAD.MOV.U32 R177, RZ, RZ, R89 ;  /* 0x000000ffffb17224 */ /* 0x000fe400078e0059 */
[----:B------:R-:W-:Y:S02]  /*413e0*/  IMAD.MOV.U32 R169, RZ, RZ, R90 ;  /* 0x000000ffffa97224 */ /* 0x000fe400078e005a */
        /* <DEDUP_REMOVED lines=10> */
[----:B------:R-:W-:Y:S01]  /*41490*/  IMAD.MOV.U32 R185, RZ, RZ, R90 ;  /* 0x000000ffffb97224 */ /* 0x000fe200078e005a */
[----:B---3--:R-:W-:Y:S01]  /*414a0*/  HMMA.1688.F32.TF32 R216, R80, R194, R216 ;  /* 0x000000c250d8723c */ /* 0x008fe200000810d8 */
[----:B------:R-:W-:-:S07]  /*414b0*/  IMAD.MOV.U32 R184, RZ, RZ, R91 ;  /* 0x000000ffffb87224 */ /* 0x000fce00078e005b */
[C---:B------:R-:W-:Y:S08]  /*414c0*/  HMMA.1688.F32.TF32 R88, R80.reuse, R186, R208 ;  /* 0x000000ba5058723c */ /* 0x040ff000000810d0 */
[C---:B----4-:R-:W-:Y:S01]  /*414d0*/  HMMA.1688.F32.TF32 R212, R80.reuse, R190, R212 ;  /* 0x000000be50d4723c */ /* 0x050fe200000810d4 */
        /* <DEDUP_REMOVED lines=36> */
[----:B------:R-:W-:Y:S07]  /*41720*/  HMMA.1688.F32.TF32 R80, R80, R6, R112 ;  /* 0x000000065050723c */ /* 0x000fee0000081070 */
[----:B------:R-:W-:Y:S04]  /*41730*/  STL.64 [R1+0x1930], R88 ;  /* 0x0019305801007387 */ /* 0x000fe80000100a00 */
[----:B------:R1:W-:Y:S02]  /*41740*/  STL.64 [R1+0x1938], R90 ;  /* 0x0019385a01007387 */ /* 0x0003e40000100a00 */
[C---:B-1----:R-:W-:Y:S02]  /*41750*/  HMMA.1688.F32.TF32 R88, R84.reuse, R78, R244 ;  /* 0x0000004e5458723c */ /* 0x042fe400000810f4 */
[----:B------:R-:W-:Y:S04]  /*41760*/  STL.64 [R1+0x1920], R92 ;  /* 0x0019205c01007387 */ /* 0x000fe80000100a00 */
[----:B------:R1:W-:Y:S04]  /*41770*/  STL.64 [R1+0x1928], R94 ;  /* 0x0019285e01007387 */ /* 0x0003e80000100a00 */
[----:B------:R-:W-:Y:S04]  /*41780*/  STL.64 [R1+0x1910], R80 ;  /* 0x0019105001007387 */ /* 0x000fe80000100a00 */
[----:B------:R-:W-:Y:S01]  /*41790*/  STL.64 [R1+0x1918], R82 ;  /* 0x0019185201007387 */ /* 0x000fe20000100a00 */
[----:B-1----:R-:W-:Y:S03]  /*417a0*/  HMMA.1688.F32.TF32 R92, R84, R70, R248 ;  /* 0x00000046545c723c */ /* 0x002fe600000810f8 */
[----:B------:R-:W-:Y:S04]  /*417b0*/  LDS R80, [R3+0x4700] ;  /* 0x0047000003507984 */ /* 0x000fe80000000800 */
[----:B------:R-:W-:Y:S02]  /*417c0*/  LDS R82, [R3+0x6700] ;  /* 0x0067000003527984 */ /* 0x000fe40000000800 */
[----:B------:R-:W-:-:S02]  /*417d0*/  IMAD.MOV.U32 R61, RZ, RZ, R90 ;  /* 0x000000ffff3d7224 */ /* 0x000fc400078e005a */
[----:B------:R1:W-:Y:S01]  /*417e0*/  STL.64 [R1+0x10], R88 ;  /* 0x0000105801007387 */ /* 0x0003e20000100a00 */
[----:B------:R-:W-:-:S03]  /*417f0*/  IMAD.MOV.U32 R60, RZ, RZ, R91 ;  /* 0x000000ffff3c7224 */ /* 0x000fc600078e005b */
[----:B------:R-:W-:Y:S04]  /*41800*/  LDS R81, [R240+0x4700] ;  /* 0x00470000f0517984 */ /* 0x000fe80000000800 */
[----:B------:R-:W2:Y:S01]  /*41810*/  LDS R83, [R240+0x6700] ;  /* 0x00670000f0537984 */ /* 0x000ea20000000800 */
[----:B-1----:R-:W-:Y:S03]  /*41820*/  HMMA.1688.F32.TF32 R88, R84, R146, R108 ;  /* 0x000000925458723c */ /* 0x002fe6000008106c */
[----:B------:R-:W-:Y:S04]  /*41830*/  STL [R1+0x3f84], R61 ;  /* 0x003f843d01007387 */ /* 0x000fe80000100800 */
[----:B------:R-:W-:Y:S04]  /*41840*/  STL [R1+0x3f80], R60 ;  /* 0x003f803c01007387 */ /* 0x000fe80000100800 */
[----:B------:R1:W-:Y:S04]  /*41850*/  STL.64 [R1+0x90], R92 ;  /* 0x0000905c01007387 */ /* 0x0003e80000100a00 */
[----:B------:R3:W-:Y:S08]  /*41860*/  STL.64 [R1+0x98], R94 ;  /* 0x0000985e01007387 */ /* 0x0007f00000100a00 */
        /* <DEDUP_REMOVED lines=35> */
[----:B---3--:R-:W3:Y:S04]  /*41aa0*/  LDL.LU R94, [R1+0x2a78] ;  /* 0x002a7800015e7983 */ /* 0x008ee80000300800 */
        /* <DEDUP_REMOVED lines=9> */
[----:B----4-:R-:W-:Y:S11]  /*41b40*/  HMMA.1688.F32.TF32 R88, R84, R74, R108 ;  /* 0x0000004a5458723c */ /* 0x010ff6000008106c */
[----:B------:R-:W-:Y:S11]  /*41b50*/  @!UPT UIADD3 URZ, URZ, URZ, URZ ;  /* 0x0000003f3f3ff290 */ /* 0x000ff6000fffe03f */
[----:B------:R-:W-:Y:S01]  /*41b60*/  @!UPT UIADD3 URZ, URZ, URZ, URZ ;  /* 0x0000003f3f3ff290 */ /* 0x000fe2000fffe03f */
[----:B------:R-:W-:Y:S04]  /*41b70*/  STL [R1+0x150], R88 ;  /* 0x0001505801007387 */ /* 0x000fe80000100800 */
[----:B------:R2:W-:Y:S04]  /*41b80*/  STL [R1+0x15c], R91 ;  /* 0x00015c5b01007387 */ /* 0x0005e80000100800 */
[----:B------:R-:W4:Y:S04]  /*41b90*/  LDL.LU R108, [R1+0x2790] ;  /* 0x00279000016c7983 */ /* 0x000f280000300800 */
[----:B------:R-:W4:Y:S04]  /*41ba0*/  LDL.LU R109, [R1+0x2794] ;  /* 0x00279400016d7983 */ /* 0x000f280000300800 */
[----:B------:R-:W4:Y:S04]  /*41bb0*/  LDL.LU R110, [R1+0x2798] ;  /* 0x00279800016e7983 */ /* 0x000f280000300800 */
[----:B------:R-:W4:Y:S01]  /*41bc0*/  LDL.LU R111, [R1+0x279c] ;  /* 0x00279c00016f7983 */ /* 0x000f220000300800 */
[----:B------:R-:W-:-:S02]  /*41bd0*/  IMAD.MOV.U32 R57, RZ, RZ, R89 ;  /* 0x000000ffff397224 */ /* 0x000fc400078e0059 */
[----:B------:R-:W-:Y:S02]  /*41be0*/  IMAD.MOV.U32 R56, RZ, RZ, R90 ;  /* 0x000000ffff387224 */ /* 0x000fe400078e005a */
[C---:B--2---:R-:W-:Y:S03]  /*41bf0*/  HMMA.1688.F32.TF32 R88, R84.reuse, R150, R140 ;  /* 0x000000965458723c */ /* 0x044fe6000008108c */
[----:B------:R-:W-:Y:S04]  /*41c00*/  STL [R1+0x3f7c], R56 ;  /* 0x003f7c3801007387 */ /* 0x000fe80000100800 */
[----:B------:R-:W-:Y:S01]  /*41c10*/  STL [R1+0x3f78], R57 ;  /* 0x003f783901007387 */ /* 0x000fe20000100800 */
[C---:B------:R-:W-:Y:S08]  /*41c20*/  HMMA.1688.F32.TF32 R112, R84.reuse, R66, R136 ;  /* 0x000000425470723c */ /* 0x040ff00000081088 */
[C---:B------:R-:W-:Y:S07]  /*41c30*/  HMMA.1688.F32.TF32 R104, R84.reuse, R62, R104 ;  /* 0x0000003e5468723c */ /* 0x040fee0000081068 */
[----:B------:R-:W-:Y:S04]  /*41c40*/  STL.64 [R1+0x140], R88 ;  /* 0x0001405801007387 */ /* 0x000fe80000100a00 */
[----:B------:R1:W-:Y:S02]  /*41c50*/  STL.64 [R1+0x148], R90 ;  /* 0x0001485a01007387 */ /* 0x0003e40000100a00 */
[----:B-1----:R-:W-:Y:S02]  /*41c60*/  HMMA.1688.F32.TF32 R88, R84, R58, R100 ;  /* 0x0000003a5458723c */ /* 0x002fe40000081064 */
[----:B------:R-:W-:Y:S04]  /*41c70*/  STL.64 [R1+0x210], R112 ;  /* 0x0002107001007387 */ /* 0x000fe80000100a00 */
[----:B------:R-:W-:Y:S04]  /*41c80*/  STL.64 [R1+0x218], R114 ;  /* 0x0002187201007387 */ /* 0x000fe80000100a00 */
[----:B------:R-:W-:Y:S04]  /*41c90*/  STL.64 [R1+0x200], R104 ;  /* 0x0002006801007387 */ /* 0x000fe80000100a00 */
[----:B------:R-:W-:Y:S09]  /*41ca0*/  STL.64 [R1+0x208], R106 ;  /* 0x0002086a01007387 */ /* 0x000ff20000100a00 */
[----:B------:R-:W-:Y:S01]  /*41cb0*/  STL [R1+0x2d0], R88 ;  /* 0x0002d05801007387 */ /* 0x000fe20000100800 */
[----:B------:R-:W-:-:S02]  /*41cc0*/  IMAD.MOV.U32 R41, RZ, RZ, R89 ;  /* 0x000000ffff297224 */ /* 0x000fc400078e0059 */
[----:B------:R-:W-:Y:S01]  /*41cd0*/  IMAD.MOV.U32 R40, RZ, RZ, R90 ;  /* 0x000000ffff287224 */ /* 0x000fe200078e005a */
[----:B------:R1:W-:Y:S02]  /*41ce0*/  STL [R1+0x2dc], R91 ;  /* 0x0002dc5b01007387 */ /* 0x0003e40000100800 */
[C---:B-1----:R-:W-:Y:S02]  /*41cf0*/  HMMA.1688.F32.TF32 R88, R84.reuse, R54, R96 ;  /* 0x000000365458723c */ /* 0x042fe40000081060 */
[----:B------:R-:W-:Y:S04]  /*41d00*/  STL [R1+0x3ebc], R40 ;  /* 0x003ebc2801007387 */ /* 0x000fe80000100800 */
[----:B------:R-:W-:Y:S11]  /*41d10*/  STL [R1+0x3eb8], R41 ;  /* 0x003eb82901007387 */ /* 0x000ff60000100800 */
[----:B------:R-:W-:Y:S07]  /*41d20*/  @!UPT UIADD3 URZ, URZ, URZ, URZ ;  /* 0x0000003f3f3ff290 */ /* 0x000fee000fffe03f */
[----:B------:R-:W-:Y:S02]  /*41d30*/  IMAD.MOV.U32 R24, RZ, RZ, R88 ;  /* 0x000000ffff187224 */ /* 0x000fe400078e0058 */
[----:B------:R-:W-:Y:S02]  /*41d40*/  IMAD.MOV.U32 R28, RZ, RZ, R89 ;  /* 0x000000ffff1c7224 */ /* 0x000fe400078e0059 */
[----:B------:R-:W-:Y:S02]  /*41d50*/  IMAD.MOV.U32 R29, RZ, RZ, R90 ;  /* 0x000000ffff1d7224 */ /* 0x000fe400078e005a */
[----:B------:R-:W-:Y:S02]  /*41d60*/  IMAD.MOV.U32 R25, RZ, RZ, R91 ;  /* 0x000000ffff197224 */ /* 0x000fe400078e005b */
[C---:B---3--:R-:W-:Y:S01]  /*41d70*/  HMMA.1688.F32.TF32 R88, R84.reuse, R50, R92 ;  /* 0x000000325458723c */ /* 0x048fe2000008105c */
[----:B------:R-:W-:Y:S04]  /*41d80*/  STL [R1+0x3e48], R28 ;  /* 0x003e481c01007387 */ /* 0x000fe80000100800 */
[----:B------:R-:W-:Y:S03]  /*41d90*/  STL [R1+0x3e44], R24 ;  /* 0x003e441801007387 */ /* 0x000fe60000100800 */
[C---:B------:R-:W-:Y:S01]  /*41da0*/  HMMA.1688.F32.TF32 R96, R84.reuse, R46, R236 ;  /* 0x0000002e5460723c */ /* 0x040fe200000810ec */
[----:B------:R-:W-:Y:S04]  /*41db0*/  STL [R1+0x3e30], R29 ;  /* 0x003e301d01007387 */ /* 0x000fe80000100800 */
[----:B------:R-:W-:Y:S03]  /*41dc0*/  STL [R1+0x3e2c], R25 ;  /* 0x003e2c1901007387 */ /* 0x000fe60000100800 */
[C---:B------:R-:W-:Y:S07]  /*41dd0*/  HMMA.1688.F32.TF32 R92, R84.reuse, R42, R244 ;  /* 0x0000002a545c723c */ /* 0x040fee00000810f4 */
[----:B------:R-:W-:Y:S04]  /*41de0*/  STL.64 [R1+0x360], R88 ;  /* 0x0003605801007387 */ /* 0x000fe80000100a00 */
[----:B------:R1:W-:Y:S02]  /*41df0*/  STL.64 [R1+0x368], R90 ;  /* 0x0003685a01007387 */ /* 0x0003e40000100a00 */
[C---:B-1----:R-:W-:Y:S02]  /*41e00*/  HMMA.1688.F32.TF32 R88, R84.reuse, R38, R248 ;  /* 0x000000265458723c */ /* 0x042fe400000810f8 */
[----:B------:R-:W-:Y:S04]  /*41e10*/  STL.64 [R1+0x350], R96 ;  /* 0x0003506001007387 */ /* 0x000fe80000100a00 */
[----:B------:R-:W-:Y:S04]  /*41e20*/  STL.64 [R1+0x358], R98 ;  /* 0x0003586201007387 */ /* 0x000fe80000100a00 */
[----:B------:R-:W2:Y:S04]  /*41e30*/  LDL.LU R104, [R1+0x2640] ;  /* 0x0026400001687983 */ /* 0x000ea80000300800 */
[----:B------:R-:W-:Y:S04]  /*41e40*/  STL.64 [R1+0x3f0], R92 ;  /* 0x0003f05c01007387 */ /* 0x000fe80000100a00 */
[----:B------:R-:W-:Y:S05]  /*41e50*/  STL.64 [R1+0x3f8], R94 ;  /* 0x0003f85e01007387 */ /* 0x000fea0000100a00 */
[----:B------:R-:W-:Y:S04]  /*41e60*/  STL.64 [R1+0x3e0], R88 ;  /* 0x0003e05801007387 */ /* 0x000fe80000100a00 */
[----:B------:R4:W-:Y:S04]  /*41e70*/  STL.64 [R1+0x3e8], R90 ;  /* 0x0003e85a01007387 */ /* 0x0009e80000100a00 */
[----:B------:R-:W2:Y:S04]  /*41e80*/  LDL.LU R105, [R1+0x2644] ;  /* 0x0026440001697983 */ /* 0x000ea80000300800 */
[----:B------:R-:W2:Y:S04]  /*41e90*/  LDL.LU R106, [R1+0x2648] ;  /* 0x00264800016a7983 */ /* 0x000ea80000300800 */
[----:B------:R-:W2:Y:S04]  /*41ea0*/  LDL.LU R107, [R1+0x264c] ;  /* 0x00264c00016b7983 */ /* 0x000ea80000300800 */
[----:B------:R-:W3:Y:S04]  /*41eb0*/  LDL.LU R100, [R1+0x25a0] ;  /* 0x0025a00001647983 */ /* 0x000ee80000300800 */
[----:B------:R-:W3:Y:S04]  /*41ec0*/  LDL.LU R101, [R1+0x25a4] ;  /* 0x0025a40001657983 */ /* 0x000ee80000300800 */
[----:B------:R-:W3:Y:S04]  /*41ed0*/  LDL.LU R102, [R1+0x25a8] ;  /* 0x0025a80001667983 */ /* 0x000ee80000300800 */
[----:B------:R-:W3:Y:S01]  /*41ee0*/  LDL.LU R103, [R1+0x25ac] ;  /* 0x0025ac0001677983 */ /* 0x000ee20000300800 */
[----:B----4-:R-:W-:Y:S11]  /*41ef0*/  HMMA.1688.F32.TF32 R88, R84, R34, R108 ;  /* 0x000000225458723c */ /* 0x010ff6000008106c */
[----:B------:R-:W-:Y:S11]  /*41f00*/  @!UPT UIADD3 URZ, URZ, URZ, URZ ;  /* 0x0000003f3f3ff290 */ /* 0x000ff6000fffe03f */
[----:B------:R-:W-:Y:S01]  /*41f10*/  @!UPT UIADD3 URZ, URZ, URZ, URZ ;  /* 0x0000003f3f3ff290 */ /* 0x000fe2000fffe03f */
        /* <DEDUP_REMOVED lines=22> */
[----:B------:R-:W-:-:S05]  /*42080*/  IMAD.MOV.U32 R16, RZ, RZ, R89 ;  /* 0x000000ffff107224 */ /* 0x000fca00078e0059 */
[----:B------:R-:W-:Y:S04]  /*42090*/  STL [R1+0x3d9c], R16 ;  /* 0x003d9c1001007387 */ /* 0x000fe80000100800 */
[----:B------:R-:W-:Y:S01]  /*420a0*/  STL [R1+0x3d98], R17 ;  /* 0x003d981101007387 */ /* 0x000fe20000100800 */
[----:B--2---:R-:W-:Y:S11]  /*420b0*/  HMMA.1688.F32.TF32 R88, R84, R30, R104 ;  /* 0x0000001e5458723c */ /* 0x004ff60000081068 */
[----:B------:R-:W-:Y:S11]  /*420c0*/  @!UPT UIADD3 URZ, URZ, URZ, URZ ;  /* 0x0000003f3f3ff290 */ /* 0x000ff6000fffe03f */
[----:B------:R-:W-:Y:S01]  /*420d0*/  @!UPT UIADD3 URZ, URZ, URZ, URZ ;  /* 0x0000003f3f3ff290 */ /* 0x000fe2000fffe03f */
[----:B------:R-:W-:Y:S01]  /*420e0*/  STL.64 [R1+0x4a0], R88 ;  /* 0x0004a05801007387 */ /* 0x000fe20000100a00 */
[----:B------:R-:W-:-:S03]  /*420f0*/  IMAD.MOV.U32 R184, RZ, RZ, R91 ;  /* 0x000000ffffb87224 */ /* 0x000fc600078e005b */
[----:B------:R3:W-:Y:S02]  /*42100*/  STL [R1+0x4a8], R90 ;  /* 0x0004a85a01007387 */ /* 0x0007e40000100800 */
[C---:B---3--:R-:W-:Y:S02]  /*42110*/  HMMA.1688.F32.TF32 R88, R84.reuse, R26, R100 ;  /* 0x0000001a5458723c */ /* 0x048fe40000081064 */
[----:B------:R-:W-:Y:S11]  /*42120*/  STL [R1+0x3d40], R184 ;  /* 0x003d40b801007387 */ /* 0x000ff60000100800 */
[----:B------:R-:W-:Y:S10]  /*42130*/  @!UPT UIADD3 URZ, URZ, URZ, URZ ;  /* 0x0000003f3f3ff290 */ /* 0x000ff4000fffe03f */
[----:B------:R-:W-:Y:S01]  /*42140*/  STL [R1+0x550], R88 ;  /* 0x0005505801007387 */ /* 0x000fe20000100800 */
[----:B------:R-:W-:Y:S02]  /*42150*/  IMAD.MOV.U32 R9, RZ, RZ, R89 ;  /* 0x000000ffff097224 */ /* 0x000fe400078e0059 */
[----:B------:R-:W-:Y:S01]  /*42160*/  IMAD.MOV.U32 R8, RZ, RZ, R90 ;  /* 0x000000ffff087224 */ /* 0x000fe200078e005a */
[----:B------:R4:W-:Y:S01]  /*42170*/  STL [R1+0x55c], R91 ;  /* 0x00055c5b01007387 */ /* 0x0009e20000100800 */
[----:B------:R-:W-:Y:S02]  /*42180*/  IMAD.MOV.U32 R248, RZ, RZ, R252 ;  /* 0x000000fffff87224 */ /* 0x000fe400078e00fc */
[----:B------:R-:W-:Y:S02]  /*42190*/  IMAD.MOV.U32 R249, RZ, RZ, R243 ;  /* 0x000000fffff97224 */ /* 0x000fe400078e00f3 */
[----:B------:R-:W-:Y:S02]  /*421a0*/  IMAD.MOV.U32 R250, RZ, RZ, R242 ;  /* 0x000000fffffa7224 */ /* 0x000fe400078e00f2 */
[----:B------:R-:W-:Y:S01]  /*421b0*/  IMAD.MOV.U32 R251, RZ, RZ, R2 ;  /* 0x000000fffffb7224 */ /* 0x000fe200078e0002 */
[----:B------:R-:W-:Y:S04]  /*421c0*/  STL [R1+0x3da0], R8 ;  /* 0x003da00801007387 */ /* 0x000fe80000100800 */
[----:B------:R-:W-:Y:S01]  /*421d0*/  STL [R1+0x3d44], R9 ;  /* 0x003d440901007387 */ /* 0x000fe20000100800 */
[C---:B----4-:R-:W-:Y:S11]  /*421e0*/  HMMA.1688.F32.TF32 R88, R84.reuse, R22, R96 ;  /* 0x000000165458723c */ /* 0x050ff60000081060 */
[----:B------:R-:W-:Y:S11]  /*421f0*/  @!UPT UIADD3 URZ, URZ, URZ, URZ ;  /* 0x0000003f3f3ff290 */ /* 0x000ff6000fffe03f */
[----:B------:R-:W-:Y:S02]  /*42200*/  @!UPT UIADD3 URZ, URZ, URZ, URZ ;  /* 0x0000003f3f3ff290 */ /* 0x000fe4000fffe03f */
[----:B------:R-:W-:Y:S02]  /*42210*/  IMAD.MOV.U32 R173, RZ, RZ, R88 ;  /* 0x000000ffffad7224 */ /* 0x000fe400078e0058 */
[----:B------:R-:W-:Y:S02]  /*42220*/  IMAD.MOV.U32 R172, RZ, RZ, R89 ;  /* 0x000000ffffac7224 */ /* 0x000fe400078e0059 */
[----:B------:R-:W-:Y:S02]  /*42230*/  IMAD.MOV.U32 R181, RZ, RZ, R90 ;  /* 0x000000ffffb57224 */ /* 0x000fe400078e005a */
[----:B------:R-:W-:Y:S02]  /*42240*/  IMAD.MOV.U32 R180, RZ, RZ, R91 ;  /* 0x000000ffffb47224 */ /* 0x000fe400078e005b */
[C---:B------:R-:W-:Y:S03]  /*42250*/  HMMA.1688.F32.TF32 R88, R84.reuse, R18, R92 ;  /* 0x000000125458723c */ /* 0x040fe6000008105c */
[----:B------:R-:W-:Y:S04]  /*42260*/  STL [R1+0x3de8], R180 ;  /* 0x003de8b401007387 */ /* 0x000fe80000100800 */
[----:B------:R-:W-:Y:S11]  /*42270*/  STL [R1+0x3db8], R181 ;  /* 0x003db8b501007387 */ /* 0x000ff60000100800 */
[----:B------:R-:W-:Y:S06]  /*42280*/  @!UPT UIADD3 URZ, URZ, URZ, URZ ;  /* 0x0000003f3f3ff290 */ /* 0x000fec000fffe03f */
[----:B------:R-:W-:Y:S02]  /*42290*/  IMAD.MOV.U32 R252, RZ, RZ, R88 ;  /* 0x000000fffffc7224 */ /* 0x000fe400078e0058 */
[----:B------:R-:W-:Y:S02]  /*422a0*/  IMAD.MOV.U32 R243, RZ, RZ, R89 ;  /* 0x000000fffff37224 */ /* 0x000fe400078e0059 */
[----:B------:R-:W-:Y:S02]  /*422b0*/  IMAD.MOV.U32 R242, RZ, RZ, R90 ;  /* 0x000000fffff27224 */ /* 0x000fe400078e005a */
[----:B------:R-:W-:Y:S02]  /*422c0*/  IMAD.MOV.U32 R2, RZ, RZ, R91 ;  /* 0x000000ffff027224 */ /* 0x000fe400078e005b */
[C---:B------:R-:W-:Y:S01]  /*422d0*/  HMMA.1688.F32.TF32 R88, R84.reuse, R194, R236 ;  /* 0x000000c25458723c */ /* 0x040fe200000810ec */
[----:B------:R-:W-:Y:S04]  /*422e0*/  STL [R1+0x3db4], R172 ;  /* 0x003db4ac01007387 */ /* 0x000fe80000100800 */
[----:B------:R-:W-:Y:S03]  /*422f0*/  STL [R1+0x3db0], R173 ;  /* 0x003db0ad01007387 */ /* 0x000fe60000100800 */
[C---:B------:R-:W-:Y:S01]  /*42300*/  HMMA.1688.F32.TF32 R96, R84.reuse, R190, R244 ;  /* 0x000000be5460723c */ /* 0x040fe200000810f4 */
[----:B------:R-:W-:Y:S04]  /*42310*/  STL [R1+0x3df8], R2 ;  /* 0x003df80201007387 */ /* 0x000fe80000100800 */
[----:B------:R-:W-:Y:S04]  /*42320*/  STL [R1+0x3df4], R242 ;  /* 0x003df4f201007387 */ /* 0x000fe80000100800 */
[----:B------:R-:W-:Y:S01]  /*42330*/  STL [R1+0x3df0], R243 ;  /* 0x003df0f301007387 */ /* 0x000fe20000100800 */
[C---:B------:R-:W-:Y:S03]  /*42340*/  HMMA.1688.F32.TF32 R92, R84.reuse, R186, R248 ;  /* 0x000000ba545c723c */ /* 0x040fe600000810f8 */
[----:B------:R-:W-:Y:S04]  /*42350*/  STL [R1+0x3dec], R252 ;  /* 0x003decfc01007387 */ /* 0x000fe80000100800 */
        /* <DEDUP_REMOVED lines=69> */
[C---:B---3--:R-:W-:Y:S08]  /*427b0*/  HMMA.1688.F32.TF32 R104, R84.reuse, R10, R104 ;  /* 0x0000000a5468723c */ /* 0x048ff00000081068 */
[C---:B------:R-:W-:Y:S01]  /*427c0*/  HMMA.1688.F32.TF32 R88, R84.reuse, R178, R248 ;  /* 0x000000b25458723c */ /* 0x040fe200000810f8 */
[----:B------:R-:W3:Y:S11]  /*427d0*/  LDL.LU R248, [R1+0x2c90] ;  /* 0x002c900001f87983 */ /* 0x000ef60000300800 */
[----:B------:R-:W-:Y:S11]  /*427e0*/  @!UPT UIADD3 URZ, URZ, URZ, URZ ;  /* 0x0000003f3f3ff290 */ /* 0x000ff6000fffe03f */
[----:B------:R-:W-:Y:S04]  /*427f0*/  STL.64 [R1+0x18c0], R88 ;  /* 0x0018c05801007387 */ /* 0x000fe80000100a00 */
[----:B------:R1:W-:Y:S01]  /*42800*/  STL.64 [R1+0x18c8], R90 ;  /* 0x0018c85a01007387 */ /* 0x0003e20000100a00 */
[C---:B------:R-:W-:Y:S03]  /*42810*/  HMMA.1688.F32.TF32 R112, R84.reuse, R166, R204 ;  /* 0x000000a65470723c */ /* 0x040fe600000810cc */
[----:B------:R-:W3:Y:S04]  /*42820*/  LDL.LU R249, [R1+0x2c94] ;  /* 0x002c940001f97983 */ /* 0x000ee80000300800 */
[----:B------:R-:W3:Y:S01]  /*42830*/  LDL.LU R250, [R1+0x2c98] ;  /* 0x002c980001fa7983 */ /* 0x000ee20000300800 */
[C---:B-1----:R-:W-:Y:S03]  /*42840*/  HMMA.1688.F32.TF32 R88, R84.reuse, R174, R212 ;  /* 0x000000ae5458723c */ /* 0x042fe600000810d4 */
[----:B------:R-:W3:Y:S05]  /*42850*/  LDL.LU R251, [R1+0x2c9c] ;  /* 0x002c9c0001fb7983 */ /* 0x000eea0000300800 */
[C---:B------:R-:W-:Y:S11]  /*42860*/  HMMA.1688.F32.TF32 R208, R84.reuse, R170, R208 ;  /* 0x000000aa54d0723c */ /* 0x040ff600000810d0 */
[----:B------:R-:W-:Y:S04]  /*42870*/  @!UPT UIADD3 URZ, URZ, URZ, URZ ;  /* 0x0000003f3f3ff290 */ /* 0x000fe8000fffe03f */
        /* <DEDUP_REMOVED lines=11> */
[C---:B-1----:R-:W-:Y:S08]  /*42930*/  HMMA.1688.F32.TF32 R88, R84.reuse, R14, R136 ;  /* 0x0000000e5458723c */ /* 0x042ff00000081088 */
        /* <DEDUP_REMOVED lines=10> */
[----:B------:R4:W-:Y:S02]  /*429e0*/  STL.64 [R1+0x1818], R86 ;  /* 0x0018185601007387 */ /* 0x0009e40000100a00 */
[C---:B----4-:R-:W-:Y:S08]  /*429f0*/  HMMA.1688.F32.TF32 R84, R80.reuse, R70, R92 ;  /* 0x000000465054723c */ /* 0x050ff0000008105c */
[----:B--2---:R-:W-:Y:S01]  /*42a00*/  HMMA.1688.F32.TF32 R88, R80, R78, R96 ;  /* 0x0000004e5058723c */ /* 0x004fe20000081060 */
[----:B------:R-:W-:Y:S04]  /*42a10*/  LDS R96, [R3+0x4780] ;  /* 0x0047800003607984 */ /* 0x000fe80000000800 */
[----:B------:R-:W-:Y:S04]  /*42a20*/  LDS R98, [R3+0x6780] ;  /* 0x0067800003627984 */ /* 0x000fe80000000800 */
[----:B------:R-:W-:Y:S04]  /*42a30*/  LDS R97, [R240+0x4780] ;  /* 0x00478000f0617984 */ /* 0x000fe80000000800 */
[----:B------:R-:W1:Y:S03]  /*42a40*/  LDS R99, [R240+0x6780] ;  /* 0x00678000f0637984 */ /* 0x000e660000000800 */
[----:B------:R-:W-:Y:S01]  /*42a50*/  IMAD.MOV.U32 R65, RZ, RZ, R85 ;  /* 0x000000ffff417224 */ /* 0x000fe200078e0055 */
[----:B------:R-:W-:Y:S01]  /*42a60*/  STL [R1+0x70], R84 ;  /* 0x0000705401007387 */ /* 0x000fe20000100800 */
[----:B------:R-:W-:-:S03]  /*42a70*/  IMAD.MOV.U32 R64, RZ, RZ, R86 ;  /* 0x000000ffff407224 */ /* 0x000fc600078e0056 */
[----:B------:R2:W-:Y:S02]  /*42a80*/  STL [R1+0x7c], R87 ;  /* 0x00007c5701007387 */ /* 0x0005e40000100800 */
[C---:B--2---:R-:W-:Y:S01]  /*42a90*/  HMMA.1688.F32.TF32 R84, R80.reuse, R146, R236 ;  /* 0x000000925054723c */ /* 0x044fe200000810ec */
[----:B------:R-:W-:Y:S02]  /*42aa0*/  IMAD.MOV.U32 R61, RZ, RZ, R88 ;  /* 0x000000ffff3d7224 */ /* 0x000fe400078e0058 */
[----:B------:R-:W-:Y:S02]  /*42ab0*/  IMAD.MOV.U32 R60, RZ, RZ, R89 ;  /* 0x000000ffff3c7224 */ /* 0x000fe400078e0059 */
[----:B------:R-:W-:Y:S02]  /*42ac0*/  IMAD.MOV.U32 R56, RZ, RZ, R90 ;  /* 0x000000ffff387224 */ /* 0x000fe400078e005a */
[----:B------:R-:W-:Y:S02]  /*42ad0*/  IMAD.MOV.U32 R57, RZ, RZ, R91 ;  /* 0x000000ffff397224 */ /* 0x000fe400078e005b */
[C---:B------:R-:W-:Y:S11]  /*42ae0*/  HMMA.1688.F32.TF32 R88, R80.reuse, R74, R244 ;  /* 0x0000004a5058723c */ /* 0x040ff600000810f4 */
[----:B------:R-:W-:Y:S03]  /*42af0*/  @!UPT UIADD3 URZ, URZ, URZ, URZ ;  /* 0x0000003f3f3ff290 */ /* 0x000fe6000fffe03f */
[----:B------:R2:W-:Y:S01]  /*42b00*/  STL.64 [R1+0x68], R86 ;  /* 0x0000685601007387 */ /* 0x0005e20000100a00 */
[----:B------:R-:W-:Y:S01]  /*42b10*/  IMAD.MOV.U32 R52, RZ, RZ, R84 ;  /* 0x000000ffff347224 */ /* 0x000fe200078e0054 */
[----:B------:R-:W-:Y:S02]  /*42b20*/  MOV R53, R85 ;  /* 0x0000005500357202 */ /* 0x000fe40000000f00 */
[C---:B--2---:R-:W-:Y:S01]  /*42b30*/  HMMA.1688.F32.TF32 R84, R80.reuse, R150, R108 ;  /* 0x000000965054723c */ /* 0x044fe2000008106c */
[----:B------:R-:W2:Y:S04]  /*42b40*/  LDL.LU R108, [R1+0x2c50] ;  /* 0x002c5000016c7983 */ /* 0x000ea80000300800 */
[----:B------:R-:W-:Y:S04]  /*42b50*/  STL.64 [R1+0x130], R88 ;  /* 0x0001305801007387 */ /* 0x000fe80000100a00 */
[----:B------:R-:W-:Y:S11]  /*42b60*/  STL.64 [R1+0x138], R90 ;  /* 0x0001385a01007387 */ /* 0x000ff60000100a00 */
[----:B------:R-:W-:Y:S03]  /*42b70*/  @!UPT UIADD3 URZ, URZ, URZ, URZ ;  /* 0x0000003f3f3ff290 */ /* 0x000fe6000fffe03f */
[----:B------:R-:W-:Y:S04]  /*42b80*/  STL.64 [R1+0x120], R84 ;  /* 0x0001205401007387 */ /* 0x000fe80000100a00 */
        /* <DEDUP_REMOVED lines=28> */
[----:B---3--:R-:W-:Y:S03]  /*42d50*/  HMMA.1688.F32.TF32 R84, R80, R66, R248 ;  /* 0x000000425054723c */ /* 0x008fe600000810f8 */
[----:B------:R-:W3:Y:S04]  /*42d60*/  LDL.LU R248, [R1+0x2990] ;  /* 0x0029900001f87983 */ /* 0x000ee80000300800 */
[----:B------:R-:W3:Y:S04]  /*42d70*/  LDL.LU R249, [R1+0x2994] ;  /* 0x0029940001f97983 */ /* 0x000ee80000300800 */
[----:B------:R-:W3:Y:S04]  /*42d80*/  LDL.LU R250, [R1+0x2998] ;  /* 0x0029980001fa7983 */ /* 0x000ee80000300800 */
[----:B------:R-:W3:Y:S09]  /*42d90*/  LDL.LU R251, [R1+0x299c] ;  /* 0x00299c0001fb7983 */ /* 0x000ef20000300800 */
[----:B------:R-:W-:-:S02]  /*42da0*/  IMAD.MOV.U32 R40, RZ, RZ, R84 ;  /* 0x000000ffff287224 */ /* 0x000fc400078e0054 */
[----:B------:R-:W-:Y:S02]  /*42db0*/  IMAD.MOV.U32 R41, RZ, RZ, R85 ;  /* 0x000000ffff297224 */ /* 0x000fe400078e0055 */
[----:B------:R-:W-:Y:S02]  /*42dc0*/  IMAD.MOV.U32 R44, RZ, RZ, R86 ;  /* 0x000000ffff2c7224 */ /* 0x000fe400078e0056 */
[----:B------:R-:W-:Y:S02]  /*42dd0*/  IMAD.MOV.U32 R45, RZ, RZ, R87 ;  /* 0x000000ffff2d7224 */ /* 0x000fe400078e0057 */
[C---:B--2---:R-:W-:Y:S11]  /*42de0*/  HMMA.1688.F32.TF32 R84, R80.reuse, R62, R108 ;  /* 0x0000003e5054723c */ /* 0x044ff6000008106c */
[----:B------:R-:W-:Y:S11]  /*42df0*/  @!UPT UIADD3 URZ, URZ, URZ, URZ ;  /* 0x0000003f3f3ff290 */ /* 0x000ff6000fffe03f */
[----:B------:R-:W-:Y:S01]  /*42e00*/  @!UPT UIADD3 URZ, URZ, URZ, URZ ;  /* 0x0000003f3f3ff290 */ /* 0x000fe2000fffe03f */
[----:B------:R4:W-:Y:S01]  /*42e10*/  STL.64 [R1+0x1e0], R84 ;  /* 0x0001e05401007387 */ /* 0x0009e20000100a00 */
[----:B------:R-:W-:Y:S02]  /*42e20*/  IMAD.MOV.U32 R37, RZ, RZ, R86 ;  /* 0x000000ffff257224 */ /* 0x000fe400078e0056 */
[----:B------:R-:W-:Y:S01]  /*42e30*/  IMAD.MOV.U32 R36, RZ, RZ, R87 ;  /* 0x000000ffff247224 */ /* 0x000fe200078e0057 */
[----:B------:R-:W2:Y:S04]  /*42e40*/  LDL.LU R108, [R1+0x2830] ;  /* 0x00283000016c7983 */ /* 0x000ea80000300800 */
[----:B------:R-:W2:Y:S01]  /*42e50*/  LDL.LU R109, [R1+0x2834] ;  /* 0x00283400016d7983 */ /* 0x000ea20000300800 */
[C---:B----4-:R-:W-:Y:S03]  /*42e60*/  HMMA.1688.F32.TF32 R84, R80.reuse, R58, R136 ;  /* 0x0000003a5054723c */ /* 0x050fe60000081088 */
[----:B------:R-:W2:Y:S04]  /*42e70*/  LDL.LU R110, [R1+0x2838] ;  /* 0x00283800016e7983 */ /* 0x000ea80000300800 */
[----:B------:R-:W2:Y:S11]  /*42e80*/  LDL.LU R111, [R1+0x283c] ;  /* 0x00283c00016f7983 */ /* 0x000eb60000300800 */
[----:B------:R-:W-:Y:S06]  /*42e90*/  @!UPT UIADD3 URZ, URZ, URZ, URZ ;  /* 0x0000003f3f3ff290 */ /* 0x000fec000fffe03f */
[----:B------:R-:W-:Y:S02]  /*42ea0*/  IMAD.MOV.U32 R28, RZ, RZ, R84 ;  /* 0x000000ffff1c7224 */ /* 0x000fe400078e0054 */
[----:B------:R-:W-:Y:S02]  /*42eb0*/  IMAD.MOV.U32 R24, RZ, RZ, R85 ;  /* 0x000000ffff187224 */ /* 0x000fe400078e0055 */
[----:B------:R-:W-:Y:S02]  /*42ec0*/  IMAD.MOV.U32 R32, RZ, RZ, R86 ;  /* 0x000000ffff207224 */ /* 0x000fe400078e0056 */
[----:B------:R-:W-:Y:S02]  /*42ed0*/  IMAD.MOV.U32 R33, RZ, RZ, R87 ;  /* 0x000000ffff217224 */ /* 0x000fe400078e0057 */
[C---:B------:R-:W-:Y:S11]  /*42ee0*/  HMMA.1688.F32.TF32 R84, R80.reuse, R54, R104 ;  /* 0x000000365054723c */ /* 0x040ff60000081068 */
[----:B------:R-:W-:Y:S11]  /*42ef0*/  @!UPT UIADD3 URZ, URZ, URZ, URZ ;  /* 0x0000003f3f3ff290 */ /* 0x000ff6000fffe03f */
[----:B------:R-:W-:Y:S01]  /*42f00*/  @!UPT UIADD3 URZ, URZ, URZ, URZ ;  /* 0x0000003f3f3ff290 */ /* 0x000fe2000fffe03f */
[----:B------:R4:W-:Y:S01]  /*42f10*/  STL.64 [R1+0x268], R86 ;  /* 0x0002685601007387 */ /* 0x0009e20000100a00 */
[----:B------:R-:W-:Y:S02]  /*42f20*/  IMAD.MOV.U32 R29, RZ, RZ, R84 ;  /* 0x000000ffff1d7224 */ /* 0x000fe400078e0054 */
[----:B------:R-:W-:Y:S02]  /*42f30*/  IMAD.MOV.U32 R25, RZ, RZ, R85 ;  /* 0x000000ffff197224 */ /* 0x000fe400078e0055 */
[C---:B----4-:R-:W-:Y:S11]  /*42f40*/  HMMA.1688.F32.TF32 R84, R80.reuse, R50, R100 ;  /* 0x000000325054723c */ /* 0x050ff60000081064 */
[----:B------:R-:W-:Y:S11]  /*42f50*/  @!UPT UIADD3 URZ, URZ, URZ, URZ ;  /* 0x0000003f3f3ff290 */ /* 0x000ff6000fffe03f */
[----:B------:R-:W-:Y:S02]  /*42f60*/  @!UPT UIADD3 URZ, URZ, URZ, URZ ;  /* 0x0000003f3f3ff290 */ /* 0x000fe4000fffe03f */
[----:B------:R-:W-:Y:S02]  /*42f70*/  IMAD.MOV.U32 R242, RZ, RZ, R84 ;  /* 0x000000fffff27224 */ /* 0x000fe400078e0054 */
[----:B------:R-:W-:Y:S02]  /*42f80*/  IMAD.MOV.U32 R243, RZ, RZ, R85 ;  /* 0x000000fffff37224 */ /* 0x000fe400078e0055 */
[----:B------:R-:W-:Y:S02]  /*42f90*/  IMAD.MOV.U32 R252, RZ, RZ, R86 ;  /* 0x000000fffffc7224 */ /* 0x000fe400078e0056 */
[----:B------:R-:W-:Y:S02]  /*42fa0*/  IMAD.MOV.U32 R180, RZ, RZ, R87 ;  /* 0x000000ffffb47224 */ /* 0x000fe400078e0057 */
[----:B------:R-:W-:Y:S11]  /*42fb0*/  HMMA.1688.F32.TF32 R84, R80, R46, R92 ;  /* 0x0000002e5054723c */ /* 0x000ff6000008105c */
[----:B------:R-:W-:Y:S11]  /*42fc0*/  @!UPT UIADD3 URZ, URZ, URZ, URZ ;  /* 0x0000003f3f3ff290 */ /* 0x000ff6000fffe03f */
[----:B------:R-:W-:Y:S01]  /*42fd0*/  @!UPT UIADD3 URZ, URZ, URZ, URZ ;  /* 0x0000003f3f3ff290 */ /* 0x000fe2000fffe03f */
[----:B------:R-:W-:Y:S01]  /*42fe0*/  STL.64 [R1+0x2e0], R84 ;  /* 0x0002e05401007387 */ /* 0x000fe20000100a00 */
[----:B------:R-:W-:-:S03]  /*42ff0*/  IMAD.MOV.U32 R2, RZ, RZ, R87 ;  /* 0x000000ffff027224 */ /* 0x000fc600078e0057 */
[----:B------:R4:W-:Y:S02]  /*43000*/  STL [R1+0x2e8], R86 ;  /* 0x0002e85601007387 */ /* 0x0009e40000100800 */
[C---:B----4-:R-:W-:Y:S11]  /*43010*/  HMMA.1688.F32.TF32 R84, R80.reuse, R42, R236 ;  /* 0x0000002a5054723c */ /* 0x050ff600000810ec */
[----:B------:R-:W-:Y:S11]  /*43020*/  @!UPT UIADD3 URZ, URZ, URZ, URZ ;  /* 0x0000003f3f3ff290 */ /* 0x000ff6000fffe03f */
[----:B------:R-:W-:Y:S02]  /*43030*/  @!UPT UIADD3 URZ, URZ, URZ, URZ ;  /* 0x0000003f3f3ff290 */ /* 0x000fe4000fffe03f */
[----:B------:R-:W-:Y:S02]  /*43040*/  IMAD.MOV.U32 R181, RZ, RZ, R84 ;  /* 0x000000ffffb57224 */ /* 0x000fe400078e0054 */
[----:B------:R-:W-:Y:S02]  /*43050*/  IMAD.MOV.U32 R172, RZ, RZ, R85 ;  /* 0x000000ffffac7224 */ /* 0x000fe400078e0055 */
[----:B------:R-:W-:Y:S02]  /*43060*/  IMAD.MOV.U32 R173, RZ, RZ, R86 ;  /* 0x000000ffffad7224 */ /* 0x000fe400078e0056 */
[----:B------:R-:W-:Y:S02]  /*43070*/  IMAD.MOV.U32 R20, RZ, RZ, R87 ;  /* 0x000000ffff147224 */ /* 0x000fe400078e0057 */
[----:B------:R-:W-:Y:S01]  /*43080*/  HMMA.1688.F32.TF32 R84, R80, R38, R244 ;  /* 0x000000265054723c */ /* 0x000fe200000810f4 */
[----:B------:R-:W-:-:S06]  /*43090*/  IMAD.MOV.U32 R237, RZ, RZ, R76 ;  /* 0x000000ffffed7224 */ /* 0x000fcc00078e004c */
[----:B------:R-:W-:Y:S02]  /*430a0*/  IMAD.MOV.U32 R244, RZ, RZ, R149 ;  /* 0x000000fffff47224 */ /* 0x000fe400078e0095 */
[----:B------:R-:W-:Y:S02]  /*430b0*/  IMAD.MOV.U32 R245, RZ, RZ, R148 ;  /* 0x000000fffff57224 */ /* 0x000fe400078e0094 */
[----:B------:R-:W-:Y:S02]  /*430c0*/  IMAD.MOV.U32 R246, RZ, RZ, R0 ;  /* 0x000000fffff67224 */ /* 0x000fe400078e0000 */
[----:B------:R-:W-:-:S11]  /*430d0*/  IMAD.MOV.U32 R247, RZ, RZ, R145 ;  /* 0x000000fffff77224 */ /* 0x000fd600078e0091 */
[----:B------:R-:W-:Y:S01]  /*430e0*/  IMAD.MOV.U32 R21, RZ, RZ, R84 ;  /* 0x000000ffff157224 */ /* 0x000fe200078e0054 */
[----:B------:R-:W-:Y:S01]  /*430f0*/  MOV R16, R86 ;  /* 0x0000005600107202 */ /* 0x000fe20000000f00 */
[----:B------:R-:W-:Y:S02]  /*43100*/  IMAD.MOV.U32 R8, RZ, RZ, R85 ;  /* 0x000000ffff087224 */ /* 0x000fe400078e0055 */
[----:B------:R-:W-:Y:S02]  /*43110*/  IMAD.MOV.U32 R17, RZ, RZ, R87 ;  /* 0x000000ffff117224 */ /* 0x000fe400078e0057 */
[----:B---3--:R-:W-:Y:S01]  /*43120*/  HMMA.1688.F32.TF32 R84, R80, R34, R248 ;  /* 0x000000225054723c */ /* 0x008fe200000810f8 */
[----:B------:R-:W1:Y:S04]  /*43130*/  LDL.LU R248, [R1+0x2da0] ;  /* 0x002da00001f87983 */ /* 0x000e680000300800 */
[----:B------:R-:W1:Y:S04]  /*43140*/  LDL.LU R249, [R1+0x2da4] ;  /* 0x002da40001f97983 */ /* 0x000e680000300800 */
[----:B------:R-:W1:Y:S04]  /*43150*/  LDL.LU R250, [R1+0x2da8] ;  /* 0x002da80001fa7983 */ /* 0x000e680000300800 */
[----:B------:R-:W1:Y:S04]  /*43160*/  LDL.LU R251, [R1+0x2dac] ;  /* 0x002dac0001fb7983 */ /* 0x000e680000300800 */
[----:B------:R-:W3:Y:S04]  /*43170*/  LDL.LU R149, [R1+0x4040] ;  /* 0x0040400001957983 */ /* 0x000ee80000300800 */
[----:B------:R-:W4:Y:S01]  /*43180*/  LDL.LU R148, [R1+0x403c] ;  /* 0x00403c0001947983 */ /* 0x000f220000300800 */
[----:B------:R-:W-:-:S03]  /*43190*/  IMAD.MOV.U32 R238, RZ, RZ, R77 ;  /* 0x000000ffffee7224 */ /* 0x000fc600078e004d */
[----:B------:R-:W2:Y:S01]  /*431a0*/  LDL.LU R0, [R1+0x4038] ;  /* 0x0040380001007983 */ /* 0x000ea20000300800 */
[----:B------:R-:W-:-:S03]  /*431b0*/  IMAD.MOV.U32 R239, RZ, RZ, R144 ;  /* 0x000000ffffef7224 */ /* 0x000fc600078e0090 */
        /* <DEDUP_REMOVED lines=9> */
[----:B------:R-:W4:Y:S01]  /*43250*/  LDL.LU R104, [R1+0x1260] ;  /* 0x0012600001687983 */ /* 0x000f220000300800 */
[----:B--2---:R-:W-:-:S02]  /*43260*/  IMAD.MOV.U32 R107, RZ, RZ, R76 ;  /* 0x000000ffff6b7224 */ /* 0x004fc400078e004c */
[----:B---3--:R-:W-:Y:S02]  /*43270*/  IMAD.MOV.U32 R106, RZ, RZ, R77 ;  /* 0x000000ffff6a7224 */ /* 0x008fe400078e004d */
[----:B----4-:R-:W-:Y:S02]  /*43280*/  IMAD.MOV.U32 R105, RZ, RZ, R144 ;  /* 0x000000ffff697224 */ /* 0x010fe400078e0090 */
        /* <DEDUP_REMOVED lines=49> */
[----:B------:R-:W-:Y:S01]  /*435a0*/  MOV R93, R0 ;  /* 0x00000000005d7202 */ /* 0x000fe20000000f00 */
[----:B--2---:R-:W-:Y:S02]  /*435b0*/  IMAD.MOV.U32 R143, RZ, RZ, R144 ;  /* 0x000000ffff8f7224 */ /* 0x004fe400078e0090 */
[----:B---3--:R-:W-:Y:S02]  /*435c0*/  IMAD.MOV.U32 R142, RZ, RZ, R77 ;  /* 0x000000ffff8e7224 */ /* 0x008fe400078e004d */
[----:B----4-:R-:W-:Y:S02]  /*435d0*/  IMAD.MOV.U32 R141, RZ, RZ, R76 ;  /* 0x000000ffff8d7224 */ /* 0x010fe400078e004c */
[----:B------:R-:W2:Y:S04]  /*435e0*/  LDL.LU R76, [R1+0x4018] ;  /* 0x00401800014c7983 */ /* 0x000ea80000300800 */
[----:B------:R-:W3:Y:S04]  /*435f0*/  LDL.LU R77, [R1+0x4014] ;  /* 0x00401400014d7983 */ /* 0x000ee80000300800 */
[----:B------:R-:W2:Y:S04]  /*43600*/  LDL.LU R144, [R1+0x4010] ;  /* 0x0040100001907983 */ /* 0x000ea80000300800 */
[----:B------:R-:W2:Y:S04]  /*43610*/  LDL.LU R145, [R1+0x400c] ;  /* 0x00400c0001917983 */ /* 0x000ea80000300800 */
[----:B------:R-:W2:Y:S01]  /*43620*/  LDL.LU R0, [R1+0x4008] ;  /* 0x0040080001007983 */ /* 0x000ea20000300800 */
[----:B------:R-:W-:-:S02]  /*43630*/  IMAD.MOV.U32 R9, RZ, RZ, R84 ;  /* 0x000000ffff097224 */ /* 0x000fc400078e0054 */
[----:B------:R-:W-:Y:S02]  /*43640*/  IMAD.MOV.U32 R184, RZ, RZ, R85 ;  /* 0x000000ffffb87224 */ /* 0x000fe400078e0055 */
[----:B------:R-:W-:Y:S02]  /*43650*/  IMAD.MOV.U32 R13, RZ, RZ, R86 ;  /* 0x000000ffff0d7224 */ /* 0x000fe400078e0056 */
[----:B------:R-:W-:Y:S02]  /*43660*/  IMAD.MOV.U32 R12, RZ, RZ, R87 ;  /* 0x000000ffff0c7224 */ /* 0x000fe400078e0057 */
[C---:B------:R-:W-:Y:S11]  /*43670*/  HMMA.1688.F32.TF32 R84, R80.reuse, R30, R108 ;  /* 0x0000001e5054723c */ /* 0x040ff6000008106c */
[----:B------:R-:W-:Y:S11]  /*43680*/  @!UPT UIADD3 URZ, URZ, URZ, URZ ;  /* 0x0000003f3f3ff290 */ /* 0x000ff6000fffe03f */
[----:B------:R-:W-:Y:S02]  /*43690*/  @!UPT UIADD3 URZ, URZ, URZ, URZ ;  /* 0x0000003f3f3ff290 */ /* 0x000fe4000fffe03f */
[----:B------:R-:W-:Y:S02]  /*436a0*/  IMAD.MOV.U32 R185, RZ, RZ, R84 ;  /* 0x000000ffffb97224 */ /* 0x000fe400078e0054 */
        /* <DEDUP_REMOVED lines=10> */
[----:B------:R-:W3:Y:S01]  /*43750*/  LDL.LU R148, [R1+0x4004] ;  /* 0x0040040001947983 */ /* 0x000ee20000300800 */
[----:B------:R-:W-:Y:S01]  /*43760*/  IMAD.MOV.U32 R95, RZ, RZ, R149 ;  /* 0x000000ffff5f7224 */ /* 0x000fe200078e0095 */
[C---:B------:R-:W-:Y:S02]  /*43770*/  HMMA.1688.F32.TF32 R112, R80.reuse, R190, R216 ;  /* 0x000000be5070723c */ /* 0x040fe400000810d8 */
[----:B------:R-:W3:Y:S04]  /*43780*/  LDL.LU R149, [R1+0x4000] ;  /* 0x0040000001957983 */ /* 0x000ee80000300800 */
[----:B------:R-:W3:Y:S02]  /*43790*/  LDL.LU R108, [R1+0x2d90] ;  /* 0x002d9000016c7983 */ /* 0x000ee40000300800 */
[C---:B------:R-:W-:Y:S02]  /*437a0*/  HMMA.1688.F32.TF32 R88, R80.reuse, R186, R212 ;  /* 0x000000ba5058723c */ /* 0x040fe400000810d4 */
[----:B------:R-:W3:Y:S04]  /*437b0*/  LDL.LU R109, [R1+0x2d94] ;  /* 0x002d9400016d7983 */ /* 0x000ee80000300800 */
[----:B------:R-:W3:Y:S02]  /*437c0*/  LDL.LU R110, [R1+0x2d98] ;  /* 0x002d9800016e7983 */ /* 0x000ee40000300800 */
[----:B------:R-:W-:Y:S01]  /*437d0*/  HMMA.1688.F32.TF32 R100, R80, R154, R100 ;  /* 0x0000009a5064723c */ /* 0x000fe20000081064 */
[----:B--2---:R-:W-:-:S02]  /*437e0*/  IMAD.MOV.U32 R111, RZ, RZ, R0 ;  /* 0x000000ffff6f7224 */ /* 0x004fc400078e0000 */
[----:B------:R-:W-:-:S05]  /*437f0*/  IMAD.MOV.U32 R0, RZ, RZ, R87 ;  /* 0x000000ffff007224 */ /* 0x000fca00078e0057 */
        /* <DEDUP_REMOVED lines=16> */
[----:B------:R-:W-:Y:S01]  /*43900*/  @!UPT UIADD3 URZ, URZ, URZ, URZ ;  /* 0x0000003f3f3ff290 */ /* 0x000fe2000fffe03f */
[----:B------:R-:W-:Y:S04]  /*43910*/  STL.64 [R1+0x1820], R84 ;  /* 0x0018205401007387 */ /* 0x000fe80000100a00 */
[----:B------:R2:W-:Y:S02]  /*43920*/  STL.64 [R1+0x1828], R86 ;  /* 0x0018285601007387 */ /* 0x0005e40000100a00 */
[C---:B--2---:R-:W-:Y:S02]  /*43930*/  HMMA.1688.F32.TF32 R84, R80.reuse, R182, R208 ;  /* 0x000000b65054723c */ /* 0x044fe400000810d0 */
[----:B------:R-:W-:Y:S04]  /*43940*/  STL.64 [R1+0x1800], R112 ;  /* 0x0018007001007387 */ /* 0x000fe80000100a00 */
[----:B------:R2:W-:Y:S04]  /*43950*/  STL.64 [R1+0x1808], R114 ;  /* 0x0018087201007387 */ /* 0x0005e80000100a00 */
[----:B------:R-:W-:Y:S04]  /*43960*/  STL.64 [R1+0x17f0], R88 ;  /* 0x0017f05801007387 */ /* 0x000fe80000100a00 */
[----:B------:R1:W-:Y:S01]  /*43970*/  STL.64 [R1+0x17f8], R90 ;  /* 0x0017f85a01007387 */ /* 0x0003e20000100a00 */
[C---:B--2---:R-:W-:Y:S08]  /*43980*/  HMMA.1688.F32.TF32 R112, R80.reuse, R178, R204 ;  /* 0x000000b25070723c */ /* 0x044ff000000810cc */
[----:B------:R-:W-:Y:S01]  /*43990*/  STL.64 [R1+0x17e0], R84 ;  /* 0x0017e05401007387 */ /* 0x000fe20000100a00 */
[C---:B-1----:R-:W-:Y:S03]  /*439a0*/  HMMA.1688.F32.TF32 R88, R80.reuse, R174, R200 ;  /* 0x000000ae5058723c */ /* 0x042fe600000810c8 */
        /* <DEDUP_REMOVED lines=10> */
[----:B-1----:R-:W-:Y:S07]  /*43a50*/  HMMA.1688.F32.TF32 R84, R80, R158, R104 ;  /* 0x0000009e5054723c */ /* 0x002fee0000081068 */
[----:B------:R-:W-:Y:S04]  /*43a60*/  STL.64 [R1+0x17a0], R112 ;  /* 0x0017a07001007387 */ /* 0x000fe80000100a00 */
[----:B------:R-:W-:Y:S04]  /*43a70*/  STL.64 [R1+0x17a8], R114 ;  /* 0x0017a87201007387 */ /* 0x000fe80000100a00 */
[----:B------:R-:W-:Y:S04]  /*43a80*/  STL.64 [R1+0x1790], R88 ;  /* 0x0017905801007387 */ /* 0x000fe80000100a00 */
[----:B------:R1:W-:Y:S01]  /*43a90*/  STL.64 [R1+0x1798], R90 ;  /* 0x0017985a01007387 */ /* 0x0003e20000100a00 */
[----:B------:R-:W-:Y:S03]  /*43aa0*/  HMMA.1688.F32.TF32 R104, R96, R78, R248 ;  /* 0x0000004e6068723c */ /* 0x000fe600000810f8 */
[----:B------:R-:W-:Y:S05]  /*43ab0*/  STL.64 [R1+0x1780], R84 ;  /* 0x0017805401007387 */ /* 0x000fea0000100a00 */
[C---:B-1----:R-:W-:Y:S01]  /*43ac0*/  HMMA.1688.F32.TF32 R88, R80.reuse, R14, R92 ;  /* 0x0000000e5058723c */ /* 0x042fe2000008105c */
[----:B------:R1:W-:Y:S07]  /*43ad0*/  STL.64 [R1+0x1788], R86 ;  /* 0x0017885601007387 */ /* 0x0003ee0000100a00 */
[C---:B-1----:R-:W-:Y:S08]  /*43ae0*/  HMMA.1688.F32.TF32 R84, R80.reuse, R10, R236 ;  /* 0x0000000a5054723c */ /* 0x042ff000000810ec */
[----:B------:R-:W-:Y:S01]  /*43af0*/  HMMA.1688.F32.TF32 R80, R80, R6, R244 ;  /* 0x000000065050723c */ /* 0x000fe200000810f4 */
        /* <DEDUP_REMOVED lines=43> */
[----:B------:R-:W2:Y:S01]  /*43db0*/  LDL.LU R237, [R1+0x2bc4] ;  /* 0x002bc40001ed7983 */ /* 0x000ea20000300800 */
[----:B---3--:R-:W-:Y:S01]  /*43dc0*/  HMMA.1688.F32.TF32 R248, R96, R70, R108 ;  /* 0x0000004660f8723c */ /* 0x008fe2000008106c */
[----:B------:R-:W-:-:S02]  /*43dd0*/  IMAD.MOV.U32 R238, RZ, RZ, R149 ;  /* 0x000000ffffee7224 */ /* 0x000fc400078e0095 */
[----:B------:R-:W-:-:S04]  /*43de0*/  IMAD.MOV.U32 R239, RZ, RZ, R148 ;  /* 0x000000ffffef7224 */ /* 0x000fc800078e0094 */
[----:B------:R-:W-:Y:S02]  /*43df0*/  IMAD.MOV.U32 R108, RZ, RZ, R145 ;  /* 0x000000ffff6c7224 */ /* 0x000fe400078e0091 */
[----:B------:R-:W-:Y:S02]  /*43e00*/  IMAD.MOV.U32 R109, RZ, RZ, R144 ;  /* 0x000000ffff6d7224 */ /* 0x000fe400078e0090 */
[----:B------:R-:W-:Y:S02]  /*43e10*/  IMAD.MOV.U32 R110, RZ, RZ, R77 ;  /* 0x000000ffff6e7224 */ /* 0x000fe400078e004d */
[----:B------:R-:W-:-:S10]  /*43e20*/  IMAD.MOV.U32 R111, RZ, RZ, R76 ;  /* 0x000000ffff6f7224 */ /* 0x000fd400078e004c */
[----:B------:R-:W-:Y:S04]  /*43e30*/  STL.64 [R1+0x3f68], R250 ;  /* 0x003f68fa01007387 */ /* 0x000fe80000100a00 */
[----:B------:R1:W-:Y:S01]  /*43e40*/  STL.64 [R1+0x3f60], R248 ;  /* 0x003f60f801007387 */ /* 0x0003e20000100a00 */
[C---:B----4-:R-:W-:Y:S08]  /*43e50*/  HMMA.1688.F32.TF32 R208, R96.reuse, R58, R136 ;  /* 0x0000003a60d0723c */ /* 0x050ff00000081088 */
[C---:B------:R-:W-:Y:S08]  /*43e60*/  HMMA.1688.F32.TF32 R244, R96.reuse, R74, R244 ;  /* 0x0000004a60f4723c */ /* 0x040ff000000810f4 */
[C---:B------:R-:W-:Y:S08]  /*43e70*/  HMMA.1688.F32.TF32 R144, R96.reuse, R146, R204 ;  /* 0x000000926090723c */ /* 0x040ff000000810cc */
[C---:B------:R-:W-:Y:S08]  /*43e80*/  HMMA.1688.F32.TF32 R148, R96.reuse, R150, R200 ;  /* 0x000000966094723c */ /* 0x040ff000000810c8 */
[C---:B------:R-:W-:Y:S07]  /*43e90*/  HMMA.1688.F32.TF32 R212, R96.reuse, R66, R196 ;  /* 0x0000004260d4723c */ /* 0x040fee00000810c4 */
[----:B------:R-:W-:Y:S01]  /*43ea0*/  STL.64 [R1+0x3ef0], R146 ;  /* 0x003ef09201007387 */ /* 0x000fe20000100a00 */
[C---:B------:R-:W-:Y:S03]  /*43eb0*/  HMMA.1688.F32.TF32 R76, R96.reuse, R62, R140 ;  /* 0x0000003e604c723c */ /* 0x040fe6000008108c */
[----:B------:R-:W-:Y:S05]  /*43ec0*/  STL.64 [R1+0x3ee8], R144 ;  /* 0x003ee89001007387 */ /* 0x000fea0000100a00 */
[C---:B--2---:R-:W-:Y:S01]  /*43ed0*/  HMMA.1688.F32.TF32 R80, R96.reuse, R54, R100 ;  /* 0x000000366050723c */ /* 0x044fe20000081064 */
[----:B------:R-:W-:Y:S04]  /*43ee0*/  STL.64 [R1+0x3f00], R246 ;  /* 0x003f00f601007387 */ /* 0x000fe80000100a00 */
[----:B------:R2:W-:Y:S03]  /*43ef0*/  STL.64 [R1+0x3ef8], R244 ;  /* 0x003ef8f401007387 */ /* 0x0005e60000100a00 */
[C---:B------:R-:W-:Y:S08]  /*43f00*/  HMMA.1688.F32.TF32 R204, R96.reuse, R50, R92 ;  /* 0x0000003260cc723c */ /* 0x040ff0000008105c */
[----:B------:R-:W-:Y:S01]  /*43f10*/  HMMA.1688.F32.TF32 R84, R96, R46, R236 ;  /* 0x0000002e6054723c */ /* 0x000fe200000810ec */
[----:B------:R-:W-:Y:S04]  /*43f20*/  STL.64 [R1+0x3ec8], R150 ;  /* 0x003ec89601007387 */ /* 0x000fe80000100a00 */
[----:B------:R3:W-:Y:S04]  /*43f30*/  STL.64 [R1+0x3ec0], R148 ;  /* 0x003ec09401007387 */ /* 0x0007e80000100a00 */
[----:B------:R-:W-:Y:S04]  /*43f40*/  STL.64 [R1+0x3e78], R214 ;  /* 0x003e78d601007387 */ /* 0x000fe80000100a00 */
[----:B------:R2:W-:Y:S04]  /*43f50*/  STL.64 [R1+0x3e70], R212 ;  /* 0x003e70d401007387 */ /* 0x0005e80000100a00 */
[----:B------:R-:W-:Y:S04]  /*43f60*/  STL.64 [R1+0x3e88], R78 ;  /* 0x003e884e01007387 */ /* 0x000fe80000100a00 */
        /* <DEDUP_REMOVED lines=10> */
[----:B------:R-:W-:-:S03]  /*44010*/  IMAD.MOV.U32 R239, RZ, RZ, R241 ;  /* 0x000000ffffef7224 */ /* 0x000fc600078e00f1 */
[----:B------:R-:W-:Y:S04]  /*44020*/  STL.64 [R1+0x3dd0], R84 ;  /* 0x003dd05401007387 */ /* 0x000fe80000100a00 */
        /* <DEDUP_REMOVED lines=30> */
[----:B------:R-:W4:Y:S04]  /*44210*/  LDL.LU R250, [R1+0x1408] ;  /* 0x0014080001fa7983 */ /* 0x000f280000300800 */
[----:B------:R-:W4:Y:S04]  /*44220*/  LDL.LU R251, [R1+0x140c] ;  /* 0x00140c0001fb7983 */ /* 0x000f280000300800 */
[----:B--2---:R-:W2:Y:S04]  /*44230*/  LDL.LU R244, [R1+0x1420] ;  /* 0x0014200001f47983 */ /* 0x004ea80000300800 */
[----:B------:R-:W2:Y:S04]  /*44240*/  LDL.LU R245, [R1+0x1424] ;  /* 0x0014240001f57983 */ /* 0x000ea80000300800 */
[----:B------:R-:W2:Y:S04]  /*44250*/  LDL.LU R246, [R1+0x1428] ;  /* 0x0014280001f67983 */ /* 0x000ea80000300800 */
[----:B------:R-:W2:Y:S04]  /*44260*/  LDL.LU R247, [R1+0x142c] ;  /* 0x00142c0001f77983 */ /* 0x000ea80000300800 */
[----:B---3--:R-:W3:Y:S04]  /*44270*/  LDL.LU R148, [R1+0x1430] ;  /* 0x0014300001947983 */ /* 0x008ee80000300800 */
        /* <DEDUP_REMOVED lines=43> */
[----:B----4-:R-:W-:-:S03]  /*44530*/  IMAD.MOV.U32 R219, RZ, RZ, R241 ;  /* 0x000000ffffdb7224 */ /* 0x010fc600078e00f1 */
[----:B------:R-:W4:Y:S04]  /*44540*/  LDL.LU R241, [R1+0x3ff8] ;  /* 0x003ff80001f17983 */ /* 0x000f280000300800 */
[----:B------:R1:W-:Y:S04]  /*44550*/  STL.64 [R1+0x3f18], R40 ;  /* 0x003f182801007387 */ /* 0x0003e80000100a00 */
[----:B------:R-:W-:Y:S04]  /*44560*/  STL.64 [R1+0x3d50], R202 ;  /* 0x003d50ca01007387 */ /* 0x000fe80000100a00 */
[----:B------:R-:W-:Y:S01]  /*44570*/  STL.64 [R1+0x3d48], R200 ;  /* 0x003d48c801007387 */ /* 0x000fe20000100a00 */
[----:B------:R-:W-:Y:S01]  /*44580*/  IMAD.MOV.U32 R76, RZ, RZ, R153 ;  /* 0x000000ffff4c7224 */ /* 0x000fe200078e0099 */
[C---:B--2---:R-:W-:Y:S08]  /*44590*/  HMMA.1688.F32.TF32 R92, R96.reuse, R30, R92 ;  /* 0x0000001e605c723c */ /* 0x044ff0000008105c */
[C---:B---3--:R-:W-:Y:S08]  /*445a0*/  HMMA.1688.F32.TF32 R88, R96.reuse, R38, R88 ;  /* 0x000000266058723c */ /* 0x048ff00000081058 */
[C---:B------:R-:W-:Y:S08]  /*445b0*/  HMMA.1688.F32.TF32 R196, R96.reuse, R34, R196 ;  /* 0x0000002260c4723c */ /* 0x040ff000000810c4 */
[C---:B------:R-:W-:Y:S07]  /*445c0*/  HMMA.1688.F32.TF32 R140, R96.reuse, R26, R140 ;  /* 0x0000001a608c723c */ /* 0x040fee000008108c */
[----:B------:R-:W-:Y:S04]  /*445d0*/  STL.64 [R1+0x3d60], R90 ;  /* 0x003d605a01007387 */ /* 0x000fe80000100a00 */
[----:B------:R-:W-:Y:S04]  /*445e0*/  STL.64 [R1+0x3d58], R88 ;  /* 0x003d585801007387 */ /* 0x000fe80000100a00 */
[----:B------:R-:W-:Y:S04]  /*445f0*/  STL.64 [R1+0x3d70], R198 ;  /* 0x003d70c601007387 */ /* 0x000fe80000100a00 */
[----:B------:R-:W-:Y:S04]  /*44600*/  STL.64 [R1+0x3d68], R196 ;  /* 0x003d68c401007387 */ /* 0x000fe80000100a00 */
[----:B------:R-:W-:Y:S01]  /*44610*/  STL.64 [R1+0x3d80], R94 ;  /* 0x003d805e01007387 */ /* 0x000fe20000100a00 */
[C---:B-1----:R-:W-:Y:S03]  /*44620*/  HMMA.1688.F32.TF32 R40, R96.reuse, R194, R212 ;  /* 0x000000c26028723c */ /* 0x042fe600000810d4 */
[----:B------:R-:W-:Y:S04]  /*44630*/  STL.64 [R1+0x3d78], R92 ;  /* 0x003d785c01007387 */ /* 0x000fe80000100a00 */
[----:B------:R-:W-:Y:S01]  /*44640*/  STL.64 [R1+0x3d90], R142 ;  /* 0x003d908e01007387 */ /* 0x000fe20000100a00 */
[C---:B------:R-:W-:Y:S03]  /*44650*/  HMMA.1688.F32.TF32 R100, R96.reuse, R22, R100 ;  /* 0x000000166064723c */ /* 0x040fe60000081064 */
[----:B------:R-:W-:Y:S04]  /*44660*/  STL.64 [R1+0x3d88], R140 ;  /* 0x003d888c01007387 */ /* 0x000fe80000100a00 */
[----:B------:R-:W4:Y:S04]  /*44670*/  LDL R26, [R1+0x35e0] ;  /* 0x0035e000011a7983 */ /* 0x000f280000100800 */
[----:B------:R1:W-:Y:S02]  /*44680*/  STL.64 [R1+0x3de0], R20 ;  /* 0x003de01401007387 */ /* 0x0003e40000100a00 */
[C---:B-1----:R-:W-:Y:S02]  /*44690*/  HMMA.1688.F32.TF32 R20, R96.reuse, R190, R148 ;  /* 0x000000be6014723c */ /* 0x042fe40000081094 */
[----:B------:R-:W-:Y:S04]  /*446a0*/  STL.64 [R1+0x1680], R40 ;  /* 0x0016802801007387 */ /* 0x000fe80000100a00 */
[----:B------:R1:W-:Y:S02]  /*446b0*/  STL.64 [R1+0x1688], R42 ;  /* 0x0016882a01007387 */ /* 0x0003e40000100a00 */
[C---:B------:R-:W-:Y:S08]  /*446c0*/  HMMA.1688.F32.TF32 R44, R96.reuse, R186, R244 ;  /* 0x000000ba602c723c */ /* 0x040ff000000810f4 */
[C---:B-1----:R-:W-:Y:S07]  /*446d0*/  HMMA.1688.F32.TF32 R40, R96.reuse, R182, R144 ;  /* 0x000000b66028723c */ /* 0x042fee0000081090 */
        /* <DEDUP_REMOVED lines=9> */
[----:B--2---:R-:W-:Y:S03]  /*44770*/  HMMA.1688.F32.TF32 R40, R96, R170, R112 ;  /* 0x000000aa6028723c */ /* 0x004fe60000081070 */
[----:B------:R1:W-:Y:S01]  /*44780*/  STL.64 [R1+0x15a8], R22 ;  /* 0x0015a81601007387 */ /* 0x0003e20000100a00 */
[----:B------:R-:W-:-:S02]  /*44790*/  IMAD.MOV.U32 R212, RZ, RZ, R157 ;  /* 0x000000ffffd47224 */ /* 0x000fc400078e009d */
[----:B------:R-:W-:Y:S01]  /*447a0*/  IMAD.MOV.U32 R213, RZ, RZ, R156 ;  /* 0x000000ffffd57224 */ /* 0x000fe200078e009c */
[----:B------:R-:W-:Y:S01]  /*447b0*/  MOV R215, R68 ;  /* 0x0000004400d77202 */ /* 0x000fe20000000f00 */
[----:B------:R-:W-:Y:S01]  /*447c0*/  IMAD.MOV.U32 R214, RZ, RZ, R72 ;  /* 0x000000ffffd67224 */ /* 0x000fe200078e0048 */
[----:B------:R-:W-:Y:S01]  /*447d0*/  LDS R112, [R3+0x8000] ;  /* 0x0080000003707984 */ /* 0x000fe20000000800 */
[----:B------:R-:W-:Y:S02]  /*447e0*/  IMAD.MOV.U32 R77, RZ, RZ, R152 ;  /* 0x000000ffff4d7224 */ /* 0x000fe400078e0098 */
[----:B------:R-:W-:Y:S01]  /*447f0*/  IMAD.MOV.U32 R78, RZ, RZ, R69 ;  /* 0x000000ffff4e7224 */ /* 0x000fe200078e0045 */
[----:B------:R-:W-:Y:S01]  /*44800*/  LDS R114, [R3+0xa000] ;  /* 0x00a0000003727984 */ /* 0x000fe20000000800 */
[C---:B-1----:R-:W-:Y:S03]  /*44810*/  HMMA.1688.F32.TF32 R20, R96.reuse, R166, R232 ;  /* 0x000000a66014723c */ /* 0x042fe600000810e8 */
[----:B------:R-:W-:Y:S04]  /*44820*/  STL.64 [R1+0x1590], R44 ;  /* 0x0015902c01007387 */ /* 0x000fe80000100a00 */
[----:B------:R1:W-:Y:S04]  /*44830*/  STL.64 [R1+0x1598], R46 ;  /* 0x0015982e01007387 */ /* 0x0003e80000100a00 */
[----:B------:R-:W-:Y:S04]  /*44840*/  STL.64 [R1+0x1540], R40 ;  /* 0x0015402801007387 */ /* 0x000fe80000100a00 */
[----:B------:R2:W-:Y:S01]  /*44850*/  STL.64 [R1+0x1548], R42 ;  /* 0x0015482a01007387 */ /* 0x0005e20000100a00 */
[----:B-1----:R-:W-:Y:S01]  /*44860*/  HMMA.1688.F32.TF32 R44, R96, R162, R228 ;  /* 0x000000a2602c723c */ /* 0x002fe200000810e4 */
[----:B------:R-:W-:-:S02]  /*44870*/  IMAD.MOV.U32 R79, RZ, RZ, R73 ;  /* 0x000000ffff4f7224 */ /* 0x000fc400078e0049 */
[----:B------:R-:W-:Y:S04]  /*44880*/  LDS R113, [R240+0x8000] ;  /* 0x00800000f0717984 */ /* 0x000fe80000000800 */
[----:B------:R-:W-:Y:S01]  /*44890*/  STL.64 [R1+0x1520], R20 ;  /* 0x0015201401007387 */ /* 0x000fe20000100a00 */
[----:B--2---:R-:W-:Y:S03]  /*448a0*/  HMMA.1688.F32.TF32 R40, R96, R158, R224 ;  /* 0x0000009e6028723c */ /* 0x004fe600000810e0 */
[----:B------:R1:W-:Y:S04]  /*448b0*/  STL.64 [R1+0x1528], R22 ;  /* 0x0015281601007387 */ /* 0x0003e80000100a00 */
[----:B------:R-:W-:Y:S01]  /*448c0*/  LDS R115, [R240+0xa000] ;  /* 0x00a00000f0737984 */ /* 0x000fe20000000800 */
[----:B------:R-:W-:-:S02]  /*448d0*/  IMAD.MOV.U32 R104, RZ, RZ, R119 ;  /* 0x000000ffff687224 */ /* 0x000fc400078e0077 */
        /* <DEDUP_REMOVED lines=12> */
[----:B------:R1:W-:Y:S01]  /*449a0*/  STL.64 [R1+0x1488], R22 ;  /* 0x0014881601007387 */ /* 0x0003e20000100a00 */
[----:B------:R-:W-:-:S03]  /*449b0*/  IMAD.MOV.U32 R107, RZ, RZ, R116 ;  /* 0x000000ffff6b7224 */ /* 0x000fc600078e0074 */
[----:B------:R-:W-:Y:S01]  /*449c0*/  LDS R116, [R3+0x8080] ;  /* 0x0080800003747984 */ /* 0x000fe20000000800 */
[----:B------:R-:W-:-:S03]  /*449d0*/  IMAD.MOV.U32 R248, RZ, RZ, R123 ;  /* 0x000000fffff87224 */ /* 0x000fc600078e007b */
[----:B------:R-:W-:Y:S01]  /*449e0*/  LDS R117, [R240+0x8080] ;  /* 0x00808000f0757984 */ /* 0x000fe20000000800 */
[----:B-1----:R-:W-:Y:S03]  /*449f0*/  HMMA.1688.F32.TF32 R20, R96, R6, R236 ;  /* 0x000000066014723c */ /* 0x002fe600000810ec */
[----:B------:R-:W-:Y:S04]  /*44a00*/  STL.64 [R1+0x1440], R44 ;  /* 0x0014402c01007387 */ /* 0x000fe80000100a00 */
[----:B------:R1:W-:Y:S04]  /*44a10*/  STL.64 [R1+0x1448], R46 ;  /* 0x0014482e01007387 */ /* 0x0003e80000100a00 */
[----:B------:R-:W-:Y:S04]  /*44a20*/  STL.64 [R1+0x12e0], R40 ;  /* 0x0012e02801007387 */ /* 0x000fe80000100a00 */
[----:B------:R-:W-:Y:S01]  /*44a30*/  STL.64 [R1+0x12e8], R42 ;  /* 0x0012e82a01007387 */ /* 0x000fe20000100a00 */
[----:B------:R-:W-:-:S02]  /*44a40*/  IMAD.MOV.U32 R249, RZ, RZ, R122 ;  /* 0x000000fffff97224 */ /* 0x000fc400078e007a */
[----:B------:R-:W-:Y:S01]  /*44a50*/  IMAD.MOV.U32 R250, RZ, RZ, R121 ;  /* 0x000000fffffa7224 */ /* 0x000fe200078e0079 */
[----:B------:R-:W-:Y:S01]  /*44a60*/  LDS R122, [R3+0xa100] ;  /* 0x00a10000037a7984 */ /* 0x000fe20000000800 */
[----:B------:R-:W-:Y:S02]  /*44a70*/  IMAD.MOV.U32 R251, RZ, RZ, R120 ;  /* 0x000000fffffb7224 */ /* 0x000fe400078e0078 */
[----:B------:R-:W-:Y:S01]  /*44a80*/  IMAD.MOV.U32 R144, RZ, RZ, R127 ;  /* 0x000000ffff907224 */ /* 0x000fe200078e007f */
[----:B------:R-:W-:Y:S04]  /*44a90*/  LDS R120, [R3+0x8100] ;  /* 0x0081000003787984 */ /* 0x000fe80000000800 */
[----:B------:R-:W-:Y:S04]  /*44aa0*/  STL.64 [R1+0x1290], R20 ;  /* 0x0012901401007387 */ /* 0x000fe80000100a00 */
[----:B------:R-:W-:Y:S04]  /*44ab0*/  STL.64 [R1+0x1298], R22 ;  /* 0x0012981601007387 */ /* 0x000fe80000100a00 */
[----:B------:R-:W2:Y:S04]  /*44ac0*/  LDL.LU R157, [R1+0x3ff4] ;  /* 0x003ff400019d7983 */ /* 0x000ea80000300800 */
        /* <DEDUP_REMOVED lines=10> */
[----:B------:R-:W-:-:S03]  /*44b70*/  IMAD.MOV.U32 R147, RZ, RZ, R124 ;  /* 0x000000ffff937224 */ /* 0x000fc600078e007c */
[----:B------:R-:W-:Y:S04]  /*44b80*/  LDS R123, [R240+0xa100] ;  /* 0x00a10000f07b7984 */ /* 0x000fe80000000800 */
[----:B------:R-:W-:Y:S04]  /*44b90*/  LDS R124, [R3+0x8180] ;  /* 0x00818000037c7984 */ /* 0x000fe80000000800 */
[----:B------:R-:W-:Y:S04]  /*44ba0*/  LDS R126, [R3+0xa180] ;  /* 0x00a18000037e7984 */ /* 0x000fe80000000800 */
[----:B------:R-:W-:Y:S04]  /*44bb0*/  LDS R125, [R240+0x8180] ;  /* 0x00818000f07d7984 */ /* 0x000fe80000000800 */
[----:B------:R-:W-:Y:S01]  /*44bc0*/  LDS R127, [R240+0xa180] ;  /* 0x00a18000f07f7984 */ /* 0x000fe20000000800 */
[----:B----4-:R-:W-:Y:S01]  /*44bd0*/  LEA R241, R241, R26, 0x10 ;  /* 0x0000001af1f17211 */ /* 0x010fe200078e80ff */
[----:B------:R-:W-:-:S02]  /*44be0*/  IMAD.MOV.U32 R244, RZ, RZ, R131 ;  /* 0x000000fffff47224 */ /* 0x000fc400078e0083 */
[----:B------:R-:W-:Y:S01]  /*44bf0*/  LDS R136, [R3+0x8300] ;  /* 0x0083000003887984 */ /* 0x000fe20000000800 */
[----:B------:R-:W-:Y:S02]  /*44c00*/  IMAD.MOV.U32 R245, RZ, RZ, R130 ;  /* 0x000000fffff57224 */ /* 0x000fe400078e0082 */
[----:B------:R-:W-:Y:S01]  /*44c10*/  IMAD.MOV.U32 R246, RZ, RZ, R129 ;  /* 0x000000fffff67224 */ /* 0x000fe200078e0081 */
[----:B------:R-:W-:Y:S01]  /*44c20*/  LDS R130, [R3+0xa200] ;  /* 0x00a2000003827984 */ /* 0x000fe20000000800 */
[----:B------:R-:W-:-:S03]  /*44c30*/  IMAD.MOV.U32 R247, RZ, RZ, R128 ;  /* 0x000000fffff77224 */ /* 0x000fc600078e0080 */
[----:B------:R-:W-:Y:S01]  /*44c40*/  LDS R128, [R3+0x8200] ;  /* 0x0082000003807984 */ /* 0x000fe20000000800 */
[----:B------:R-:W-:-:S03]  /*44c50*/  IMAD.MOV.U32 R148, RZ, RZ, R135 ;  /* 0x000000ffff947224 */ /* 0x000fc600078e0087 */
[----:B------:R-:W-:Y:S01]  /*44c60*/  LDS R129, [R240+0x8200] ;  /* 0x00820000f0817984 */ /* 0x000fe20000000800 */
[----:B------:R-:W-:-:S03]  /*44c70*/  IMAD.MOV.U32 R149, RZ, RZ, R134 ;  /* 0x000000ffff957224 */ /* 0x000fc600078e0086 */
[----:B------:R-:W-:Y:S01]  /*44c80*/  LDS R131, [R240+0xa200] ;  /* 0x00a20000f0837984 */ /* 0x000fe20000000800 */
[----:B------:R-:W-:Y:S02]  /*44c90*/  IMAD.MOV.U32 R150, RZ, RZ, R133 ;  /* 0x000000ffff967224 */ /* 0x000fe400078e0085 */
[----:B------:R-:W-:Y:S01]  /*44ca0*/  IMAD.MOV.U32 R151, RZ, RZ, R132 ;  /* 0x000000ffff977224 */ /* 0x000fe200078e0084 */
[----:B------:R-:W-:Y:S04]  /*44cb0*/  LDS R134, [R3+0xa280] ;  /* 0x00a2800003867984 */ /* 0x000fe80000000800 */
[----:B------:R-:W-:Y:S04]  /*44cc0*/  LDS R132, [R3+0x8280] ;  /* 0x0082800003847984 */ /* 0x000fe80000000800 */
[----:B------:R-:W-:Y:S04]  /*44cd0*/  LDS R133, [R240+0x8280] ;  /* 0x00828000f0857984 */ /* 0x000fe80000000800 */
[----:B------:R-:W-:Y:S04]  /*44ce0*/  LDS R135, [R240+0xa280] ;  /* 0x00a28000f0877984 */ /* 0x000fe80000000800 */
[----:B------:R-:W-:Y:S04]  /*44cf0*/  LDS R138, [R3+0xa300] ;  /* 0x00a30000038a7984 */ /* 0x000fe80000000800 */
[----:B------:R-:W-:Y:S04]  /*44d00*/  LDS R137, [R240+0x8300] ;  /* 0x00830000f0897984 */ /* 0x000fe80000000800 */
[----:B------:R-:W-:Y:S01]  /*44d10*/  LDS R139, [R240+0xa300] ;  /* 0x00a30000f08b7984 */ /* 0x000fe20000000800 */
[----:B------:R-:W-:Y:S03]  /*44d20*/  HMMA.1688.F32.TF32 R108, R96, R18, R108 ;  /* 0x00000012606c723c */ /* 0x000fe6000008106c */
[----:B------:R-:W-:Y:S04]  /*44d30*/  LDS R96, [R3+0x8380] ;  /* 0x0083800003607984 */ /* 0x000fe80000000800 */
        /* <DEDUP_REMOVED lines=30> */
[----:B------:R-:W-:Y:S01]  /*44f20*/  LDS R159, [R240+0xa780] ;  /* 0x00a78000f09f7984 */ /* 0x000fe20000000800 */
[----:B--2---:R-:W-:-:S02]  /*44f30*/  IMAD.MOV.U32 R211, RZ, RZ, R157 ;  /* 0x000000ffffd37224 */ /* 0x004fc400078e009d */
[----:B---3--:R-:W-:Y:S02]  /*44f40*/  IMAD.MOV.U32 R210, RZ, RZ, R156 ;  /* 0x000000ffffd27224 */ /* 0x008fe400078e009c */
[----:B------:R-:W-:Y:S02]  /*44f50*/  IMAD.MOV.U32 R208, RZ, RZ, R72 ;  /* 0x000000ffffd07224 */ /* 0x000fe400078e0048 */
[----:B------:R-:W2:Y:S01]  /*44f60*/  LDL.LU R72, [R1+0x3fd4] ;  /* 0x003fd40001487983 */ /* 0x000ea20000300800 */
[----:B------:R-:W-:-:S03]  /*44f70*/  IMAD.MOV.U32 R209, RZ, RZ, R68 ;  /* 0x000000ffffd17224 */ /* 0x000fc600078e0044 */
[----:B------:R-:W3:Y:S04]  /*44f80*/  LDL.LU R68, [R1+0x3fd0] ;  /* 0x003fd00001447983 */ /* 0x000ee80000300800 */
[----:B------:R-:W4:Y:S04]  /*44f90*/  LDL.LU R156, [R1+0x3fcc] ;  /* 0x003fcc00019c7983 */ /* 0x000f280000300800 */
[----:B------:R-:W4:Y:S01]  /*44fa0*/  LDL.LU R157, [R1+0x3fc8] ;  /* 0x003fc800019d7983 */ /* 0x000f220000300800 */
[----:B------:R-:W-:-:S03]  /*44fb0*/  IMAD.MOV.U32 R80, RZ, RZ, R69 ;  /* 0x000000ffff507224 */ /* 0x000fc600078e0045 */
[----:B------:R-:W4:Y:S01]  /*44fc0*/  LDL.LU R69, [R1+0x3fc4] ;  /* 0x003fc40001457983 */ /* 0x000f220000300800 */
[----:B------:R-:W-:-:S03]  /*44fd0*/  IMAD.MOV.U32 R81, RZ, RZ, R73 ;  /* 0x000000ffff517224 */ /* 0x000fc600078e0049 */
[----:B------:R-:W4:Y:S01]  /*44fe0*/  LDL.LU R73, [R1+0x3fc0] ;  /* 0x003fc00001497983 */ /* 0x000f220000300800 */
[----:B------:R-:W-:Y:S02]  /*44ff0*/  IMAD.MOV.U32 R82, RZ, RZ, R152 ;  /* 0x000000ffff527224 */ /* 0x000fe400078e0098 */
[----:B------:R-:W-:Y:S01]  /*45000*/  IMAD.MOV.U32 R83, RZ, RZ, R153 ;  /* 0x000000ffff537224 */ /* 0x000fe200078e0099 */
[----:B------:R-:W4:Y:S04]  /*45010*/  LDL.LU R152, [R1+0x3fbc] ;  /* 0x003fbc0001987983 */ /* 0x000f280000300800 */
[----:B------:R-:W1:Y:S01]  /*45020*/  LDL.LU R153, [R1+0x3fb8] ;  /* 0x003fb80001997983 */ /* 0x000e620000300800 */
[----:B--2---:R-:W-:Y:S02]  /*45030*/  IMAD.MOV.U32 R51, RZ, RZ, R72 ;  /* 0x000000ffff337224 */ /* 0x004fe400078e0048 */
[----:B---3--:R-:W-:-:S02]  /*45040*/  IMAD.MOV.U32 R50, RZ, RZ, R68 ;  /* 0x000000ffff327224 */ /* 0x008fc400078e0044 */
[----:B----4-:R-:W-:Y:S02]  /*45050*/  IMAD.MOV.U32 R48, RZ, RZ, R156 ;  /* 0x000000ffff307224 */ /* 0x010fe400078e009c */
[----:B------:R-:W2:Y:S01]  /*45060*/  LDL.LU R156, [R1+0x3fb4] ;  /* 0x003fb400019c7983 */ /* 0x000ea20000300800 */
[----:B------:R-:W-:-:S03]  /*45070*/  IMAD.MOV.U32 R49, RZ, RZ, R157 ;  /* 0x000000ffff317224 */ /* 0x000fc600078e009d */
[----:B------:R-:W3:Y:S04]  /*45080*/  LDL.LU R157, [R1+0x3fb0] ;  /* 0x003fb000019d7983 */ /* 0x000ee80000300800 */
[----:B------:R-:W4:Y:S01]  /*45090*/  LDL.LU R68, [R1+0x3fac] ;  /* 0x003fac0001447983 */ /* 0x000f220000300800 */
[----:B------:R-:W-:-:S03]  /*450a0*/  IMAD.MOV.U32 R204, RZ, RZ, R73 ;  /* 0x000000ffffcc7224 */ /* 0x000fc600078e0049 */
[----:B------:R-:W2:Y:S04]  /*450b0*/  LDL.LU R72, [R1+0x3fa8] ;  /* 0x003fa80001487983 */ /* 0x000ea80000300800 */
[----:B------:R-:W3:Y:S01]  /*450c0*/  LDL.LU R73, [R1+0x3fa4] ;  /* 0x003fa40001497983 */ /* 0x000ee20000300800 */
[----:B------:R-:W-:-:S03]  /*450d0*/  IMAD.MOV.U32 R205, RZ, RZ, R69 ;  /* 0x000000ffffcd7224 */ /* 0x000fc600078e0045 */
[----:B------:R-:W4:Y:S04]  /*450e0*/  LDL.LU R69, [R1+0x3fa0] ;  /* 0x003fa00001457983 */ /* 0x000f280000300800 */
[----:B------:R-:W4:Y:S04]  /*450f0*/  LDL.LU R206, [R1+0x10a8] ;  /* 0x0010a80001ce7983 */ /* 0x000f280000300800 */
[----:B------:R-:W4:Y:S01]  /*45100*/  LDL.LU R207, [R1+0x10ac] ;  /* 0x0010ac0001cf7983 */ /* 0x000f220000300800 */
[----:B-1----:R-:W-:Y:S02]  /*45110*/  IMAD.MOV.U32 R46, RZ, RZ, R153 ;  /* 0x000000ffff2e7224 */ /* 0x002fe400078e0099 */
[----:B------:R-:W-:Y:S01]  /*45120*/  IMAD.MOV.U32 R47, RZ, RZ, R152 ;  /* 0x000000ffff2f7224 */ /* 0x000fe200078e0098 */
[----:B------:R-:W-:Y:S04]  /*45130*/  LDS R153, [R240+0x8700] ;  /* 0x00870000f0997984 */ /* 0x000fe80000000800 */
[----:B------:R-:W-:Y:S01]  /*45140*/  LDS R152, [R3+0x8700] ;  /* 0x0087000003987984 */ /* 0x000fe20000000800 */
[----:B--2---:R-:W-:Y:S01]  /*45150*/  MOV R85, R72 ;  /* 0x0000004800557202 */ /* 0x004fe20000000f00 */
[----:B---3--:R-:W-:-:S02]  /*45160*/  IMAD.MOV.U32 R84, RZ, RZ, R73 ;  /* 0x000000ffff547224 */ /* 0x008fc400078e0049 */
[----:B------:R-:W1:Y:S01]  /*45170*/  LDSM.16.M88.4 R72, [R241+0x40000] ;  /* 0x04000000f148783b */ /* 0x000e620000000200 */
[----:B----4-:R-:W-:Y:S02]  /*45180*/  IMAD.MOV.U32 R87, RZ, RZ, R68 ;  /* 0x000000ffff577224 */ /* 0x010fe400078e0044 */
[----:B------:R-:W-:Y:S02]  /*45190*/  IMAD.MOV.U32 R86, RZ, RZ, R69 ;  /* 0x000000ffff567224 */ /* 0x000fe400078e0045 */
[----:B------:R-:W2:Y:S01]  /*451a0*/  LDSM.16.M88.4 R68, [R241+0x40800] ;  /* 0x04080000f144783b */ /* 0x000ea20000000200 */
[----:B------:R-:W-:Y:S02]  /*451b0*/  IMAD.MOV.U32 R44, RZ, RZ, R157 ;  /* 0x000000ffff2c7224 */ /* 0x000fe400078e009d */
[----:B------:R-:W-:Y:S01]  /*451c0*/  IMAD.MOV.U32 R45, RZ, RZ, R156 ;  /* 0x000000ffff2d7224 */ /* 0x000fe200078e009c */
[----:B------:R-:W-:Y:S04]  /*451d0*/  LDS R157, [R240+0x8780] ;  /* 0x00878000f09d7984 */ /* 0x000fe80000000800 */
[----:B------:R-:W3:Y:S01]  /*451e0*/  LDS R156, [R3+0x8780] ;  /* 0x00878000039c7984 */ /* 0x000ee20000000800 */
[-C--:B-1----:R-:W-:Y:S03]  /*451f0*/  HMMA.1688.F32.TF32 R20, R112, R72.reuse, R84 ;  /* 0x000000487014723c */ /* 0x082fe60000081054 */
[----:B------:R-:W-:Y:S04]  /*45200*/  STL [R1+0x3afc], R74 ;  /* 0x003afc4a01007387 */ /* 0x000fe80000100800 */
[----:B------:R-:W-:Y:S01]  /*45210*/  STL [R1+0x3af8], R75 ;  /* 0x003af84b01007387 */ /* 0x000fe20000100800 */
[-C--:B------:R-:W-:Y:S03]  /*45220*/  HMMA.1688.F32.TF32 R44, R116, R72.reuse, R44 ;  /* 0x00000048742c723c */ /* 0x080fe6000008102c */
[----:B--2---:R-:W-:Y:S04]  /*45230*/  STL [R1+0x3b04], R70 ;  /* 0x003b044601007387 */ /* 0x004fe80000100800 */
[----:B------:R-:W-:Y:S01]  /*45240*/  STL [R1+0x3b00], R71 ;  /* 0x003b004701007387 */ /* 0x000fe20000100800 */
[-C--:B------:R-:W-:Y:S07]  /*45250*/  HMMA.1688.F32.TF32 R40, R120, R72.reuse, R204 ;  /* 0x000000487828723c */ /* 0x080fee00000810cc */
[----:B------:R-:W-:Y:S04]  /*45260*/  STL.64 [R1+0x1280], R20 ;  /* 0x0012801401007387 */ /* 0x000fe80000100a00 */
[----:B------:R1:W-:Y:S02]  /*45270*/  STL.64 [R1+0x1288], R22 ;  /* 0x0012881601007387 */ /* 0x0003e40000100a00 */
[-C--:B-1----:R-:W-:Y:S02]  /*45280*/  HMMA.1688.F32.TF32 R20, R124, R72.reuse, R48 ;  /* 0x000000487c14723c */ /* 0x082fe40000081030 */
[----:B------:R-:W-:Y:S04]  /*45290*/  STL.64 [R1+0x1190], R44 ;  /* 0x0011902c01007387 */ /* 0x000fe80000100a00 */
[----:B------:R1:W-:Y:S04]  /*452a0*/  STL.64 [R1+0x1198], R46 ;  /* 0x0011982e01007387 */ /* 0x0003e80000100a00 */
[----:B------:R-:W-:Y:S04]  /*452b0*/  STL.64 [R1+0x14b0], R40 ;  /* 0x0014b02801007387 */ /* 0x000fe80000100a00 */
[----:B------:R2:W-:Y:S01]  /*452c0*/  STL.64 [R1+0x14b8], R42 ;  /* 0x0014b82a01007387 */ /* 0x0005e20000100a00 */
[-C--:B-1----:R-:W-:Y:S08]  /*452d0*/  HMMA.1688.F32.TF32 R44, R128, R72.reuse, R80 ;  /* 0x00000048802c723c */ /* 0x082ff00000081050 */
[----:B------:R-:W-:Y:S01]  /*452e0*/  STL.64 [R1+0x15c0], R20 ;  /* 0x0015c01401007387 */ /* 0x000fe20000100a00 */
[-C--:B--2---:R-:W-:Y:S03]  /*452f0*/  HMMA.1688.F32.TF32 R40, R132, R72.reuse, R208 ;  /* 0x000000488428723c */ /* 0x084fe600000810d0 */
[----:B------:R1:W-:Y:S05]  /*45300*/  STL.64 [R1+0x15c8], R22 ;  /* 0x0015c81601007387 */ /* 0x0003ea0000100a00 */
[-C--:B-1----:R-:W-:Y:S06]  /*45310*/  HMMA.1688.F32.TF32 R20, R136, R72.reuse, R76 ;  /* 0x000000488814723c */ /* 0x082fec000008104c */
[----:B------:R-:W-:Y:S04]  /*45320*/  STL.64 [R1+0x1d60], R44 ;  /* 0x001d602c01007387 */ /* 0x000fe80000100a00 */
[----:B------:R1:W-:Y:S05]  /*45330*/  STL.64 [R1+0x1d68], R46 ;  /* 0x001d682e01007387 */ /* 0x0003ea0000100a00 */
[----:B------:R-:W-:Y:S04]  /*45340*/  STL.64 [R1+0x2450], R40 ;  /* 0x0024502801007387 */ /* 0x000fe80000100a00 */
[----:B------:R2:W-:Y:S01]  /*45350*/  STL.64 [R1+0x2458], R42 ;  /* 0x0024582a01007387 */ /* 0x0005e20000100a00 */
[-C--:B-1----:R-:W-:Y:S03]  /*45360*/  HMMA.1688.F32.TF32 R44, R96, R72.reuse, R212 ;  /* 0x00000048602c723c */ /* 0x082fe600000810d4 */
[----:B------:R-:W-:Y:S05]  /*45370*/  STL.64 [R1+0x25c0], R20 ;  /* 0x0025c01401007387 */ /* 0x000fea0000100a00 */
[-C--:B--2---:R-:W-:Y:S01]  /*45380*/  HMMA.1688.F32.TF32 R40, R236, R72.reuse, R148 ;  /* 0x00000048ec28723c */ /* 0x084fe20000081094 */
[----:B------:R1:W-:Y:S07]  /*45390*/  STL.64 [R1+0x25c8], R22 ;  /* 0x0025c81601007387 */ /* 0x0003ee0000100a00 */
[-C--:B-1----:R-:W-:Y:S07]  /*453a0*/  HMMA.1688.F32.TF32 R20, R232, R72.reuse, R244 ;  /* 0x00000048e814723c */ /* 0x082fee00000810f4 */
[----:B------:R-:W-:Y:S04]  /*453b0*/  STL.64 [R1+0x27b0], R44 ;  /* 0x0027b02c01007387 */ /* 0x000fe80000100a00 */
[----:B------:R1:W-:Y:S04]  /*453c0*/  STL.64 [R1+0x27b8], R46 ;  /* 0x0027b82e01007387 */ /* 0x0003e80000100a00 */
[----:B------:R-:W-:Y:S04]  /*453d0*/  STL.64 [R1+0x29b0], R40 ;  /* 0x0029b02801007387 */ /* 0x000fe80000100a00 */
[----:B------:R2:W-:Y:S01]  /*453e0*/  STL.64 [R1+0x29b8], R42 ;  /* 0x0029b82a01007387 */ /* 0x0005e20000100a00 */
[-C--:B-1----:R-:W-:Y:S03]  /*453f0*/  HMMA.1688.F32.TF32 R44, R228, R72.reuse, R144 ;  /* 0x00000048e42c723c */ /* 0x082fe60000081090 */
[----:B------:R-:W-:Y:S05]  /*45400*/  STL.64 [R1+0x2aa0], R20 ;  /* 0x002aa01401007387 */ /* 0x000fea0000100a00 */
[-C--:B--2---:R-:W-:Y:S01]  /*45410*/  HMMA.1688.F32.TF32 R40, R224, R72.reuse, R248 ;  /* 0x00000048e028723c */ /* 0x084fe200000810f8 */
[----:B------:R1:W-:Y:S07]  /*45420*/  STL.64 [R1+0x2aa8], R22 ;  /* 0x002aa81601007387 */ /* 0x0003ee0000100a00 */
[----:B-1----:R-:W-:Y:S07]  /*45430*/  HMMA.1688.F32.TF32 R20, R220, R72, R104 ;  /* 0x00000048dc14723c */ /* 0x002fee0000081068 */
[----:B------:R1:W-:Y:S04]  /*45440*/  STL.64 [R1+0x2b70], R44 ;  /* 0x002b702c01007387 */ /* 0x0003e80000100a00 */
[----:B------:R2:W-:Y:S04]  /*45450*/  STL.64 [R1+0x2b78], R46 ;  /* 0x002b782e01007387 */ /* 0x0005e80000100a00 */
[----:B------:R-:W4:Y:S04]  /*45460*/  LDL.LU R244, [R1+0xca0] ;  /* 0x000ca00001f47983 */ /* 0x000f280000300800 */
[----:B------:R-:W-:Y:S04]  /*45470*/  STL.64 [R1+0x2c20], R40 ;  /* 0x002c202801007387 */ /* 0x000fe80000100a00 */
[----:B------:R-:W-:Y:S04]  /*45480*/  STL.64 [R1+0x2c28], R42 ;  /* 0x002c282a01007387 */ /* 0x000fe80000100a00 */
[----:B------:R1:W-:Y:S04]  /*45490*/  STL.64 [R1+0x2cb0], R20 ;  /* 0x002cb01401007387 */ /* 0x0003e80000100a00 */
[----:B------:R1:W-:Y:S04]  /*454a0*/  STL.64 [R1+0x2cb8], R22 ;  /* 0x002cb81601007387 */ /* 0x0003e80000100a00 */
        /* <DEDUP_REMOVED lines=19> */
[----:B------:R-:W1:Y:S04]  /*455e0*/  LDL.LU R64, [R1+0x3f98] ;  /* 0x003f980001407983 */ /* 0x000e680000300800 */
[----:B------:R-:W3:Y:S04]  /*455f0*/  LDL.LU R83, [R1+0x7c] ;  /* 0x00007c0001537983 */ /* 0x000ee80000300800 */
[----:B------:R-:W3:Y:S04]  /*45600*/  LDL.LU R204, [R1+0xb0] ;  /* 0x0000b00001cc7983 */ /* 0x000ee80000300800 */
[----:B------:R-:W3:Y:S04]  /*45610*/  LDL.LU R205, [R1+0xb4] ;  /* 0x0000b40001cd7983 */ /* 0x000ee80000300800 */
[----:B------:R-:W3:Y:S01]  /*45620*/  LDL.LU R206, [R1+0xb8] ;  /* 0x0000b80001ce7983 */ /* 0x000ee20000300800 */
[----:B--2---:R-:W-:-:S03]  /*45630*/  IMAD.MOV.U32 R207, RZ, RZ, R65 ;  /* 0x000000ffffcf7224 */ /* 0x004fc600078e0041 */
[----:B------:R-:W2:Y:S01]  /*45640*/  LDL.LU R65, [R1+0x3f94] ;  /* 0x003f940001417983 */ /* 0x000ea20000300800 */
[----:B-1----:R-:W-:-:S03]  /*45650*/  IMAD.MOV.U32 R44, RZ, RZ, R64 ;  /* 0x000000ffff2c7224 */ /* 0x002fc600078e0040 */
[----:B------:R-:W3:Y:S04]  /*45660*/  LDL.LU R64, [R1+0x3f90] ;  /* 0x003f900001407983 */ /* 0x000ee80000300800 */
[----:B------:R-:W4:Y:S04]  /*45670*/  LDL.LU R45, [R1+0xd4] ;  /* 0x0000d400012d7983 */ /* 0x000f280000300800 */
[----:B------:R-:W4:Y:S04]  /*45680*/  LDL.LU R46, [R1+0xd8] ;  /* 0x0000d800012e7983 */ /* 0x000f280000300800 */
[----:B------:R-:W4:Y:S04]  /*45690*/  LDL.LU R47, [R1+0xdc] ;  /* 0x0000dc00012f7983 */ /* 0x000f280000300800 */
[----:B------:R-:W4:Y:S01]  /*456a0*/  LDL.LU R84, [R1+0xf0] ;  /* 0x0000f00001547983 */ /* 0x000f220000300800 */
[----:B------:R-:W-:-:S02]  /*456b0*/  IMAD.MOV.U32 R104, RZ, RZ, R61 ;  /* 0x000000ffff687224 */ /* 0x000fc400078e003d */
[----:B------:R-:W-:Y:S02]  /*456c0*/  IMAD.MOV.U32 R105, RZ, RZ, R60 ;  /* 0x000000ffff697224 */ /* 0x000fe400078e003c */
[----:B------:R-:W-:Y:S02]  /*456d0*/  IMAD.MOV.U32 R106, RZ, RZ, R56 ;  /* 0x000000ffff6a7224 */ /* 0x000fe400078e0038 */
[----:B------:R-:W-:Y:S02]  /*456e0*/  IMAD.MOV.U32 R107, RZ, RZ, R57 ;  /* 0x000000ffff6b7224 */ /* 0x000fe400078e0039 */
[----:B--2---:R-:W-:Y:S02]  /*456f0*/  IMAD.MOV.U32 R85, RZ, RZ, R65 ;  /* 0x000000ffff557224 */ /* 0x004fe400078e0041 */
[----:B------:R-:W2:Y:S01]  /*45700*/  LDL.LU R65, [R1+0x3f8c] ;  /* 0x003f8c0001417983 */ /* 0x000ea20000300800 */
[----:B---3--:R-:W-:-:S03]  /*45710*/  IMAD.MOV.U32 R86, RZ, RZ, R64 ;  /* 0x000000ffff567224 */ /* 0x008fc600078e0040 */
[----:B------:R-:W2:Y:S04]  /*45720*/  LDL.LU R64, [R1+0x3f88] ;  /* 0x003f880001407983 */ /* 0x000ea80000300800 */
        /* <DEDUP_REMOVED lines=20> */
[----:B------:R-:W4:Y:S01]  /*45870*/  LDL.LU R249, [R1+0x14] ;  /* 0x0000140001f97983 */ /* 0x000f220000300800 */
[----:B------:R-:W-:Y:S01]  /*45880*/  HMMA.1688.F32.TF32 R104, R152, R72, R104 ;  /* 0x000000489868723c */ /* 0x000fe20000081068 */
[----:B--2---:R-:W-:-:S02]  /*45890*/  IMAD.MOV.U32 R250, RZ, RZ, R61 ;  /* 0x000000fffffa7224 */ /* 0x004fc400078e003d */
[----:B------:R-:W2:Y:S01]  /*458a0*/  LDL.LU R61, [R1+0x3f74] ;  /* 0x003f7400013d7983 */ /* 0x000ea20000300800 */
[----:B---3--:R-:W-:-:S03]  /*458b0*/  IMAD.MOV.U32 R251, RZ, RZ, R60 ;  /* 0x000000fffffb7224 */ /* 0x008fc600078e003c */
[----:B------:R-:W2:Y:S04]  /*458c0*/  LDL.LU R60, [R1+0x3f70] ;  /* 0x003f7000013c7983 */ /* 0x000ea80000300800 */
[----:B------:R-:W3:Y:S04]  /*458d0*/  LDL.LU R20, [R1+0x1350] ;  /* 0x0013500001147983 */ /* 0x000ee80000300800 */
[----:B------:R-:W3:Y:S04]  /*458e0*/  LDL.LU R21, [R1+0x1354] ;  /* 0x0013540001157983 */ /* 0x000ee80000300800 */
[----:B------:R-:W3:Y:S04]  /*458f0*/  LDL.LU R22, [R1+0x1358] ;  /* 0x0013580001167983 */ /* 0x000ee80000300800 */
[----:B------:R-:W3:Y:S01]  /*45900*/  LDL.LU R23, [R1+0x135c] ;  /* 0x00135c0001177983 */ /* 0x000ee20000300800 */
[-C--:B----4-:R-:W-:Y:S03]  /*45910*/  HMMA.1688.F32.TF32 R248, R216, R72.reuse, R248 ;  /* 0x00000048d8f8723c */ /* 0x090fe600000810f8 */
        /* <DEDUP_REMOVED lines=26> */
[----:B------:R-:W-:Y:S04]  /*45ac0*/  STL.64 [R1+0x2d20], R248 ;  /* 0x002d20f801007387 */ /* 0x000fe80000100a00 */
[----:B------:R1:W-:Y:S04]  /*45ad0*/  STL.64 [R1+0x2d28], R250 ;  /* 0x002d28fa01007387 */ /* 0x0003e80000100a00 */
[----:B-1----:R-:W2:Y:S04]  /*45ae0*/  LDL.LU.64 R250, [R1+0x3f68] ;  /* 0x003f680001fa7983 */ /* 0x002ea80000300a00 */
[----:B------:R-:W2:Y:S04]  /*45af0*/  LDL.LU.64 R248, [R1+0x3f60] ;  /* 0x003f600001f87983 */ /* 0x000ea80000300a00 */
[----:B------:R-:W-:Y:S04]  /*45b00*/  STL.64 [R1+0x2d70], R104 ;  /* 0x002d706801007387 */ /* 0x000fe80000100a00 */
[----:B------:R1:W-:Y:S04]  /*45b10*/  STL.64 [R1+0x2d78], R106 ;  /* 0x002d786a01007387 */ /* 0x0003e80000100a00 */
[----:B-1----:R-:W2:Y:S04]  /*45b20*/  LDL.LU.64 R106, [R1+0x3f58] ;  /* 0x003f5800016a7983 */ /* 0x002ea80000300a00 */
[----:B------:R-:W2:Y:S02]  /*45b30*/  LDL.LU.64 R104, [R1+0x3f50] ;  /* 0x003f500001687983 */ /* 0x000ea40000300a00 */
[----:B--2---:R-:W-:Y:S02]  /*45b40*/  HMMA.1688.F32.TF32 R72, R156, R72, R104 ;  /* 0x000000489c48723c */ /* 0x004fe40000081068 */
[----:B------:R-:W2:Y:S11]  /*45b50*/  LDL.LU R104, [R1+0x14f0] ;  /* 0x0014f00001687983 */ /* 0x000eb60000300800 */
[----:B------:R-:W-:Y:S10]  /*45b60*/  @!UPT UIADD3 URZ, URZ, URZ, URZ ;  /* 0x0000003f3f3ff290 */ /* 0x000ff4000fffe03f */
[----:B------:R-:W-:Y:S04]  /*45b70*/  STL.64 [R1+0x2da0], R72 ;  /* 0x002da04801007387 */ /* 0x000fe80000100a00 */
[----:B------:R3:W-:Y:S04]  /*45b80*/  STL.64 [R1+0x2da8], R74 ;  /* 0x002da84a01007387 */ /* 0x0007e80000100a00 */
[----:B------:R-:W2:Y:S04]  /*45b90*/  LDL.LU R105, [R1+0x14f4] ;  /* 0x0014f40001697983 */ /* 0x000ea80000300800 */
[----:B------:R-:W2:Y:S04]  /*45ba0*/  LDL.LU R106, [R1+0x14f8] ;  /* 0x0014f800016a7983 */ /* 0x000ea80000300800 */
[----:B------:R-:W2:Y:S01]  /*45bb0*/  LDL.LU R107, [R1+0x14fc] ;  /* 0x0014fc00016b7983 */ /* 0x000ea20000300800 */
[-C--:B---3--:R-:W-:Y:S08]  /*45bc0*/  HMMA.1688.F32.TF32 R72, R116, R68.reuse, R20 ;  /* 0x000000447448723c */ /* 0x088ff00000081014 */
[-C--:B------:R-:W-:Y:S08]  /*45bd0*/  HMMA.1688.F32.TF32 R20, R120, R68.reuse, R140 ;  /* 0x000000447814723c */ /* 0x080ff0000008108c */
[-C--:B----4-:R-:W-:Y:S08]  /*45be0*/  HMMA.1688.F32.TF32 R92, R124, R68.reuse, R92 ;  /* 0x000000447c5c723c */ /* 0x090ff0000008105c */
[-C--:B--2---:R-:W-:Y:S11]  /*45bf0*/  HMMA.1688.F32.TF32 R104, R112, R68.reuse, R104 ;  /* 0x000000447068723c */ /* 0x084ff60000081068 */
[----:B------:R-:W-:Y:S11]  /*45c00*/  @!UPT UIADD3 URZ, URZ, URZ, URZ ;  /* 0x0000003f3f3ff290 */ /* 0x000ff6000fffe03f */
[----:B------:R-:W-:Y:S01]  /*45c10*/  @!UPT UIADD3 URZ, URZ, URZ, URZ ;  /* 0x0000003f3f3ff290 */ /* 0x000fe2000fffe03f */
[----:B------:R-:W-:Y:S04]  /*45c20*/  STL.64 [R1+0x1170], R104 ;  /* 0x0011706801007387 */ /* 0x000fe80000100a00 */
[----:B------:R-:W-:Y:S04]  /*45c30*/  STL.64 [R1+0x1178], R106 ;  /* 0x0011786a01007387 */ /* 0x000fe80000100a00 */
[----:B------:R-:W-:Y:S04]  /*45c40*/  STL.64 [R1+0x1270], R72 ;  /* 0x0012704801007387 */ /* 0x000fe80000100a00 */
[----:B------:R-:W-:Y:S04]  /*45c50*/  STL.64 [R1+0x1278], R74 ;  /* 0x0012784a01007387 */ /* 0x000fe80000100a00 */
[----:B------:R-:W-:Y:S04]  /*45c60*/  STL.64 [R1+0x12d0], R20 ;  /* 0x0012d01401007387 */ /* 0x000fe80000100a00 */
[----:B------:R1:W-:Y:S02]  /*45c70*/  STL.64 [R1+0x12d8], R22 ;  /* 0x0012d81601007387 */ /* 0x0003e40000100a00 */
[-C--:B-1----:R-:W-:Y:S02]  /*45c80*/  HMMA.1688.F32.TF32 R20, R132, R68.reuse, R64 ;  /* 0x000000448414723c */ /* 0x082fe40000081040 */
[----:B------:R-:W1:Y:S06]  /*45c90*/  LDSM.16.M88.4 R64, [R241+0x41000] ;  /* 0x04100000f140783b */ /* 0x000e6c0000000200 */
[-C--:B------:R-:W-:Y:S01]  /*45ca0*/  HMMA.1688.F32.TF32 R72, R128, R68.reuse, R196 ;  /* 0x000000448048723c */ /* 0x080fe200000810c4 */
[----:B------:R-:W-:Y:S04]  /*45cb0*/  STL.64 [R1+0x14a0], R92 ;  /* 0x0014a05c01007387 */ /* 0x000fe80000100a00 */
[----:B------:R-:W-:Y:S11]  /*45cc0*/  STL.64 [R1+0x14a8], R94 ;  /* 0x0014a85e01007387 */ /* 0x000ff60000100a00 */
[----:B------:R-:W-:Y:S07]  /*45cd0*/  @!UPT UIADD3 URZ, URZ, URZ, URZ ;  /* 0x0000003f3f3ff290 */ /* 0x000fee000fffe03f */
[----:B------:R-:W-:Y:S04]  /*45ce0*/  STL.64 [R1+0x15f0], R72 ;  /* 0x0015f04801007387 */ /* 0x000fe80000100a00 */
[----:B------:R-:W-:Y:S04]  /*45cf0*/  STL.64 [R1+0x15f8], R74 ;  /* 0x0015f84a01007387 */ /* 0x000fe80000100a00 */
[----:B-1----:R-:W-:Y:S04]  /*45d00*/  STL [R1+0x3b0c], R66 ;  /* 0x003b0c4201007387 */ /* 0x002fe80000100800 */
[----:B------:R-:W-:Y:S04]  /*45d10*/  STL.64 [R1+0x23c0], R20 ;  /* 0x0023c01401007387 */ /* 0x000fe80000100a00 */
[----:B------:R1:W-:Y:S02]  /*45d20*/  STL.64 [R1+0x23c8], R22 ;  /* 0x0023c81601007387 */ /* 0x0003e40000100a00 */
[-C--:B-1----:R-:W-:Y:S02]  /*45d30*/  HMMA.1688.F32.TF32 R20, R136, R68.reuse, R60 ;  /* 0x000000448814723c */ /* 0x082fe4000008103c */
[----:B------:R-:W1:Y:S04]  /*45d40*/  LDSM.16.M88.4 R60, [R241+0x41800] ;  /* 0x04180000f13c783b */ /* 0x000e680000000200 */
[----:B------:R-:W-:Y:S02]  /*45d50*/  STL [R1+0x3b08], R67 ;  /* 0x003b084301007387 */ /* 0x000fe40000100800 */
[-C--:B------:R-:W-:Y:S08]  /*45d60*/  HMMA.1688.F32.TF32 R72, R96, R68.reuse, R88 ;  /* 0x000000446048723c */ /* 0x080ff00000081058 */
[-C--:B------:R-:W-:Y:S01]  /*45d70*/  HMMA.1688.F32.TF32 R88, R236, R68.reuse, R200 ;  /* 0x00000044ec58723c */ /* 0x080fe200000810c8 */
[----:B-1----:R-:W-:Y:S06]  /*45d80*/  STL [R1+0x3b14], R62 ;  /* 0x003b143e01007387 */ /* 0x002fec0000100800 */
[----:B------:R-:W-:Y:S04]  /*45d90*/  STL.64 [R1+0x2530], R20 ;  /* 0x0025301401007387 */ /* 0x000fe80000100a00 */
[----:B------:R1:W-:Y:S02]  /*45da0*/  STL.64 [R1+0x2538], R22 ;  /* 0x0025381601007387 */ /* 0x0003e40000100a00 */
[-C--:B-1----:R-:W-:Y:S02]  /*45db0*/  HMMA.1688.F32.TF32 R20, R232, R68.reuse, R40 ;  /* 0x00000044e814723c */ /* 0x082fe40000081028 */
[----:B------:R-:W-:Y:S04]  /*45dc0*/  STL [R1+0x3b10], R63 ;  /* 0x003b103f01007387 */ /* 0x000fe80000100800 */
[----:B------:R-:W-:Y:S04]  /*45dd0*/  STL.64 [R1+0x2730], R72 ;  /* 0x0027304801007387 */ /* 0x000fe80000100a00 */
[----:B------:R1:W-:Y:S01]  /*45de0*/  STL.64 [R1+0x2738], R74 ;  /* 0x0027384a01007387 */ /* 0x0003e20000100a00 */
[-C--:B------:R-:W-:Y:S03]  /*45df0*/  HMMA.1688.F32.TF32 R40, R224, R68.reuse, R44 ;  /* 0x00000044e028723c */ /* 0x080fe6000008102c */
[----:B------:R-:W-:Y:S04]  /*45e00*/  STL.64 [R1+0x2850], R88 ;  /* 0x0028505801007387 */ /* 0x000fe80000100a00 */
[----:B------:R-:W-:Y:S01]  /*45e10*/  STL.64 [R1+0x2858], R90 ;  /* 0x0028585a01007387 */ /* 0x000fe20000100a00 */
[-C--:B-1----:R-:W-:Y:S04]  /*45e20*/  HMMA.1688.F32.TF32 R72, R228, R68.reuse, R84 ;  /* 0x00000044e448723c */ /* 0x082fe80000081054 */
[----:B------:R-:W-:Y:S04]  /*45e30*/  STL.64 [R1+0x2a30], R20 ;  /* 0x002a301401007387 */ /* 0x000fe80000100a00 */
[----:B------:R1:W-:Y:S02]  /*45e40*/  STL.64 [R1+0x2a38], R22 ;  /* 0x002a381601007387 */ /* 0x0003e40000100a00 */
[-C--:B-1----:R-:W-:Y:S11]  /*45e50*/  HMMA.1688.F32.TF32 R20, R220, R68.reuse, R204 ;  /* 0x00000044dc14723c */ /* 0x082ff600000810cc */
[----:B------:R-:W-:Y:S02]  /*45e60*/  @!UPT UIADD3 URZ, URZ, URZ, URZ ;  /* 0x0000003f3f3ff290 */ /* 0x000fe4000fffe03f */
[----:B------:R-:W-:Y:S01]  /*45e70*/  STL.64 [R1+0x2b10], R72 ;  /* 0x002b104801007387 */ /* 0x000fe20000100a00 */
[-C--:B------:R-:W-:Y:S03]  /*45e80*/  HMMA.1688.F32.TF32 R44, R216, R68.reuse, R48 ;  /* 0x00000044d82c723c */ /* 0x080fe60000081030 */
[----:B------:R-:W-:Y:S04]  /*45e90*/  STL.64 [R1+0x2b18], R74 ;  /* 0x002b184a01007387 */ /* 0x000fe80000100a00 */
[----:B------:R-:W-:Y:S04]  /*45ea0*/  STL.64 [R1+0x2bd0], R40 ;  /* 0x002bd02801007387 */ /* 0x000fe80000100a00 */
[----:B------:R1:W-:Y:S04]  /*45eb0*/  STL.64 [R1+0x2bd8], R42 ;  /* 0x002bd82a01007387 */ /* 0x0003e80000100a00 */
[----:B------:R-:W-:Y:S04]  /*45ec0*/  STL.64 [R1+0x2c70], R20 ;  /* 0x002c701401007387 */ /* 0x000fe80000100a00 */
[----:B------:R2:W-:Y:S01]  /*45ed0*/  STL.64 [R1+0x2c78], R22 ;  /* 0x002c781601007387 */ /* 0x0005e20000100a00 */
[-C--:B-1----:R-:W-:Y:S08]  /*45ee0*/  HMMA.1688.F32.TF32 R40, R152, R68.reuse, R80 ;  /* 0x000000449828723c */ /* 0x082ff00000081050 */
[----:B--2---:R-:W-:Y:S01]  /*45ef0*/  HMMA.1688.F32.TF32 R20, R156, R68, R248 ;  /* 0x000000449c14723c */ /* 0x004fe200000810f8 */
[----:B------:R-:W-:Y:S04]  /*45f00*/  STL.64 [R1+0x2cf0], R44 ;  /* 0x002cf02c01007387 */ /* 0x000fe80000100a00 */
[----:B------:R1:W-:Y:S10]  /*45f10*/  STL.64 [R1+0x2cf8], R46 ;  /* 0x002cf82e01007387 */ /* 0x0003f40000100a00 */
[----:B------:R-:W-:Y:S01]  /*45f20*/  STL.64 [R1+0x2d50], R40 ;  /* 0x002d502801007387 */ /* 0x000fe20000100a00 */
[-C--:B-1----:R-:W-:Y:S03]  /*45f30*/  HMMA.1688.F32.TF32 R44, R112, R64.reuse, R208 ;  /* 0x00000040702c723c */ /* 0x082fe600000810d0 */
[----:B------:R1:W-:Y:S04]  /*45f40*/  STL.64 [R1+0x2d58], R42 ;  /* 0x002d582a01007387 */ /* 0x0003e80000100a00 */
[----:B------:R-:W-:Y:S04]  /*45f50*/  STL.64 [R1+0x2d90], R20 ;  /* 0x002d901401007387 */ /* 0x000fe80000100a00 */
[----:B------:R2:W-:Y:S01]  /*45f60*/  STL.64 [R1+0x2d98], R22 ;  /* 0x002d981601007387 */ /* 0x0005e20000100a00 */
[-C--:B-1----:R-:W-:Y:S08]  /*45f70*/  HMMA.1688.F32.TF32 R40, R116, R64.reuse, R76 ;  /* 0x000000407428723c */ /* 0x082ff0000008104c */
[-C--:B--2---:R-:W-:Y:S03]  /*45f80*/  HMMA.1688.F32.TF32 R20, R120, R64.reuse, R212 ;  /* 0x000000407814723c */ /* 0x084fe600000810d4 */
[----:B------:R-:W-:Y:S04]  /*45f90*/  STL.64 [R1+0x1110], R44 ;  /* 0x0011102c01007387 */ /* 0x000fe80000100a00 */
[----:B------:R1:W-:Y:S08]  /*45fa0*/  STL.64 [R1+0x1118], R46 ;  /* 0x0011182e01007387 */ /* 0x0003f00000100a00 */
[----:B------:R-:W-:Y:S01]  /*45fb0*/  STL.64 [R1+0x1140], R40 ;  /* 0x0011402801007387 */ /* 0x000fe20000100a00 */
[-C--:B-1----:R-:W-:Y:S03]  /*45fc0*/  HMMA.1688.F32.TF32 R44, R124, R64.reuse, R148 ;  /* 0x000000407c2c723c */ /* 0x082fe60000081094 */
[----:B------:R1:W-:Y:S04]  /*45fd0*/  STL.64 [R1+0x1148], R42 ;  /* 0x0011482a01007387 */ /* 0x0003e80000100a00 */
[----:B------:R-:W-:Y:S04]  /*45fe0*/  STL.64 [R1+0x1160], R20 ;  /* 0x0011601401007387 */ /* 0x000fe80000100a00 */
[----:B------:R2:W-:Y:S01]  /*45ff0*/  STL.64 [R1+0x1168], R22 ;  /* 0x0011681601007387 */ /* 0x0005e20000100a00 */
[-C--:B-1----:R-:W-:Y:S08]  /*46000*/  HMMA.1688.F32.TF32 R40, R128, R64.reuse, R244 ;  /* 0x000000408028723c */ /* 0x082ff000000810f4 */
[----:B--2---:R-:W-:Y:S03]  /*46010*/  HMMA.1688.F32.TF32 R20, R132, R64, R144 ;  /* 0x000000408414723c */ /* 0x004fe60000081090 */
[----:B------:R1:W-:Y:S04]  /*46020*/  STL.64 [R1+0x12c0], R44 ;  /* 0x0012c02c01007387 */ /* 0x0003e80000100a00 */
[----:B------:R2:W-:Y:S04]  /*46030*/  STL.64 [R1+0x12c8], R46 ;  /* 0x0012c82e01007387 */ /* 0x0005e80000100a00 */
[----:B------:R-:W3:Y:S01]  /*46040*/  LDL.LU R212, [R1+0x150] ;  /* 0x0001500001d47983 */ /* 0x000ee20000300800 */
[----:B------:R-:W-:-:S03]  /*46050*/  IMAD.MOV.U32 R213, RZ, RZ, R57 ;  /* 0x000000ffffd57224 */ /* 0x000fc600078e0039 */
[----:B------:R4:W-:Y:S01]  /*46060*/  STL.64 [R1+0x14f0], R40 ;  /* 0x0014f02801007387 */ /* 0x0009e20000100a00 */
[----:B------:R-:W-:-:S03]  /*46070*/  IMAD.MOV.U32 R214, RZ, RZ, R56 ;  /* 0x000000ffffd67224 */ /* 0x000fc600078e0038 */
[----:B------:R1:W-:Y:S04]  /*46080*/  STL.64 [R1+0x14f8], R42 ;  /* 0x0014f82a01007387 */ /* 0x0003e80000100a00 */
[----:B------:R1:W-:Y:S04]  /*46090*/  STL.64 [R1+0x1610], R20 ;  /* 0x0016101401007387 */ /* 0x0003e80000100a00 */
[----:B------:R1:W-:Y:S04]  /*460a0*/  STL.64 [R1+0x1618], R22 ;  /* 0x0016181601007387 */ /* 0x0003e80000100a00 */
[----:B------:R-:W2:Y:S04]  /*460b0*/  LDL.LU R57, [R1+0x3f4c] ;  /* 0x003f4c0001397983 */ /* 0x000ea80000300800 */
[----:B------:R-:W3:Y:S04]  /*460c0*/  LDL.LU R56, [R1+0x3f48] ;  /* 0x003f480001387983 */ /* 0x000ee80000300800 */
[----:B------:R-:W4:Y:S04]  /*460d0*/  LDL.LU R215, [R1+0x15c] ;  /* 0x00015c0001d77983 */ /* 0x000f280000300800 */
[----:B------:R-:W4:Y:S04]  /*460e0*/  LDL.LU R76, [R1+0x170] ;  /* 0x00017000014c7983 */ /* 0x000f280000300800 */
[----:B------:R-:W4:Y:S04]  /*460f0*/  LDL.LU R77, [R1+0x174] ;  /* 0x00017400014d7983 */ /* 0x000f280000300800 */
[----:B------:R-:W4:Y:S01]  /*46100*/  LDL.LU R78, [R1+0x178] ;  /* 0x00017800014e7983 */ /* 0x000f220000300800 */
[----:B--2---:R-:W-:-:S03]  /*46110*/  IMAD.MOV.U32 R79, RZ, RZ, R57 ;  /* 0x000000ffff4f7224 */ /* 0x004fc600078e0039 */
[----:B------:R-:W2:Y:S01]  /*46120*/  LDL.LU R57, [R1+0x3f44] ;  /* 0x003f440001397983 */ /* 0x000ea20000300800 */
[----:B---3--:R-:W-:-:S03]  /*46130*/  IMAD.MOV.U32 R208, RZ, RZ, R56 ;  /* 0x000000ffffd07224 */ /* 0x008fc600078e0038 */
[----:B------:R-:W3:Y:S04]  /*46140*/  LDL.LU R56, [R1+0x3f40] ;  /* 0x003f400001387983 */ /* 0x000ee80000300800 */
[----:B------:R-:W4:Y:S04]  /*46150*/  LDL.LU R209, [R1+0x194] ;  /* 0x0001940001d17983 */ /* 0x000f280000300800 */
[----:B------:R-:W4:Y:S04]  /*46160*/  LDL.LU R210, [R1+0x198] ;  /* 0x0001980001d27983 */ /* 0x000f280000300800 */
[----:B------:R-:W4:Y:S04]  /*46170*/  LDL.LU R211, [R1+0x19c] ;  /* 0x00019c0001d37983 */ /* 0x000f280000300800 */
[----:B------:R-:W4:Y:S01]  /*46180*/  LDL.LU R204, [R1+0x1d0] ;  /* 0x0001d00001cc7983 */ /* 0x000f220000300800 */
[----:B------:R-:W-:-:S02]  /*46190*/  IMAD.MOV.U32 R104, RZ, RZ, R52 ;  /* 0x000000ffff687224 */ /* 0x000fc400078e0034 */
        /* <DEDUP_REMOVED lines=32> */
[----:B---3--:R-:W-:-:S03]  /*463a0*/  MOV R75, R53 ;  /* 0x00000035004b7202 */ /* 0x008fc60000000f00 */
        /* <DEDUP_REMOVED lines=29> */
[----:B------:R-:W2:Y:S04]  /*46580*/  LDL.LU R53, [R1+0x3f24] ;  /* 0x003f240001357983 */ /* 0x000ea80000300800 */
        /* <DEDUP_REMOVED lines=9> */
[----:B------:R-:W2:Y:S01]  /*46620*/  LDL.LU R54, [R1+0x858] ;  /* 0x0008580001367983 */ /* 0x000ea20000300800 */
[-C--:B------:R-:W-:Y:S03]  /*46630*/  HMMA.1688.F32.TF32 R144, R228, R64.reuse, R144 ;  /* 0x00000040e490723c */ /* 0x080fe60000081090 */
[----:B------:R-:W2:Y:S04]  /*46640*/  LDL.LU R55, [R1+0x85c] ;  /* 0x00085c0001377983 */ /* 0x000ea80000300800 */
[----:B------:R-:W2:Y:S01]  /*46650*/  LDL.LU R200, [R1+0x780] ;  /* 0x0007800001c87983 */ /* 0x000ea20000300800 */
[-C--:B------:R-:W-:Y:S03]  /*46660*/  HMMA.1688.F32.TF32 R244, R232, R64.reuse, R244 ;  /* 0x00000040e8f4723c */ /* 0x080fe600000810f4 */
[----:B------:R-:W2:Y:S04]  /*46670*/  LDL.LU R201, [R1+0x784] ;  /* 0x0007840001c97983 */ /* 0x000ea80000300800 */
[----:B------:R-:W2:Y:S04]  /*46680*/  LDL.LU R202, [R1+0x788] ;  /* 0x0007880001ca7983 */ /* 0x000ea80000300800 */
[----:B------:R-:W2:Y:S01]  /*46690*/  LDL.LU R203, [R1+0x78c] ;  /* 0x00078c0001cb7983 */ /* 0x000ea20000300800 */
[-C--:B------:R-:W-:Y:S03]  /*466a0*/  HMMA.1688.F32.TF32 R44, R96, R64.reuse, R44 ;  /* 0x00000040602c723c */ /* 0x080fe6000008102c */
[----:B------:R-:W2:Y:S04]  /*466b0*/  LDL.LU R80, [R1+0x1b0] ;  /* 0x0001b00001507983 */ /* 0x000ea80000300800 */
[----:B------:R-:W2:Y:S04]  /*466c0*/  LDL.LU R81, [R1+0x1b4] ;  /* 0x0001b40001517983 */ /* 0x000ea80000300800 */
[----:B------:R-:W2:Y:S04]  /*466d0*/  LDL.LU R82, [R1+0x1b8] ;  /* 0x0001b80001527983 */ /* 0x000ea80000300800 */
[----:B------:R-:W2:Y:S01]  /*466e0*/  LDL.LU R83, [R1+0x1bc] ;  /* 0x0001bc0001537983 */ /* 0x000ea20000300800 */
[-C--:B----4-:R-:W-:Y:S03]  /*466f0*/  HMMA.1688.F32.TF32 R40, R136, R64.reuse, R40 ;  /* 0x000000408828723c */ /* 0x090fe60000081028 */
[----:B------:R-:W4:Y:S04]  /*46700*/  LDL.LU R148, [R1+0x130] ;  /* 0x0001300001947983 */ /* 0x000f280000300800 */
[----:B------:R-:W4:Y:S04]  /*46710*/  LDL.LU R149, [R1+0x134] ;  /* 0x0001340001957983 */ /* 0x000f280000300800 */
[----:B------:R-:W4:Y:S04]  /*46720*/  LDL.LU R150, [R1+0x138] ;  /* 0x0001380001967983 */ /* 0x000f280000300800 */
[----:B------:R-:W4:Y:S01]  /*46730*/  LDL.LU R151, [R1+0x13c] ;  /* 0x00013c0001977983 */ /* 0x000f220000300800 */
[-C--:B------:R-:W-:Y:S07]  /*46740*/  HMMA.1688.F32.TF32 R48, R236, R64.reuse, R48 ;  /* 0x00000040ec30723c */ /* 0x080fee0000081030 */
[----:B------:R1:W-:Y:S04]  /*46750*/  STL.64 [R1+0x2460], R40 ;  /* 0x0024602801007387 */ /* 0x0003e80000100a00 */
[----:B------:R-:W-:Y:S04]  /*46760*/  STL.64 [R1+0x2468], R42 ;  /* 0x0024682a01007387 */ /* 0x000fe80000100a00 */
[----:B-1----:R-:W2:Y:S04]  /*46770*/  LDL.LU.64 R40, [R1+0x3f18] ;  /* 0x003f180001287983 */ /* 0x002ea80000300a00 */
[----:B------:R1:W-:Y:S04]  /*46780*/  STL.64 [R1+0x25d0], R44 ;  /* 0x0025d02c01007387 */ /* 0x0003e80000100a00 */
[----:B------:R-:W-:Y:S04]  /*46790*/  STL.64 [R1+0x25d8], R46 ;  /* 0x0025d82e01007387 */ /* 0x000fe80000100a00 */
[----:B-1----:R-:W2:Y:S04]  /*467a0*/  LDL.LU.64 R44, [R1+0x3f10] ;  /* 0x003f1000012c7983 */ /* 0x002ea80000300a00 */
[----:B------:R1:W-:Y:S04]  /*467b0*/  STL.64 [R1+0x27d0], R48 ;  /* 0x0027d03001007387 */ /* 0x0003e80000100a00 */
[----:B------:R-:W-:Y:S04]  /*467c0*/  STL.64 [R1+0x27d8], R50 ;  /* 0x0027d83201007387 */ /* 0x000fe80000100a00 */
[----:B-1----:R-:W2:Y:S04]  /*467d0*/  LDL.LU.64 R48, [R1+0x3f08] ;  /* 0x003f080001307983 */ /* 0x002ea80000300a00 */
[----:B------:R-:W-:Y:S04]  /*467e0*/  STL.64 [R1+0x29c0], R244 ;  /* 0x0029c0f401007387 */ /* 0x000fe80000100a00 */
[----:B------:R1:W-:Y:S04]  /*467f0*/  STL.64 [R1+0x29c8], R246 ;  /* 0x0029c8f601007387 */ /* 0x0003e80000100a00 */
[----:B-1----:R-:W2:Y:S04]  /*46800*/  LDL.LU.64 R246, [R1+0x3f00] ;  /* 0x003f000001f67983 */ /* 0x002ea80000300a00 */
[----:B------:R-:W2:Y:S04]  /*46810*/  LDL.LU.64 R244, [R1+0x3ef8] ;  /* 0x003ef80001f47983 */ /* 0x000ea80000300a00 */
[----:B------:R-:W-:Y:S04]  /*46820*/  STL.64 [R1+0x2ab0], R144 ;  /* 0x002ab09001007387 */ /* 0x000fe80000100a00 */
[----:B------:R1:W-:Y:S04]  /*46830*/  STL.64 [R1+0x2ab8], R146 ;  /* 0x002ab89201007387 */ /* 0x0003e80000100a00 */
[----:B-1----:R-:W2:Y:S04]  /*46840*/  LDL.LU.64 R146, [R1+0x3ef0] ;  /* 0x003ef00001927983 */ /* 0x002ea80000300a00 */
[----:B------:R-:W2:Y:S01]  /*46850*/  LDL.LU.64 R144, [R1+0x3ee8] ;  /* 0x003ee80001907983 */ /* 0x000ea20000300a00 */
[-C--:B------:R-:W-:Y:S08]  /*46860*/  HMMA.1688.F32.TF32 R68, R224, R64.reuse, R68 ;  /* 0x00000040e044723c */ /* 0x080ff00000081044 */
[-C--:B------:R-:W-:Y:S11]  /*46870*/  HMMA.1688.F32.TF32 R248, R220, R64.reuse, R248 ;  /* 0x00000040dcf8723c */ /* 0x080ff600000810f8 */
[----:B------:R-:W-:Y:S04]  /*46880*/  @!UPT UIADD3 URZ, URZ, URZ, URZ ;  /* 0x0000003f3f3ff290 */ /* 0x000fe8000fffe03f */
[----:B------:R-:W-:Y:S04]  /*46890*/  STL.64 [R1+0x2b80], R68 ;  /* 0x002b804401007387 */ /* 0x000fe80000100a00 */
[----:B------:R1:W-:Y:S02]  /*468a0*/  STL.64 [R1+0x2b88], R70 ;  /* 0x002b884601007387 */ /* 0x0003e40000100a00 */
[-C--:B-1----:R-:W-:Y:S02]  /*468b0*/  HMMA.1688.F32.TF32 R68, R216, R64.reuse, R72 ;  /* 0x00000040d844723c */ /* 0x082fe40000081048 */
[----:B------:R-:W-:Y:S04]  /*468c0*/  STL.64 [R1+0x2c30], R248 ;  /* 0x002c30f801007387 */ /* 0x000fe80000100a00 */
[----:B------:R-:W-:Y:S02]  /*468d0*/  STL.64 [R1+0x2c38], R250 ;  /* 0x002c38fa01007387 */ /* 0x000fe40000100a00 */
[----:B------:R-:W-:Y:S11]  /*468e0*/  HMMA.1688.F32.TF32 R104, R152, R64, R104 ;  /* 0x000000409868723c */ /* 0x000ff60000081068 */
[----:B------:R-:W-:Y:S04]  /*468f0*/  @!UPT UIADD3 URZ, URZ, URZ, URZ ;  /* 0x0000003f3f3ff290 */ /* 0x000fe8000fffe03f */
[----:B------:R-:W-:Y:S04]  /*46900*/  STL.64 [R1+0x2cc0], R68 ;  /* 0x002cc04401007387 */ /* 0x000fe80000100a00 */
[----:B------:R3:W-:Y:S04]  /*46910*/  STL.64 [R1+0x2cc8], R70 ;  /* 0x002cc84601007387 */ /* 0x0007e80000100a00 */
[----:B------:R-:W-:Y:S04]  /*46920*/  STL.64 [R1+0x2d30], R104 ;  /* 0x002d306801007387 */ /* 0x000fe80000100a00 */
[----:B------:R-:W-:Y:S01]  /*46930*/  STL.64 [R1+0x2d38], R106 ;  /* 0x002d386a01007387 */ /* 0x000fe20000100a00 */
[-C--:B---3--:R-:W-:Y:S08]  /*46940*/  HMMA.1688.F32.TF32 R68, R112, R60.reuse, R20 ;  /* 0x0000003c7044723c */ /* 0x088ff00000081014 */
[----:B------:R-:W-:Y:S08]  /*46950*/  HMMA.1688.F32.TF32 R20, R120, R60, R92 ;  /* 0x0000003c7814723c */ /* 0x000ff0000008105c */
[----:B--2---:R-:W-:Y:S08]  /*46960*/  HMMA.1688.F32.TF32 R72, R156, R64, R144 ;  /* 0x000000409c48723c */ /* 0x004ff00000081090 */
[-C--:B------:R-:W-:Y:S11]  /*46970*/  HMMA.1688.F32.TF32 R64, R116, R60.reuse, R140 ;  /* 0x0000003c7440723c */ /* 0x080ff6000008108c */
[----:B------:R-:W-:Y:S04]  /*46980*/  @!UPT UIADD3 URZ, URZ, URZ, URZ ;  /* 0x0000003f3f3ff290 */ /* 0x000fe8000fffe03f */
        /* <DEDUP_REMOVED lines=10> */
[-C--:B------:R-:W-:Y:S08]  /*46a30*/  HMMA.1688.F32.TF32 R68, R124, R60.reuse, R196 ;  /* 0x0000003c7c44723c */ /* 0x080ff000000810c4 */
[-C--:B------:R-:W-:Y:S11]  /*46a40*/  HMMA.1688.F32.TF32 R64, R128, R60.reuse, R88 ;  /* 0x0000003c8040723c */ /* 0x080ff60000081058 */
[----:B------:R-:W-:Y:S04]  /*46a50*/  @!UPT UIADD3 URZ, URZ, URZ, URZ ;  /* 0x0000003f3f3ff290 */ /* 0x000fe8000fffe03f */
[----:B------:R-:W-:Y:S04]  /*46a60*/  STL.64 [R1+0x10c0], R68 ;  /* 0x0010c04401007387 */ /* 0x000fe80000100a00 */
[----:B------:R-:W-:Y:S04]  /*46a70*/  STL.64 [R1+0x10c8], R70 ;  /* 0x0010c84601007387 */ /* 0x000fe80000100a00 */
[----:B------:R-:W-:Y:S04]  /*46a80*/  STL.64 [R1+0x13f0], R64 ;  /* 0x0013f04001007387 */ /* 0x000fe80000100a00 */
[----:B------:R-:W-:Y:S04]  /*46a90*/  STL.64 [R1+0x13f8], R66 ;  /* 0x0013f84201007387 */ /* 0x000fe80000100a00 */
[----:B-1----:R-:W-:Y:S04]  /*46aa0*/  STL [R1+0x3b1c], R58 ;  /* 0x003b1c3a01007387 */ /* 0x002fe80000100800 */
[----:B------:R-:W-:Y:S04]  /*46ab0*/  STL.64 [R1+0x1530], R20 ;  /* 0x0015301401007387 */ /* 0x000fe80000100a00 */
[----:B------:R1:W-:Y:S02]  /*46ac0*/  STL.64 [R1+0x1538], R22 ;  /* 0x0015381601007387 */ /* 0x0003e40000100a00 */
[-C--:B-1----:R-:W-:Y:S02]  /*46ad0*/  HMMA.1688.F32.TF32 R20, R136, R60.reuse, R52 ;  /* 0x0000003c8814723c */ /* 0x082fe40000081034 */
[----:B------:R-:W1:Y:S06]  /*46ae0*/  LDSM.16.M88.4 R52, [R241+0x42800] ;  /* 0x04280000f134783b */ /* 0x000e6c0000000200 */
[-C--:B------:R-:W-:Y:S08]  /*46af0*/  HMMA.1688.F32.TF32 R64, R96, R60.reuse, R200 ;  /* 0x0000003c6040723c */ /* 0x080ff000000810c8 */
[-C--:B------:R-:W-:Y:S01]  /*46b00*/  HMMA.1688.F32.TF32 R68, R236, R60.reuse, R84 ;  /* 0x0000003cec44723c */ /* 0x080fe20000081054 */
[----:B------:R-:W-:Y:S04]  /*46b10*/  STL [R1+0x3b18], R59 ;  /* 0x003b183b01007387 */ /* 0x000fe80000100800 */
[----:B-1----:R-:W-:Y:S04]  /*46b20*/  STL [R1+0x3b24], R54 ;  /* 0x003b243601007387 */ /* 0x002fe80000100800 */
[----:B------:R-:W-:Y:S04]  /*46b30*/  STL.64 [R1+0x23d0], R20 ;  /* 0x0023d01401007387 */ /* 0x000fe80000100a00 */
[----:B------:R1:W-:Y:S04]  /*46b40*/  STL.64 [R1+0x23d8], R22 ;  /* 0x0023d81601007387 */ /* 0x0003e80000100a00 */
[----:B------:R-:W-:Y:S04]  /*46b50*/  STL [R1+0x3b20], R55 ;  /* 0x003b203701007387 */ /* 0x000fe80000100800 */
        /* <DEDUP_REMOVED lines=15> */
[----:B----4-:R-:W-:Y:S03]  /*46c50*/  HMMA.1688.F32.TF32 R68, R152, R60, R148 ;  /* 0x0000003c9844723c */ /* 0x010fe60000081094 */
[----:B------:R-:W-:Y:S04]  /*46c60*/  STL.64 [R1+0x2be0], R20 ;  /* 0x002be01401007387 */ /* 0x000fe80000100a00 */
[----:B------:R1:W-:Y:S08]  /*46c70*/  STL.64 [R1+0x2be8], R22 ;  /* 0x002be81601007387 */ /* 0x0003f00000100a00 */
[----:B------:R2:W-:Y:S04]  /*46c80*/  STL.64 [R1+0x2c80], R64 ;  /* 0x002c804001007387 */ /* 0x0005e80000100a00 */
[----:B------:R-:W-:Y:S04]  /*46c90*/  STL.64 [R1+0x2c88], R66 ;  /* 0x002c884201007387 */ /* 0x000fe80000100a00 */
[----:B------:R3:W-:Y:S04]  /*46ca0*/  STL.64 [R1+0x2d00], R68 ;  /* 0x002d004401007387 */ /* 0x0007e80000100a00 */
        /* <DEDUP_REMOVED lines=32> */
[----:B------:R-:W4:Y:S01]  /*46eb0*/  LDL.LU R93, [R1+0x184] ;  /* 0x00018400015d7983 */ /* 0x000f220000300800 */
[----:B-1----:R-:W-:Y:S11]  /*46ec0*/  HMMA.1688.F32.TF32 R20, R156, R60, R244 ;  /* 0x0000003c9c14723c */ /* 0x002ff600000810f4 */
[----:B------:R-:W-:Y:S11]  /*46ed0*/  @!UPT UIADD3 URZ, URZ, URZ, URZ ;  /* 0x0000003f3f3ff290 */ /* 0x000ff6000fffe03f */
[----:B------:R-:W-:Y:S02]  /*46ee0*/  @!UPT UIADD3 URZ, URZ, URZ, URZ ;  /* 0x0000003f3f3ff290 */ /* 0x000fe4000fffe03f */
[----:B--2---:R-:W-:Y:S02]  /*46ef0*/  IMAD.MOV.U32 R65, RZ, RZ, R20 ;  /* 0x000000ffff417224 */ /* 0x004fe400078e0014 */
[----:B------:R-:W-:Y:S02]  /*46f00*/  IMAD.MOV.U32 R64, RZ, RZ, R21 ;  /* 0x000000ffff407224 */ /* 0x000fe400078e0015 */
[----:B------:R-:W-:Y:S02]  /*46f10*/  IMAD.MOV.U32 R61, RZ, RZ, R22 ;  /* 0x000000ffff3d7224 */ /* 0x000fe400078e0016 */
[----:B------:R-:W-:Y:S02]  /*46f20*/  IMAD.MOV.U32 R60, RZ, RZ, R23 ;  /* 0x000000ffff3c7224 */ /* 0x000fe400078e0017 */
[----:B---3--:R-:W-:Y:S02]  /*46f30*/  IMAD.MOV.U32 R94, RZ, RZ, R48 ;  /* 0x000000ffff5e7224 */ /* 0x008fe400078e0030 */
[----:B------:R-:W2:Y:S01]  /*46f40*/  LDL.LU R48, [R1+0x3edc] ;  /* 0x003edc0001307983 */ /* 0x000ea20000300800 */
[----:B----4-:R-:W-:-:S03]  /*46f50*/  IMAD.MOV.U32 R95, RZ, RZ, R49 ;  /* 0x000000ffff5f7224 */ /* 0x010fc600078e0031 */
        /* <DEDUP_REMOVED lines=49> */
[----:B------:R-:W-:Y:S04]  /*47270*/  STL [R1+0x3738], R60 ;  /* 0x0037383c01007387 */ /* 0x000fe80000100800 */
[----:B------:R1:W-:Y:S04]  /*47280*/  STL [R1+0x3734], R64 ;  /* 0x0037344001007387 */ /* 0x0003e80000100800 */
[----:B------:R1:W-:Y:S04]  /*47290*/  STL [R1+0x3730], R65 ;  /* 0x0037304101007387 */ /* 0x0003e80000100800 */
[----:B-1----:R-:W2:Y:S04]  /*472a0*/  LDL.LU R64, [R1+0x1200] ;  /* 0x0012000001407983 */ /* 0x002ea80000300800 */
[----:B------:R-:W2:Y:S04]  /*472b0*/  LDL.LU R65, [R1+0x1204] ;  /* 0x0012040001417983 */ /* 0x000ea80000300800 */
[----:B------:R-:W2:Y:S04]  /*472c0*/  LDL.LU R66, [R1+0x1208] ;  /* 0x0012080001427983 */ /* 0x000ea80000300800 */
[----:B------:R-:W2:Y:S04]  /*472d0*/  LDL.LU R67, [R1+0x120c] ;  /* 0x00120c0001437983 */ /* 0x000ea80000300800 */
[----:B------:R1:W-:Y:S04]  /*472e0*/  STL [R1+0x372c], R61 ;  /* 0x00372c3d01007387 */ /* 0x0003e80000100800 */
[----:B------:R-:W3:Y:S04]  /*472f0*/  LDL.LU R60, [R1+0x1490] ;  /* 0x00149000013c7983 */ /* 0x000ee80000300800 */
[----:B-1----:R-:W3:Y:S04]  /*47300*/  LDL.LU R61, [R1+0x1494] ;  /* 0x00149400013d7983 */ /* 0x002ee80000300800 */
[----:B------:R-:W3:Y:S04]  /*47310*/  LDL.LU R62, [R1+0x1498] ;  /* 0x00149800013e7983 */ /* 0x000ee80000300800 */
[----:B------:R-:W3:Y:S01]  /*47320*/  LDL.LU R63, [R1+0x149c] ;  /* 0x00149c00013f7983 */ /* 0x000ee20000300800 */
        /* <DEDUP_REMOVED lines=8> */
[----:B------:R-:W4:Y:S01]  /*473b0*/  LDL.LU.64 R148, [R1+0x3ec0] ;  /* 0x003ec00001947983 */ /* 0x000f220000300a00 */
[-C--:B------:R-:W-:Y:S08]  /*473c0*/  HMMA.1688.F32.TF32 R68, R132, R56.reuse, R68 ;  /* 0x000000388444723c */ /* 0x080ff00000081044 */
[-C--:B--2---:R-:W-:Y:S08]  /*473d0*/  HMMA.1688.F32.TF32 R64, R120, R56.reuse, R64 ;  /* 0x000000387840723c */ /* 0x084ff00000081040 */
[-C--:B---3--:R-:W-:Y:S11]  /*473e0*/  HMMA.1688.F32.TF32 R60, R116, R56.reuse, R60 ;  /* 0x00000038743c723c */ /* 0x088ff6000008103c */
[----:B------:R-:W-:Y:S11]  /*473f0*/  @!UPT UIADD3 URZ, URZ, URZ, URZ ;  /* 0x0000003f3f3ff290 */ /* 0x000ff6000fffe03f */
[----:B------:R-:W-:Y:S01]  /*47400*/  @!UPT UIADD3 URZ, URZ, URZ, URZ ;  /* 0x0000003f3f3ff290 */ /* 0x000fe2000fffe03f */
[----:B------:R-:W-:Y:S04]  /*47410*/  STL.64 [R1+0xec0], R60 ;  /* 0x000ec03c01007387 */ /* 0x000fe80000100a00 */
[----:B------:R1:W-:Y:S04]  /*47420*/  STL.64 [R1+0xec8], R62 ;  /* 0x000ec83e01007387 */ /* 0x0003e80000100a00 */
[----:B------:R-:W-:Y:S04]  /*47430*/  STL.64 [R1+0xfa0], R64 ;  /* 0x000fa04001007387 */ /* 0x000fe80000100a00 */
[----:B------:R2:W-:Y:S01]  /*47440*/  STL.64 [R1+0xfa8], R66 ;  /* 0x000fa84201007387 */ /* 0x0005e20000100a00 */
[-C--:B-1----:R-:W-:Y:S08]  /*47450*/  HMMA.1688.F32.TF32 R60, R124, R56.reuse, R244 ;  /* 0x000000387c3c723c */ /* 0x082ff000000810f4 */
[-C--:B--2---:R-:W-:Y:S11]  /*47460*/  HMMA.1688.F32.TF32 R64, R128, R56.reuse, R144 ;  /* 0x000000388040723c */ /* 0x084ff60000081090 */
[----:B------:R-:W-:Y:S04]  /*47470*/  @!UPT UIADD3 URZ, URZ, URZ, URZ ;  /* 0x0000003f3f3ff290 */ /* 0x000fe8000fffe03f */
[----:B------:R-:W-:Y:S04]  /*47480*/  STL.64 [R1+0x1020], R60 ;  /* 0x0010203c01007387 */ /* 0x000fe80000100a00 */
[----:B------:R1:W-:Y:S04]  /*47490*/  STL.64 [R1+0x1028], R62 ;  /* 0x0010283e01007387 */ /* 0x0003e80000100a00 */
[----:B------:R-:W-:Y:S04]  /*474a0*/  STL.64 [R1+0x1320], R64 ;  /* 0x0013204001007387 */ /* 0x000fe80000100a00 */
[----:B------:R2:W-:Y:S01]  /*474b0*/  STL.64 [R1+0x1328], R66 ;  /* 0x0013284201007387 */ /* 0x0005e20000100a00 */
[-C--:B-1----:R-:W-:Y:S08]  /*474c0*/  HMMA.1688.F32.TF32 R60, R136, R56.reuse, R248 ;  /* 0x00000038883c723c */ /* 0x082ff000000810f8 */
[-C--:B--2---:R-:W-:Y:S01]  /*474d0*/  HMMA.1688.F32.TF32 R64, R96, R56.reuse, R72 ;  /* 0x000000386040723c */ /* 0x084fe20000081048 */
        /* <DEDUP_REMOVED lines=8> */
[-C--:B--2---:R-:W-:Y:S08]  /*47560*/  HMMA.1688.F32.TF32 R64, R228, R56.reuse, R140 ;  /* 0x00000038e440723c */ /* 0x084ff0000008108c */
[-C--:B------:R-:W-:Y:S01]  /*47570*/  HMMA.1688.F32.TF32 R20, R224, R56.reuse, R92 ;  /* 0x00000038e014723c */ /* 0x080fe2000008105c */
        /* <DEDUP_REMOVED lines=9> */
[-C--:B--2---:R-:W-:Y:S08]  /*47610*/  HMMA.1688.F32.TF32 R64, R216, R56.reuse, R88 ;  /* 0x00000038d840723c */ /* 0x084ff00000081058 */
[-C--:B-1----:R-:W-:Y:S07]  /*47620*/  HMMA.1688.F32.TF32 R20, R152, R56.reuse, R200 ;  /* 0x000000389814723c */ /* 0x082fee00000810c8 */
[----:B------:R-:W-:Y:S04]  /*47630*/  STL.64 [R1+0x2b90], R60 ;  /* 0x002b903c01007387 */ /* 0x000fe80000100a00 */
[----:B------:R4:W-:Y:S04]  /*47640*/  STL.64 [R1+0x2b98], R62 ;  /* 0x002b983e01007387 */ /* 0x0009e80000100a00 */
[----:B------:R-:W-:Y:S04]  /*47650*/  STL.64 [R1+0x2c40], R64 ;  /* 0x002c404001007387 */ /* 0x000fe80000100a00 */
[----:B------:R-:W-:Y:S04]  /*47660*/  STL.64 [R1+0x2c48], R66 ;  /* 0x002c484201007387 */ /* 0x000fe80000100a00 */
[----:B------:R-:W-:Y:S01]  /*47670*/  STL.64 [R1+0x3b28], R58 ;  /* 0x003b283a01007387 */ /* 0x000fe20000100a00 */
[----:B----4-:R-:W-:Y:S03]  /*47680*/  HMMA.1688.F32.TF32 R60, R156, R56, R148 ;  /* 0x000000389c3c723c */ /* 0x010fe60000081094 */
[----:B------:R-:W-:Y:S04]  /*47690*/  STL.64 [R1+0x2cd0], R20 ;  /* 0x002cd01401007387 */ /* 0x000fe80000100a00 */
[----:B------:R1:W-:Y:S02]  /*476a0*/  STL.64 [R1+0x2cd8], R22 ;  /* 0x002cd81601007387 */ /* 0x0003e40000100a00 */
[----:B-1----:R-:W-:Y:S11]  /*476b0*/  HMMA.1688.F32.TF32 R20, R112, R52, R84 ;  /* 0x000000347014723c */ /* 0x002ff60000081054 */
[----:B------:R-:W-:Y:S03]  /*476c0*/  @!UPT UIADD3 URZ, URZ, URZ, URZ ;  /* 0x0000003f3f3ff290 */ /* 0x000fe6000fffe03f */
[----:B------:R-:W-:Y:S04]  /*476d0*/  STL.64 [R1+0x2d40], R60 ;  /* 0x002d403c01007387 */ /* 0x000fe80000100a00 */
[----:B------:R1:W-:Y:S06]  /*476e0*/  STL.64 [R1+0x2d48], R62 ;  /* 0x002d483e01007387 */ /* 0x0003ec0000100a00 */
[----:B-1----:R-:W-:-:S02]  /*476f0*/  IMAD.MOV.U32 R62, RZ, RZ, R20 ;  /* 0x000000ffff3e7224 */ /* 0x002fc400078e0014 */
[----:B------:R-:W-:Y:S02]  /*47700*/  IMAD.MOV.U32 R63, RZ, RZ, R21 ;  /* 0x000000ffff3f7224 */ /* 0x000fe400078e0015 */
[----:B------:R-:W-:Y:S02]  /*47710*/  IMAD.MOV.U32 R66, RZ, RZ, R22 ;  /* 0x000000ffff427224 */ /* 0x000fe400078e0016 */
[----:B------:R-:W-:Y:S02]  /*47720*/  IMAD.MOV.U32 R67, RZ, RZ, R23 ;  /* 0x000000ffff437224 */ /* 0x000fe400078e0017 */
[-C--:B------:R-:W-:Y:S03]  /*47730*/  HMMA.1688.F32.TF32 R20, R116, R52.reuse, R204 ;  /* 0x000000347414723c */ /* 0x080fe600000810cc */
[----:B------:R-:W-:Y:S04]  /*47740*/  STL.64 [R1+0x3b38], R66 ;  /* 0x003b384201007387 */ /* 0x000fe80000100a00 */
[----:B------:R-:W-:Y:S01]  /*47750*/  STL.64 [R1+0x3b30], R62 ;  /* 0x003b303e01007387 */ /* 0x000fe20000100a00 */
[-C--:B------:R-:W-:Y:S08]  /*47760*/  HMMA.1688.F32.TF32 R56, R120, R52.reuse, R48 ;  /* 0x000000347838723c */ /* 0x080ff00000081030 */
[-C--:B------:R-:W-:Y:S07]  /*47770*/  HMMA.1688.F32.TF32 R48, R124, R52.reuse, R80 ;  /* 0x000000347c30723c */ /* 0x080fee0000081050 */
[----:B------:R-:W-:Y:S04]  /*47780*/  STL.64 [R1+0xdc0], R20 ;  /* 0x000dc01401007387 */ /* 0x000fe80000100a00 */
[----:B------:R1:W-:Y:S02]  /*47790*/  STL.64 [R1+0xdc8], R22 ;  /* 0x000dc81601007387 */ /* 0x0003e40000100a00 */
[-C--:B-1----:R-:W-:Y:S02]  /*477a0*/  HMMA.1688.F32.TF32 R20, R128, R52.reuse, R208 ;  /* 0x000000348014723c */ /* 0x082fe400000810d0 */
[----:B------:R-:W-:Y:S04]  /*477b0*/  STL.64 [R1+0xe00], R56 ;  /* 0x000e003801007387 */ /* 0x000fe80000100a00 */
[----:B------:R1:W-:Y:S04]  /*477c0*/  STL.64 [R1+0xe08], R58 ;  /* 0x000e083a01007387 */ /* 0x0003e80000100a00 */
[----:B------:R-:W-:Y:S04]  /*477d0*/  STL.64 [R1+0xe40], R48 ;  /* 0x000e403001007387 */ /* 0x000fe80000100a00 */
[----:B------:R-:W-:Y:S01]  /*477e0*/  STL.64 [R1+0xe48], R50 ;  /* 0x000e483201007387 */ /* 0x000fe20000100a00 */
[----:B-1----:R-:W-:Y:S01]  /*477f0*/  HMMA.1688.F32.TF32 R56, R132, R52, R76 ;  /* 0x000000348438723c */ /* 0x002fe2000008104c */
[----:B------:R-:W-:-:S02]  /*47800*/  IMAD.MOV.U32 R68, RZ, RZ, R40 ;  /* 0x000000ffff447224 */ /* 0x000fc400078e0028 */
[----:B------:R-:W-:Y:S01]  /*47810*/  IMAD.MOV.U32 R69, RZ, RZ, R41 ;  /* 0x000000ffff457224 */ /* 0x000fe200078e0029 */
[----:B------:R-:W-:Y:S01]  /*47820*/  MOV R71, R45 ;  /* 0x0000002d00477202 */ /* 0x000fe20000000f00 */
[----:B------:R-:W-:-:S03]  /*47830*/  IMAD.MOV.U32 R70, RZ, RZ, R44 ;  /* 0x000000ffff467224 */ /* 0x000fc600078e002c */
[----:B------:R-:W-:Y:S04]  /*47840*/  STL.64 [R1+0x1090], R20 ;  /* 0x0010901401007387 */ /* 0x000fe80000100a00 */
[----:B------:R1:W-:Y:S04]  /*47850*/  STL.64 [R1+0x1098], R22 ;  /* 0x0010981601007387 */ /* 0x0003e80000100a00 */
[----:B------:R-:W-:Y:S01]  /*47860*/  LDSM.16.M88.4 R48, [R241+0x43000] ;  /* 0x04300000f130783b */ /* 0x000fe20000000200 */
[-C--:B-1----:R-:W-:Y:S06]  /*47870*/  HMMA.1688.F32.TF32 R20, R136, R52.reuse, R212 ;  /* 0x000000348814723c */ /* 0x082fec00000810d4 */
[----:B------:R-:W-:Y:S04]  /*47880*/  STL.64 [R1+0x13c0], R56 ;  /* 0x0013c03801007387 */ /* 0x000fe80000100a00 */
[----:B------:R-:W-:Y:S04]  /*47890*/  STL.64 [R1+0x13c8], R58 ;  /* 0x0013c83a01007387 */ /* 0x000fe80000100a00 */
[----:B------:R-:W2:Y:S09]  /*478a0*/  LDL.LU R204, [R1+0x200] ;  /* 0x0002000001cc7983 */ /* 0x000eb20000300800 */
        /* <DEDUP_REMOVED lines=87> */
[-C--:B--2---:R-:W-:Y:S08]  /*47e20*/  HMMA.1688.F32.TF32 R76, R232, R52.reuse, R76 ;  /* 0x00000034e84c723c */ /* 0x084ff0000008104c */
[-C--:B---3--:R-:W-:Y:S08]  /*47e30*/  HMMA.1688.F32.TF32 R208, R236, R52.reuse, R208 ;  /* 0x00000034ecd0723c */ /* 0x088ff000000810d0 */
[----:B----4-:R-:W-:Y:S01]  /*47e40*/  HMMA.1688.F32.TF32 R80, R96, R52, R80 ;  /* 0x000000346050723c */ /* 0x010fe20000081050 */
[----:B------:R-:W-:-:S02]  /*47e50*/  IMAD.MOV.U32 R87, RZ, RZ, R44 ;  /* 0x000000ffff577224 */ /* 0x000fc400078e002c */
[----:B------:R-:W-:Y:S02]  /*47e60*/  IMAD.MOV.U32 R86, RZ, RZ, R45 ;  /* 0x000000ffff567224 */ /* 0x000fe400078e002d */
[----:B------:R-:W1:Y:S03]  /*47e70*/  LDSM.16.M88.4 R44, [R241+0x43800] ;  /* 0x04380000f12c783b */ /* 0x000e660000000200 */
[-C--:B------:R-:W-:Y:S01]  /*47e80*/  HMMA.1688.F32.TF32 R212, R228, R52.reuse, R212 ;  /* 0x00000034e4d4723c */ /* 0x080fe200000810d4 */
[----:B-1----:R-:W-:Y:S04]  /*47e90*/  STL [R1+0x39f4], R46 ;  /* 0x0039f42e01007387 */ /* 0x002fe80000100800 */
[----:B------:R-:W-:Y:S10]  /*47ea0*/  STL [R1+0x39f0], R47 ;  /* 0x0039f02f01007387 */ /* 0x000ff40000100800 */
        /* <DEDUP_REMOVED lines=15> */
[----:B------:R-:W2:Y:S01]  /*47fa0*/  LDL.LU.64 R212, [R1+0x3e70] ;  /* 0x003e700001d47983 */ /* 0x000ea20000300a00 */
[-C--:B------:R-:W-:Y:S11]  /*47fb0*/  HMMA.1688.F32.TF32 R60, R224, R52.reuse, R60 ;  /* 0x00000034e03c723c */ /* 0x080ff6000008103c */
[----:B------:R-:W-:Y:S11]  /*47fc0*/  @!UPT UIADD3 URZ, URZ, URZ, URZ ;  /* 0x0000003f3f3ff290 */ /* 0x000ff6000fffe03f */
[----:B------:R-:W-:Y:S01]  /*47fd0*/  @!UPT UIADD3 URZ, URZ, URZ, URZ ;  /* 0x0000003f3f3ff290 */ /* 0x000fe2000fffe03f */
[----:B------:R-:W-:Y:S04]  /*47fe0*/  STL.64 [R1+0x2a50], R60 ;  /* 0x002a503c01007387 */ /* 0x000fe80000100a00 */
[----:B------:R1:W-:Y:S02]  /*47ff0*/  STL.64 [R1+0x2a58], R62 ;  /* 0x002a583e01007387 */ /* 0x0003e40000100a00 */
[-C--:B-1----:R-:W-:Y:S08]  /*48000*/  HMMA.1688.F32.TF32 R60, R220, R52.reuse, R64 ;  /* 0x00000034dc3c723c */ /* 0x082ff00000081040 */
[-C--:B------:R-:W-:Y:S08]  /*48010*/  HMMA.1688.F32.TF32 R64, R216, R52.reuse, R56 ;  /* 0x00000034d840723c */ /* 0x080ff00000081038 */
[----:B------:R-:W-:Y:S07]  /*48020*/  HMMA.1688.F32.TF32 R56, R152, R52, R68 ;  /* 0x000000349838723c */ /* 0x000fee0000081044 */
[----:B------:R-:W-:Y:S04]  /*48030*/  STL.64 [R1+0x2b30], R60 ;  /* 0x002b303c01007387 */ /* 0x000fe80000100a00 */
[----:B------:R-:W-:Y:S04]  /*48040*/  STL.64 [R1+0x2b38], R62 ;  /* 0x002b383e01007387 */ /* 0x000fe80000100a00 */
[----:B------:R-:W-:Y:S04]  /*48050*/  STL.64 [R1+0x2bf0], R64 ;  /* 0x002bf04001007387 */ /* 0x000fe80000100a00 */
[----:B------:R-:W-:Y:S04]  /*48060*/  STL.64 [R1+0x2bf8], R66 ;  /* 0x002bf84201007387 */ /* 0x000fe80000100a00 */
[----:B------:R-:W-:Y:S04]  /*48070*/  STL.64 [R1+0x3b40], R54 ;  /* 0x003b403601007387 */ /* 0x000fe80000100a00 */
[----:B------:R-:W-:Y:S04]  /*48080*/  STL.64 [R1+0x2c90], R56 ;  /* 0x002c903801007387 */ /* 0x000fe80000100a00 */
[----:B------:R1:W-:Y:S02]  /*48090*/  STL.64 [R1+0x2c98], R58 ;  /* 0x002c983a01007387 */ /* 0x0003e40000100a00 */
[-C--:B-1----:R-:W-:Y:S11]  /*480a0*/  HMMA.1688.F32.TF32 R56, R112, R48.reuse, R72 ;  /* 0x000000307038723c */ /* 0x082ff60000081048 */
[----:B------:R-:W-:Y:S11]  /*480b0*/  @!UPT UIADD3 URZ, URZ, URZ, URZ ;  /* 0x0000003f3f3ff290 */ /* 0x000ff6000fffe03f */
[----:B------:R-:W-:Y:S02]  /*480c0*/  @!UPT UIADD3 URZ, URZ, URZ, URZ ;  /* 0x0000003f3f3ff290 */ /* 0x000fe4000fffe03f */
[----:B------:R-:W-:Y:S02]  /*480d0*/  IMAD.MOV.U32 R70, RZ, RZ, R56 ;  /* 0x000000ffff467224 */ /* 0x000fe400078e0038 */
[----:B------:R-:W-:Y:S02]  /*480e0*/  IMAD.MOV.U32 R71, RZ, RZ, R57 ;  /* 0x000000ffff477224 */ /* 0x000fe400078e0039 */
[----:B------:R-:W-:Y:S02]  /*480f0*/  IMAD.MOV.U32 R74, RZ, RZ, R58 ;  /* 0x000000ffff4a7224 */ /* 0x000fe400078e003a */
[----:B------:R-:W-:Y:S02]  /*48100*/  IMAD.MOV.U32 R75, RZ, RZ, R59 ;  /* 0x000000ffff4b7224 */ /* 0x000fe400078e003b */
[----:B------:R-:W-:Y:S08]  /*48110*/  HMMA.1688.F32.TF32 R56, R120, R48, R244 ;  /* 0x000000307838723c */ /* 0x000ff000000810f4 */
[----:B--2---:R-:W-:Y:S08]  /*48120*/  HMMA.1688.F32.TF32 R60, R156, R52, R212 ;  /* 0x000000349c3c723c */ /* 0x004ff000000810d4 */
[-C--:B------:R-:W-:Y:S11]  /*48130*/  HMMA.1688.F32.TF32 R52, R124, R48.reuse, R144 ;  /* 0x000000307c34723c */ /* 0x080ff60000081090 */
[----:B------:R-:W-:Y:S04]  /*48140*/  @!UPT UIADD3 URZ, URZ, URZ, URZ ;  /* 0x0000003f3f3ff290 */ /* 0x000fe8000fffe03f */
[----:B------:R-:W-:Y:S04]  /*48150*/  STL.64 [R1+0x2d10], R60 ;  /* 0x002d103c01007387 */ /* 0x000fe80000100a00 */
[----:B------:R1:W-:Y:S02]  /*48160*/  STL.64 [R1+0x2d18], R62 ;  /* 0x002d183e01007387 */ /* 0x0003e40000100a00 */
[-C--:B-1----:R-:W-:Y:S02]  /*48170*/  HMMA.1688.F32.TF32 R60, R116, R48.reuse, R148 ;  /* 0x00000030743c723c */ /* 0x082fe40000081094 */
[----:B------:R-:W-:Y:S11]  /*48180*/  STL.64 [R1+0x3b48], R74 ;  /* 0x003b484a01007387 */ /* 0x000ff60000100a00 */
[----:B------:R-:W-:Y:S10]  /*48190*/  @!UPT UIADD3 URZ, URZ, URZ, URZ ;  /* 0x0000003f3f3ff290 */ /* 0x000ff4000fffe03f */
        /* <DEDUP_REMOVED lines=8> */
[-C--:B-1----:R-:W-:Y:S08]  /*48220*/  HMMA.1688.F32.TF32 R52, R136, R48.reuse, R20 ;  /* 0x000000308834723c */ /* 0x082ff00000081014 */
        /* <DEDUP_REMOVED lines=20> */
[----:B-1----:R-:W-:Y:S07]  /*48370*/  HMMA.1688.F32.TF32 R20, R216, R48, R204 ;  /* 0x00000030d814723c */ /* 0x002fee00000810cc */
[----:B------:R-:W-:Y:S04]  /*48380*/  STL.64 [R1+0x29e0], R56 ;  /* 0x0029e03801007387 */ /* 0x000fe80000100a00 */
[----:B------:R-:W-:Y:S04]  /*48390*/  STL.64 [R1+0x29e8], R58 ;  /* 0x0029e83a01007387 */ /* 0x000fe80000100a00 */
[----:B------:R-:W2:Y:S01]  /*483a0*/  LDL.LU R88, [R1+0x2d0] ;  /* 0x0002d00001587983 */ /* 0x000ea20000300800 */
[----:B------:R-:W-:-:S03]  /*483b0*/  IMAD.MOV.U32 R89, RZ, RZ, R41 ;  /* 0x000000ffff597224 */ /* 0x000fc600078e0029 */
[----:B------:R-:W-:Y:S01]  /*483c0*/  STL.64 [R1+0x2ad0], R52 ;  /* 0x002ad03401007387 */ /* 0x000fe20000100a00 */
[----:B------:R-:W-:-:S03]  /*483d0*/  IMAD.MOV.U32 R90, RZ, RZ, R40 ;  /* 0x000000ffff5a7224 */ /* 0x000fc600078e0028 */
[----:B------:R-:W-:Y:S04]  /*483e0*/  STL.64 [R1+0x2ad8], R54 ;  /* 0x002ad83601007387 */ /* 0x000fe80000100a00 */
        /* <DEDUP_REMOVED lines=15> */
[----:B-1----:R-:W4:Y:S01]  /*484e0*/  LDL.LU R20, [R1+0x390] ;  /* 0x0003900001147983 */ /* 0x002f220000300800 */
        /* <DEDUP_REMOVED lines=47> */
[----:B------:R-:W-:Y:S01]  /*487e0*/  IMAD.MOV.U32 R200, RZ, RZ, R28 ;  /* 0x000000ffffc87224 */ /* 0x000fe200078e001c */
[----:B----4-:R-:W-:Y:S01]  /*487f0*/  HMMA.1688.F32.TF32 R60, R156, R48, R76 ;  /* 0x000000309c3c723c */ /* 0x010fe2000008104c */
[----:B------:R-:W-:Y:S01]  /*48800*/  IMAD.MOV.U32 R201, RZ, RZ, R24 ;  /* 0x000000ffffc97224 */ /* 0x000fe200078e0018 */
[----:B------:R-:W4:Y:S01]  /*48810*/  LDL.LU R28, [R1+0x3e48] ;  /* 0x003e4800011c7983 */ /* 0x000f220000300800 */
[----:B------:R-:W-:-:S02]  /*48820*/  IMAD.MOV.U32 R202, RZ, RZ, R32 ;  /* 0x000000ffffca7224 */ /* 0x000fc400078e0020 */
[----:B------:R-:W-:Y:S01]  /*48830*/  IMAD.MOV.U32 R203, RZ, RZ, R33 ;  /* 0x000000ffffcb7224 */ /* 0x000fe200078e0021 */
[----:B------:R-:W4:Y:S04]  /*48840*/  LDL.LU R24, [R1+0x3e44] ;  /* 0x003e440001187983 */ /* 0x000f280000300800 */
[----:B------:R-:W4:Y:S04]  /*48850*/  LDL.LU R32, [R1+0x3e40] ;  /* 0x003e400001207983 */ /* 0x000f280000300800 */
[----:B------:R-:W4:Y:S01]  /*48860*/  LDL.LU R33, [R1+0x3e3c] ;  /* 0x003e3c0001217983 */ /* 0x000f220000300800 */
[----:B--2---:R-:W-:Y:S11]  /*48870*/  HMMA.1688.F32.TF32 R52, R152, R48, R56 ;  /* 0x000000309834723c */ /* 0x004ff60000081038 */
[----:B------:R-:W-:Y:S11]  /*48880*/  @!UPT UIADD3 URZ, URZ, URZ, URZ ;  /* 0x0000003f3f3ff290 */ /* 0x000ff6000fffe03f */
[----:B------:R-:W-:Y:S01]  /*48890*/  @!UPT UIADD3 URZ, URZ, URZ, URZ ;  /* 0x0000003f3f3ff290 */ /* 0x000fe2000fffe03f */
[----:B------:R-:W-:Y:S01]  /*488a0*/  STL.64 [R1+0x2c50], R52 ;  /* 0x002c503401007387 */ /* 0x000fe20000100a00 */
[-C--:B---3--:R-:W-:Y:S03]  /*488b0*/  HMMA.1688.F32.TF32 R56, R112, R44.reuse, R84 ;  /* 0x0000002c7038723c */ /* 0x088fe60000081054 */
[----:B------:R1:W-:Y:S05]  /*488c0*/  STL.64 [R1+0x2c58], R54 ;  /* 0x002c583601007387 */ /* 0x0003ea0000100a00 */
[-C--:B-1----:R-:W-:Y:S01]  /*488d0*/  HMMA.1688.F32.TF32 R52, R116, R44.reuse, R204 ;  /* 0x0000002c7434723c */ /* 0x082fe200000810cc */
[----:B------:R-:W-:Y:S04]  /*488e0*/  STL.64 [R1+0x2ce0], R60 ;  /* 0x002ce03c01007387 */ /* 0x000fe80000100a00 */
[----:B------:R-:W-:Y:S04]  /*488f0*/  STL.64 [R1+0x2ce8], R62 ;  /* 0x002ce83e01007387 */ /* 0x000fe80000100a00 */
[----:B------:R-:W2:Y:S06]  /*48900*/  LDL.LU R84, [R1+0x1d80] ;  /* 0x001d800001547983 */ /* 0x000eac0000300800 */
[----:B------:R-:W-:Y:S04]  /*48910*/  STL.64 [R1+0xc10], R56 ;  /* 0x000c103801007387 */ /* 0x000fe80000100a00 */
[----:B------:R-:W-:Y:S04]  /*48920*/  STL.64 [R1+0xc18], R58 ;  /* 0x000c183a01007387 */ /* 0x000fe80000100a00 */
        /* <DEDUP_REMOVED lines=9> */
[-C--:B-1----:R-:W-:Y:S11]  /*489c0*/  HMMA.1688.F32.TF32 R52, R120, R44.reuse, R148 ;  /* 0x0000002c7834723c */ /* 0x082ff60000081094 */
[----:B------:R-:W-:Y:S11]  /*489d0*/  @!UPT UIADD3 URZ, URZ, URZ, URZ ;  /* 0x0000003f3f3ff290 */ /* 0x000ff6000fffe03f */
[----:B------:R-:W-:Y:S01]  /*489e0*/  @!UPT UIADD3 URZ, URZ, URZ, URZ ;  /* 0x0000003f3f3ff290 */ /* 0x000fe2000fffe03f */
        /* <DEDUP_REMOVED lines=25> */
[----:B------:R1:W-:Y:S02]  /*48b80*/  STL.64 [R1+0x1418], R58 ;  /* 0x0014183a01007387 */ /* 0x0003e40000100a00 */
[-C--:B-1----:R-:W-:Y:S11]  /*48b90*/  HMMA.1688.F32.TF32 R56, R228, R44.reuse, R140 ;  /* 0x0000002ce438723c */ /* 0x082ff6000008108c */
[----:B------:R-:W-:Y:S04]  /*48ba0*/  STL.64 [R1+0x15b0], R52 ;  /* 0x0015b03401007387 */ /* 0x000fe80000100a00 */
[----:B------:R1:W-:Y:S04]  /*48bb0*/  STL.64 [R1+0x15b8], R54 ;  /* 0x0015b83601007387 */ /* 0x0003e80000100a00 */
[----:B------:R-:W-:Y:S04]  /*48bc0*/  STL.64 [R1+0x2560], R20 ;  /* 0x0025601401007387 */ /* 0x000fe80000100a00 */
[----:B------:R4:W-:Y:S01]  /*48bd0*/  STL.64 [R1+0x2568], R22 ;  /* 0x0025681601007387 */ /* 0x0009e20000100a00 */
[-C--:B-1----:R-:W-:Y:S08]  /*48be0*/  HMMA.1688.F32.TF32 R52, R224, R44.reuse, R92 ;  /* 0x0000002ce034723c */ /* 0x082ff0000008105c */
[-C--:B----4-:R-:W-:Y:S01]  /*48bf0*/  HMMA.1688.F32.TF32 R20, R220, R44.reuse, R196 ;  /* 0x0000002cdc14723c */ /* 0x090fe200000810c4 */
[----:B------:R-:W-:Y:S04]  /*48c00*/  STL.64 [R1+0x2760], R56 ;  /* 0x0027603801007387 */ /* 0x000fe80000100a00 */
[----:B------:R1:W-:Y:S10]  /*48c10*/  STL.64 [R1+0x2768], R58 ;  /* 0x0027683a01007387 */ /* 0x0003f40000100a00 */
[----:B------:R-:W-:Y:S04]  /*48c20*/  STL.64 [R1+0x2880], R52 ;  /* 0x0028803401007387 */ /* 0x000fe80000100a00 */
[----:B------:R4:W-:Y:S04]  /*48c30*/  STL.64 [R1+0x2888], R54 ;  /* 0x0028883601007387 */ /* 0x0009e80000100a00 */
[----:B------:R-:W-:Y:S01]  /*48c40*/  STL.64 [R1+0x2a60], R20 ;  /* 0x002a601401007387 */ /* 0x000fe20000100a00 */
[-C--:B-1----:R-:W-:Y:S03]  /*48c50*/  HMMA.1688.F32.TF32 R56, R216, R44.reuse, R88 ;  /* 0x0000002cd838723c */ /* 0x082fe60000081058 */
[----:B------:R1:W-:Y:S05]  /*48c60*/  STL.64 [R1+0x2a68], R22 ;  /* 0x002a681601007387 */ /* 0x0003ea0000100a00 */
[-C--:B----4-:R-:W-:Y:S08]  /*48c70*/  HMMA.1688.F32.TF32 R52, R152, R44.reuse, R200 ;  /* 0x0000002c9834723c */ /* 0x090ff000000810c8 */
[----:B-1----:R-:W-:Y:S07]  /*48c80*/  HMMA.1688.F32.TF32 R20, R156, R44, R208 ;  /* 0x0000002c9c14723c */ /* 0x002fee00000810d0 */
[----:B------:R-:W-:Y:S04]  /*48c90*/  STL.64 [R1+0x2b40], R56 ;  /* 0x002b403801007387 */ /* 0x000fe80000100a00 */
[----:B------:R-:W-:Y:S04]  /*48ca0*/  STL.64 [R1+0x2b48], R58 ;  /* 0x002b483a01007387 */ /* 0x000fe80000100a00 */
[----:B------:R-:W-:Y:S04]  /*48cb0*/  STL.64 [R1+0x2c00], R52 ;  /* 0x002c003401007387 */ /* 0x000fe80000100a00 */
[----:B------:R-:W-:Y:S05]  /*48cc0*/  STL.64 [R1+0x2c08], R54 ;  /* 0x002c083601007387 */ /* 0x000fea0000100a00 */
[----:B------:R-:W-:-:S02]  /*48cd0*/  IMAD.MOV.U32 R44, RZ, RZ, R23 ;  /* 0x000000ffff2c7224 */ /* 0x000fc400078e0017 */
[----:B------:R-:W-:-:S03]  /*48ce0*/  IMAD.MOV.U32 R45, RZ, RZ, R22 ;  /* 0x000000ffff2d7224 */ /* 0x000fc600078e0016 */
[----:B------:R-:W-:Y:S01]  /*48cf0*/  STL [R1+0x3744], R44 ;  /* 0x0037442c01007387 */ /* 0x000fe20000100800 */
[----:B------:R-:W-:-:S03]  /*48d00*/  IMAD.MOV.U32 R49, RZ, RZ, R20 ;  /* 0x000000ffff317224 */ /* 0x000fc600078e0014 */
[----:B------:R2:W-:Y:S01]  /*48d10*/  STL [R1+0x3740], R45 ;  /* 0x0037402d01007387 */ /* 0x0005e20000100800 */
[----:B------:R-:W-:Y:S01]  /*48d20*/  IMAD.MOV.U32 R48, RZ, RZ, R21 ;  /* 0x000000ffff307224 */ /* 0x000fe200078e0015 */
[-C--:B--2---:R-:W-:Y:S08]  /*48d30*/  HMMA.1688.F32.TF32 R44, R112, R40.reuse, R84 ;  /* 0x00000028702c723c */ /* 0x084ff00000081054 */
[----:B---3--:R-:W-:Y:S01]  /*48d40*/  HMMA.1688.F32.TF32 R20, R116, R40, R204 ;  /* 0x000000287414723c */ /* 0x008fe200000810cc */
[----:B------:R-:W-:Y:S04]  /*48d50*/  STL [R1+0x373c], R48 ;  /* 0x00373c3001007387 */ /* 0x000fe80000100800 */
[----:B------:R-:W-:Y:S04]  /*48d60*/  STL [R1+0x3728], R49 ;  /* 0x0037283101007387 */ /* 0x000fe80000100800 */
[----:B------:R-:W-:Y:S04]  /*48d70*/  STL.64 [R1+0x3b50], R50 ;  /* 0x003b503201007387 */ /* 0x000fe80000100a00 */
[----:B------:R-:W2:Y:S01]  /*48d80*/  LDL.LU R84, [R1+0x490] ;  /* 0x0004900001547983 */ /* 0x000ea20000300800 */
[----:B------:R-:W-:-:S03]  /*48d90*/  IMAD.MOV.U32 R85, RZ, RZ, R33 ;  /* 0x000000ffff557224 */ /* 0x000fc600078e0021 */
[----:B------:R-:W-:Y:S01]  /*48da0*/  STL.64 [R1+0xbb0], R44 ;  /* 0x000bb02c01007387 */ /* 0x000fe20000100a00 */
[----:B------:R-:W-:-:S03]  /*48db0*/  MOV R86, R32 ;  /* 0x0000002000567202 */ /* 0x000fc60000000f00 */
[----:B------:R-:W-:Y:S04]  /*48dc0*/  STL.64 [R1+0xbb8], R46 ;  /* 0x000bb82e01007387 */ /* 0x000fe80000100a00 */
[----:B------:R1:W-:Y:S04]  /*48dd0*/  STL.64 [R1+0xbc0], R20 ;  /* 0x000bc01401007387 */ /* 0x0003e80000100a00 */
[----:B------:R3:W-:Y:S04]  /*48de0*/  STL.64 [R1+0xbc8], R22 ;  /* 0x000bc81601007387 */ /* 0x0007e80000100a00 */
[----:B------:R-:W4:Y:S04]  /*48df0*/  LDL.LU R33, [R1+0x3e38] ;  /* 0x003e380001217983 */ /* 0x000f280000300800 */
[----:B------:R-:W4:Y:S04]  /*48e00*/  LDL.LU R32, [R1+0x3e34] ;  /* 0x003e340001207983 */ /* 0x000f280000300800 */
[----:B------:R-:W2:Y:S04]  /*48e10*/  LDL.LU R87, [R1+0x49c] ;  /* 0x00049c0001577983 */ /* 0x000ea80000300800 */
[----:B------:R-:W2:Y:S04]  /*48e20*/  LDL.LU R200, [R1+0x6d0] ;  /* 0x0006d00001c87983 */ /* 0x000ea80000300800 */
[----:B------:R-:W2:Y:S04]  /*48e30*/  LDL.LU R201, [R1+0x6d4] ;  /* 0x0006d40001c97983 */ /* 0x000ea80000300800 */
[----:B------:R-:W2:Y:S04]  /*48e40*/  LDL.LU R202, [R1+0x6d8] ;  /* 0x0006d80001ca7983 */ /* 0x000ea80000300800 */
[----:B------:R-:W2:Y:S04]  /*48e50*/  LDL.LU R203, [R1+0x6dc] ;  /* 0x0006dc0001cb7983 */ /* 0x000ea80000300800 */
        /* <DEDUP_REMOVED lines=11> */
[----:B-1----:R-:W2:Y:S01]  /*48f10*/  LDL.LU R20, [R1+0x1710] ;  /* 0x0017100001147983 */ /* 0x002ea20000300800 */
[----:B------:R-:W-:-:S03]  /*48f20*/  IMAD.MOV.U32 R249, RZ, RZ, R25 ;  /* 0x000000fffff97224 */ /* 0x000fc600078e0019 */
[----:B------:R-:W2:Y:S04]  /*48f30*/  LDL.LU R21, [R1+0x1714] ;  /* 0x0017140001157983 */ /* 0x000ea80000300800 */
[----:B---3--:R-:W2:Y:S04]  /*48f40*/  LDL.LU R22, [R1+0x1718] ;  /* 0x0017180001167983 */ /* 0x008ea80000300800 */
[----:B------:R-:W2:Y:S04]  /*48f50*/  LDL.LU R23, [R1+0x171c] ;  /* 0x00171c0001177983 */ /* 0x000ea80000300800 */
[----:B------:R-:W3:Y:S04]  /*48f60*/  LDL.LU R29, [R1+0x3e30] ;  /* 0x003e3000011d7983 */ /* 0x000ee80000300800 */
[----:B------:R-:W2:Y:S01]  /*48f70*/  LDL.LU R25, [R1+0x3e2c] ;  /* 0x003e2c0001197983 */ /* 0x000ea20000300800 */
[----:B------:R-:W-:-:S03]  /*48f80*/  IMAD.MOV.U32 R144, RZ, RZ, R24 ;  /* 0x000000ffff907224 */ /* 0x000fc600078e0018 */
[----:B------:R-:W4:Y:S01]  /*48f90*/  LDL.LU R250, [R1+0x268] ;  /* 0x0002680001fa7983 */ /* 0x000f220000300800 */
[----:B------:R-:W-:-:S03]  /*48fa0*/  IMAD.MOV.U32 R145, RZ, RZ, R28 ;  /* 0x000000ffff917224 */ /* 0x000fc600078e001c */
[----:B------:R-:W4:Y:S04]  /*48fb0*/  LDL.LU R251, [R1+0x26c] ;  /* 0x00026c0001fb7983 */ /* 0x000f280000300800 */
[----:B------:R-:W4:Y:S04]  /*48fc0*/  LDL.LU R24, [R1+0x3e28] ;  /* 0x003e280001187983 */ /* 0x000f280000300800 */
[----:B------:R-:W4:Y:S01]  /*48fd0*/  LDL.LU R28, [R1+0x3e24] ;  /* 0x003e2400011c7983 */ /* 0x000f220000300800 */
[----:B---3--:R-:W-:-:S03]  /*48fe0*/  IMAD.MOV.U32 R146, RZ, RZ, R29 ;  /* 0x000000ffff927224 */ /* 0x008fc600078e001d */
[----:B------:R-:W3:Y:S01]  /*48ff0*/  LDL.LU R29, [R1+0x3e20] ;  /* 0x003e2000011d7983 */ /* 0x000ee20000300800 */
[----:B--2---:R-:W-:-:S03]  /*49000*/  IMAD.MOV.U32 R147, RZ, RZ, R25 ;  /* 0x000000ffff937224 */ /* 0x004fc600078e0019 */
        /* <DEDUP_REMOVED lines=39> */
[----:B----4-:R-:W-:-:S03]  /*49280*/  IMAD.MOV.U32 R246, RZ, RZ, R28 ;  /* 0x000000fffff67224 */ /* 0x010fc600078e001c */
[----:B------:R-:W4:Y:S01]  /*49290*/  LDL.LU R62, [R1+0x6a8] ;  /* 0x0006a800013e7983 */ /* 0x000f220000300800 */
[----:B------:R-:W-:-:S03]  /*492a0*/  IMAD.MOV.U32 R247, RZ, RZ, R24 ;  /* 0x000000fffff77224 */ /* 0x000fc600078e0018 */
[----:B------:R-:W4:Y:S01]  /*492b0*/  LDL.LU R63, [R1+0x6ac] ;  /* 0x0006ac00013f7983 */ /* 0x000f220000300800 */
[----:B---3--:R-:W-:Y:S02]  /*492c0*/  IMAD.MOV.U32 R245, RZ, RZ, R29 ;  /* 0x000000fffff57224 */ /* 0x008fe400078e001d */
[----:B--2---:R-:W-:Y:S02]  /*492d0*/  IMAD.MOV.U32 R244, RZ, RZ, R25 ;  /* 0x000000fffff47224 */ /* 0x004fe400078e0019 */
[----:B------:R-:W2:Y:S04]  /*492e0*/  LDL.LU R25, [R1+0x3e18] ;  /* 0x003e180001197983 */ /* 0x000ea80000300800 */
        /* <DEDUP_REMOVED lines=19> */
[-C--:B------:R-:W-:Y:S08]  /*49420*/  HMMA.1688.F32.TF32 R44, R120, R40.reuse, R44 ;  /* 0x00000028782c723c */ /* 0x080ff0000008102c */
[-C--:B------:R-:W-:Y:S08]  /*49430*/  HMMA.1688.F32.TF32 R48, R124, R40.reuse, R208 ;  /* 0x000000287c30723c */ /* 0x080ff000000810d0 */
[----:B------:R-:W-:Y:S01]  /*49440*/  HMMA.1688.F32.TF32 R76, R128, R40, R76 ;  /* 0x00000028804c723c */ /* 0x000fe2000008104c */
[----:B--2---:R-:W-:-:S02]  /*49450*/  IMAD.MOV.U32 R207, RZ, RZ, R25 ;  /* 0x000000ffffcf7224 */ /* 0x004fc400078e0019 */
[----:B---3--:R-:W-:Y:S02]  /*49460*/  IMAD.MOV.U32 R206, RZ, RZ, R24 ;  /* 0x000000ffffce7224 */ /* 0x008fe400078e0018 */
[----:B------:R-:W2:Y:S04]  /*49470*/  LDL.LU R24, [R1+0x3e08] ;  /* 0x003e080001187983 */ /* 0x000ea80000300800 */
[----:B------:R-:W3:Y:S04]  /*49480*/  LDL.LU R25, [R1+0x3e04] ;  /* 0x003e040001197983 */ /* 0x000ee80000300800 */
[----:B------:R-:W-:Y:S04]  /*49490*/  STL.64 [R1+0xbd0], R44 ;  /* 0x000bd02c01007387 */ /* 0x000fe80000100a00 */
[----:B------:R1:W-:Y:S02]  /*494a0*/  STL.64 [R1+0xbd8], R46 ;  /* 0x000bd82e01007387 */ /* 0x0003e40000100a00 */
[-C--:B-1----:R-:W-:Y:S02]  /*494b0*/  HMMA.1688.F32.TF32 R44, R132, R40.reuse, R72 ;  /* 0x00000028842c723c */ /* 0x082fe40000081048 */
[----:B------:R-:W-:Y:S04]  /*494c0*/  STL.64 [R1+0xbe0], R48 ;  /* 0x000be03001007387 */ /* 0x000fe80000100a00 */
[----:B------:R1:W-:Y:S04]  /*494d0*/  STL.64 [R1+0xbe8], R50 ;  /* 0x000be83201007387 */ /* 0x0003e80000100a00 */
[----:B------:R-:W-:Y:S04]  /*494e0*/  STL.64 [R1+0xc20], R76 ;  /* 0x000c204c01007387 */ /* 0x000fe80000100a00 */
[----:B------:R-:W-:Y:S01]  /*494f0*/  STL.64 [R1+0xc28], R78 ;  /* 0x000c284e01007387 */ /* 0x000fe20000100a00 */
[-C--:B-1----:R-:W-:Y:S08]  /*49500*/  HMMA.1688.F32.TF32 R48, R136, R40.reuse, R52 ;  /* 0x000000288830723c */ /* 0x082ff00000081034 */
[----:B------:R-:W-:Y:S01]  /*49510*/  STL.64 [R1+0xe30], R44 ;  /* 0x000e302c01007387 */ /* 0x000fe20000100a00 */
[-C--:B------:R-:W-:Y:S03]  /*49520*/  HMMA.1688.F32.TF32 R52, R96, R40.reuse, R212 ;  /* 0x000000286034723c */ /* 0x080fe600000810d4 */
[----:B------:R4:W-:Y:S05]  /*49530*/  STL.64 [R1+0xe38], R46 ;  /* 0x000e382e01007387 */ /* 0x0009ea0000100a00 */
[-C--:B----4-:R-:W-:Y:S06]  /*49540*/  HMMA.1688.F32.TF32 R44, R236, R40.reuse, R60 ;  /* 0x00000028ec2c723c */ /* 0x090fec000008103c */
[----:B------:R-:W-:Y:S04]  /*49550*/  STL.64 [R1+0x10d0], R48 ;  /* 0x0010d03001007387 */ /* 0x000fe80000100a00 */
[----:B------:R1:W-:Y:S05]  /*49560*/  STL.64 [R1+0x10d8], R50 ;  /* 0x0010d83201007387 */ /* 0x0003ea0000100a00 */
[----:B------:R-:W-:Y:S04]  /*49570*/  STL.64 [R1+0x13a0], R52 ;  /* 0x0013a03401007387 */ /* 0x000fe80000100a00 */
[----:B------:R4:W-:Y:S01]  /*49580*/  STL.64 [R1+0x13a8], R54 ;  /* 0x0013a83601007387 */ /* 0x0009e20000100a00 */
[-C--:B-1----:R-:W-:Y:S03]  /*49590*/  HMMA.1688.F32.TF32 R48, R232, R40.reuse, R64 ;  /* 0x00000028e830723c */ /* 0x082fe60000081040 */
[----:B------:R-:W-:Y:S05]  /*495a0*/  STL.64 [R1+0x1430], R44 ;  /* 0x0014302c01007387 */ /* 0x000fea0000100a00 */
[-C--:B----4-:R-:W-:Y:S01]  /*495b0*/  HMMA.1688.F32.TF32 R52, R228, R40.reuse, R56 ;  /* 0x00000028e434723c */ /* 0x090fe20000081038 */
        /* <DEDUP_REMOVED lines=14> */
[----:B------:R-:W-:Y:S01]  /*496a0*/  STL.64 [R1+0x2ae8], R54 ;  /* 0x002ae83601007387 */ /* 0x000fe20000100a00 */
[----:B-1----:R-:W-:Y:S03]  /*496b0*/  HMMA.1688.F32.TF32 R48, R156, R40, R80 ;  /* 0x000000289c30723c */ /* 0x002fe60000081050 */
[----:B------:R-:W-:Y:S05]  /*496c0*/  STL.64 [R1+0x2bb0], R44 ;  /* 0x002bb02c01007387 */ /* 0x000fea0000100a00 */
[-C--:B------:R-:W-:Y:S01]  /*496d0*/  HMMA.1688.F32.TF32 R40, R112, R36.reuse, R104 ;  /* 0x000000247028723c */ /* 0x080fe20000081068 */
[----:B------:R1:W-:Y:S07]  /*496e0*/  STL.64 [R1+0x2bb8], R46 ;  /* 0x002bb82e01007387 */ /* 0x0003ee0000100a00 */
[-C--:B-1----:R-:W-:Y:S08]  /*496f0*/  HMMA.1688.F32.TF32 R44, R116, R36.reuse, R20 ;  /* 0x00000024742c723c */ /* 0x082ff00000081014 */
[-C--:B------:R-:W-:Y:S01]  /*49700*/  HMMA.1688.F32.TF32 R20, R120, R36.reuse, R140 ;  /* 0x000000247814723c */ /* 0x080fe2000008108c */
[----:B------:R-:W-:Y:S04]  /*49710*/  STL.64 [R1+0x2c60], R48 ;  /* 0x002c603001007387 */ /* 0x000fe80000100a00 */
[----:B------:R-:W-:Y:S04]  /*49720*/  STL.64 [R1+0x2c68], R50 ;  /* 0x002c683201007387 */ /* 0x000fe80000100a00 */
[----:B------:R-:W-:Y:S04]  /*49730*/  STL.64 [R1+0xb40], R40 ;  /* 0x000b402801007387 */ /* 0x000fe80000100a00 */
[----:B------:R1:W-:Y:S04]  /*49740*/  STL.64 [R1+0xb48], R42 ;  /* 0x000b482a01007387 */ /* 0x0003e80000100a00 */
[----:B------:R-:W-:Y:S04]  /*49750*/  STL.64 [R1+0xb50], R44 ;  /* 0x000b502c01007387 */ /* 0x000fe80000100a00 */
[----:B------:R-:W-:Y:S01]  /*49760*/  STL.64 [R1+0xb58], R46 ;  /* 0x000b582e01007387 */ /* 0x000fe20000100a00 */
[-C--:B------:R-:W-:Y:S03]  /*49770*/  HMMA.1688.F32.TF32 R28, R128, R36.reuse, R28 ;  /* 0x00000024801c723c */ /* 0x080fe6000008101c */
[----:B------:R-:W-:Y:S04]  /*49780*/  STL.64 [R1+0xb60], R20 ;  /* 0x000b601401007387 */ /* 0x000fe80000100a00 */
[----:B------:R4:W-:Y:S01]  /*49790*/  STL.64 [R1+0xb68], R22 ;  /* 0x000b681601007387 */ /* 0x0009e20000100a00 */
[-C--:B-1----:R-:W-:Y:S08]  /*497a0*/  HMMA.1688.F32.TF32 R40, R124, R36.reuse, R92 ;  /* 0x000000247c28723c */ /* 0x082ff0000008105c */
[-C--:B----4-:R-:W-:Y:S01]  /*497b0*/  HMMA.1688.F32.TF32 R20, R132, R36.reuse, R32 ;  /* 0x000000248414723c */ /* 0x090fe20000081020 */
[----:B------:R-:W1:Y:S11]  /*497c0*/  LDSM.16.M88.4 R32, [R241+0x45000] ;  /* 0x04500000f120783b */ /* 0x000e760000000200 */
[----:B------:R-:W-:Y:S03]  /*497d0*/  @!UPT UIADD3 URZ, URZ, URZ, URZ ;  /* 0x0000003f3f3ff290 */ /* 0x000fe6000fffe03f */
[----:B------:R-:W-:Y:S04]  /*497e0*/  STL.64 [R1+0xb70], R40 ;  /* 0x000b702801007387 */ /* 0x000fe80000100a00 */
[----:B------:R-:W-:Y:S04]  /*497f0*/  STL.64 [R1+0xb78], R42 ;  /* 0x000b782a01007387 */ /* 0x000fe80000100a00 */
[----:B------:R-:W-:Y:S04]  /*49800*/  STL.64 [R1+0xb80], R28 ;  /* 0x000b801c01007387 */ /* 0x000fe80000100a00 */
[----:B------:R-:W-:Y:S04]  /*49810*/  STL.64 [R1+0xb88], R30 ;  /* 0x000b881e01007387 */ /* 0x000fe80000100a00 */
[----:B------:R-:W4:Y:S04]  /*49820*/  LDSM.16.M88.4 R28, [R241+0x45800] ;  /* 0x04580000f11c783b */ /* 0x000f280000000200 */
[----:B-1----:R-:W-:Y:S04]  /*49830*/  STL [R1+0x3a0c], R34 ;  /* 0x003a0c2201007387 */ /* 0x002fe80000100800 */
[----:B------:R-:W-:Y:S04]  /*49840*/  STL.64 [R1+0xc60], R20 ;  /* 0x000c601401007387 */ /* 0x000fe80000100a00 */
[----:B------:R1:W-:Y:S02]  /*49850*/  STL.64 [R1+0xc68], R22 ;  /* 0x000c681601007387 */ /* 0x0003e40000100a00 */
[-C--:B-1----:R-:W-:Y:S02]  /*49860*/  HMMA.1688.F32.TF32 R20, R136, R36.reuse, R196 ;  /* 0x000000248814723c */ /* 0x082fe400000810c4 */
[----:B------:R-:W-:Y:S04]  /*49870*/  STL [R1+0x3a08], R35 ;  /* 0x003a082301007387 */ /* 0x000fe80000100800 */
[----:B----4-:R-:W-:Y:S11]  /*49880*/  STL [R1+0x3a14], R30 ;  /* 0x003a141e01007387 */ /* 0x010ff60000100800 */
[----:B------:R-:W-:Y:S06]  /*49890*/  @!UPT UIADD3 URZ, URZ, URZ, URZ ;  /* 0x0000003f3f3ff290 */ /* 0x000fec000fffe03f */
[----:B------:R-:W-:Y:S04]  /*498a0*/  STL.64 [R1+0xe90], R20 ;  /* 0x000e901401007387 */ /* 0x000fe80000100a00 */
[----:B------:R1:W-:Y:S02]  /*498b0*/  STL.64 [R1+0xe98], R22 ;  /* 0x000e981601007387 */ /* 0x0003e40000100a00 */
[-C--:B-1----:R-:W-:Y:S02]  /*498c0*/  HMMA.1688.F32.TF32 R20, R96, R36.reuse, R88 ;  /* 0x000000246014723c */ /* 0x082fe40000081058 */
[----:B------:R-:W-:Y:S06]  /*498d0*/  STL [R1+0x3a10], R31 ;  /* 0x003a101f01007387 */ /* 0x000fec0000100800 */
[-C--:B------:R-:W-:Y:S08]  /*498e0*/  HMMA.1688.F32.TF32 R44, R236, R36.reuse, R200 ;  /* 0x00000024ec2c723c */ /* 0x080ff000000810c8 */
[-C--:B------:R-:W-:Y:S07]  /*498f0*/  HMMA.1688.F32.TF32 R40, R232, R36.reuse, R84 ;  /* 0x00000024e828723c */ /* 0x080fee0000081054 */
[----:B------:R-:W-:Y:S04]  /*49900*/  STL.64 [R1+0x12a0], R20 ;  /* 0x0012a01401007387 */ /* 0x000fe80000100a00 */
[----:B------:R1:W-:Y:S02]  /*49910*/  STL.64 [R1+0x12a8], R22 ;  /* 0x0012a81601007387 */ /* 0x0003e40000100a00 */
[----:B-1----:R-:W-:Y:S02]  /*49920*/  HMMA.1688.F32.TF32 R20, R228, R36, R204 ;  /* 0x00000024e414723c */ /* 0x002fe400000810cc */
[----:B------:R1:W-:Y:S04]  /*49930*/  STL.64 [R1+0x13d0], R44 ;  /* 0x0013d02c01007387 */ /* 0x0003e80000100a00 */
[----:B------:R4:W-:Y:S04]  /*49940*/  STL.64 [R1+0x13d8], R46 ;  /* 0x0013d82e01007387 */ /* 0x0009e80000100a00 */
[----:B------:R-:W4:Y:S01]  /*49950*/  LDL.LU R196, [R1+0x1080] ;  /* 0x0010800001c47983 */ /* 0x000f220000300800 */
[----:B---3--:R-:W-:-:S03]  /*49960*/  IMAD.MOV.U32 R197, RZ, RZ, R25 ;  /* 0x000000ffffc57224 */ /* 0x008fc600078e0019 */
[----:B------:R3:W-:Y:S01]  /*49970*/  STL.64 [R1+0x2410], R40 ;  /* 0x0024102801007387 */ /* 0x0007e20000100a00 */
[----:B--2---:R-:W-:-:S03]  /*49980*/  IMAD.MOV.U32 R198, RZ, RZ, R24 ;  /* 0x000000ffffc67224 */ /* 0x004fc600078e0018 */
[----:B------:R2:W-:Y:S05]  /*49990*/  STL.64 [R1+0x2418], R42 ;  /* 0x0024182a01007387 */ /* 0x0005ea0000100a00 */
        /* <DEDUP_REMOVED lines=54> */
[----:B----4-:R-:W4:Y:S04]  /*49d00*/  LDL.LU R46, [R1+0x1658] ;  /* 0x00165800012e7983 */ /* 0x010f280000300800 */
[----:B------:R-:W4:Y:S01]  /*49d10*/  LDL.LU R47, [R1+0x165c] ;  /* 0x00165c00012f7983 */ /* 0x000f220000300800 */
[----:B---3--:R-:W-:-:S03]  /*49d20*/  IMAD.MOV.U32 R40, RZ, RZ, R242 ;  /* 0x000000ffff287224 */ /* 0x008fc600078e00f2 */
[----:B------:R-:W3:Y:S01]  /*49d30*/  LDL.LU R80, [R1+0x1fe0] ;  /* 0x001fe00001507983 */ /* 0x000ee20000300800 */
[----:B------:R-:W-:-:S03]  /*49d40*/  IMAD.MOV.U32 R41, RZ, RZ, R243 ;  /* 0x000000ffff297224 */ /* 0x000fc600078e00f3 */
[----:B------:R-:W3:Y:S01]  /*49d50*/  LDL.LU R81, [R1+0x1fe4] ;  /* 0x001fe40001517983 */ /* 0x000ee20000300800 */
[----:B--2---:R-:W-:-:S03]  /*49d60*/  IMAD.MOV.U32 R42, RZ, RZ, R252 ;  /* 0x000000ffff2a7224 */ /* 0x004fc600078e00fc */
[----:B------:R-:W3:Y:S01]  /*49d70*/  LDL.LU R82, [R1+0x1fe8] ;  /* 0x001fe80001527983 */ /* 0x000ee20000300800 */
[----:B------:R-:W-:-:S03]  /*49d80*/  IMAD.MOV.U32 R43, RZ, RZ, R180 ;  /* 0x000000ffff2b7224 */ /* 0x000fc600078e00b4 */
        /* <DEDUP_REMOVED lines=47> */
[-C--:B----4-:R-:W-:Y:S11]  /*4a080*/  HMMA.1688.F32.TF32 R204, R216, R36.reuse, R204 ;  /* 0x00000024d8cc723c */ /* 0x090ff600000810cc */
[----:B------:R-:W-:Y:S04]  /*4a090*/  @!UPT UIADD3 URZ, URZ, URZ, URZ ;  /* 0x0000003f3f3ff290 */ /* 0x000fe8000fffe03f */
[----:B------:R1:W-:Y:S04]  /*4a0a0*/  STL.64 [R1+0x2770], R20 ;  /* 0x0027701401007387 */ /* 0x0003e80000100a00 */
[----:B------:R-:W-:Y:S04]  /*4a0b0*/  STL.64 [R1+0x2778], R22 ;  /* 0x0027781601007387 */ /* 0x000fe80000100a00 */
[----:B-1----:R-:W2:Y:S04]  /*4a0c0*/  LDL.LU.64 R20, [R1+0x3de0] ;  /* 0x003de00001147983 */ /* 0x002ea80000300a00 */
        /* <DEDUP_REMOVED lines=8> */
[----:B------:R-:W-:Y:S08]  /*4a150*/  HMMA.1688.F32.TF32 R40, R152, R36, R40 ;  /* 0x000000249828723c */ /* 0x000ff00000081028 */
[-C--:B------:R-:W-:Y:S11]  /*4a160*/  HMMA.1688.F32.TF32 R80, R112, R32.reuse, R80 ;  /* 0x000000207050723c */ /* 0x080ff60000081050 */
[----:B------:R-:W-:Y:S04]  /*4a170*/  @!UPT UIADD3 URZ, URZ, URZ, URZ ;  /* 0x0000003f3f3ff290 */ /* 0x000fe8000fffe03f */
[----:B------:R-:W-:Y:S04]  /*4a180*/  STL.64 [R1+0x2b50], R40 ;  /* 0x002b502801007387 */ /* 0x000fe80000100a00 */
[----:B------:R1:W-:Y:S02]  /*4a190*/  STL.64 [R1+0x2b58], R42 ;  /* 0x002b582a01007387 */ /* 0x0003e40000100a00 */
[----:B-1----:R-:W-:Y:S08]  /*4a1a0*/  HMMA.1688.F32.TF32 R40, R116, R32, R48 ;  /* 0x000000207428723c */ /* 0x002ff00000081030 */
[----:B----4-:R-:W-:Y:S11]  /*4a1b0*/  HMMA.1688.F32.TF32 R36, R156, R36, R204 ;  /* 0x000000249c24723c */ /* 0x010ff600000810cc */
[----:B------:R-:W-:Y:S11]  /*4a1c0*/  @!UPT UIADD3 URZ, URZ, URZ, URZ ;  /* 0x0000003f3f3ff290 */ /* 0x000ff6000fffe03f */
[----:B------:R-:W-:Y:S01]  /*4a1d0*/  @!UPT UIADD3 URZ, URZ, URZ, URZ ;  /* 0x0000003f3f3ff290 */ /* 0x000fe2000fffe03f */
[----:B------:R-:W-:Y:S04]  /*4a1e0*/  STL.64 [R1+0x2c10], R36 ;  /* 0x002c102401007387 */ /* 0x000fe80000100a00 */
[----:B------:R1:W-:Y:S02]  /*4a1f0*/  STL.64 [R1+0x2c18], R38 ;  /* 0x002c182601007387 */ /* 0x0003e40000100a00 */
[-C--:B-1----:R-:W-:Y:S02]  /*4a200*/  HMMA.1688.F32.TF32 R36, R120, R32.reuse, R44 ;  /* 0x000000207824723c */ /* 0x082fe4000008102c */
[----:B------:R-:W-:Y:S04]  /*4a210*/  STL.64 [R1+0xa00], R80 ;  /* 0x000a005001007387 */ /* 0x000fe80000100a00 */
[----:B------:R-:W-:Y:S02]  /*4a220*/  STL.64 [R1+0xa08], R82 ;  /* 0x000a085201007387 */ /* 0x000fe40000100a00 */
[-C--:B------:R-:W-:Y:S02]  /*4a230*/  HMMA.1688.F32.TF32 R44, R124, R32.reuse, R208 ;  /* 0x000000207c2c723c */ /* 0x080fe400000810d0 */
[----:B------:R-:W-:Y:S04]  /*4a240*/  STL.64 [R1+0xa10], R40 ;  /* 0x000a102801007387 */ /* 0x000fe80000100a00 */
[----:B------:R1:W-:Y:S09]  /*4a250*/  STL.64 [R1+0xa18], R42 ;  /* 0x000a182a01007387 */ /* 0x0003f20000100a00 */
[----:B------:R-:W-:Y:S01]  /*4a260*/  STL.64 [R1+0xa20], R36 ;  /* 0x000a202401007387 */ /* 0x000fe20000100a00 */
[-C--:B-1----:R-:W-:Y:S03]  /*4a270*/  HMMA.1688.F32.TF32 R40, R128, R32.reuse, R76 ;  /* 0x000000208028723c */ /* 0x082fe6000008104c */
[----:B------:R1:W-:Y:S05]  /*4a280*/  STL.64 [R1+0xa28], R38 ;  /* 0x000a282601007387 */ /* 0x0003ea0000100a00 */
[-C--:B-1----:R-:W-:Y:S01]  /*4a290*/  HMMA.1688.F32.TF32 R36, R132, R32.reuse, R72 ;  /* 0x000000208424723c */ /* 0x082fe20000081048 */
[----:B------:R-:W-:Y:S04]  /*4a2a0*/  STL.64 [R1+0xa30], R44 ;  /* 0x000a302c01007387 */ /* 0x000fe80000100a00 */
[----:B------:R1:W-:Y:S10]  /*4a2b0*/  STL.64 [R1+0xa38], R46 ;  /* 0x000a382e01007387 */ /* 0x0003f40000100a00 */
        /* <DEDUP_REMOVED lines=24> */
[-C--:B-1----:R-:W-:Y:S08]  /*4a440*/  HMMA.1688.F32.TF32 R36, R152, R32.reuse, R248 ;  /* 0x000000209824723c */ /* 0x082ff000000810f8 */
[----:B---3--:R-:W-:Y:S01]  /*4a450*/  HMMA.1688.F32.TF32 R32, R156, R32, R84 ;  /* 0x000000209c20723c */ /* 0x008fe20000081054 */
        /* <DEDUP_REMOVED lines=10> */
[-C--:B-1----:R-:W-:Y:S08]  /*4a500*/  HMMA.1688.F32.TF32 R32, R120, R28.reuse, R24 ;  /* 0x0000001c7820723c */ /* 0x082ff00000081018 */
[-C--:B------:R-:W-:Y:S01]  /*4a510*/  HMMA.1688.F32.TF32 R24, R124, R28.reuse, R92 ;  /* 0x0000001c7c18723c */ /* 0x080fe2000008105c */
[----:B------:R-:W-:Y:S04]  /*4a520*/  STL.64 [R1+0x970], R40 ;  /* 0x0009702801007387 */ /* 0x000fe80000100a00 */
[----:B------:R-:W-:Y:S04]  /*4a530*/  STL.64 [R1+0x978], R42 ;  /* 0x0009782a01007387 */ /* 0x000fe80000100a00 */
[----:B------:R-:W-:Y:S04]  /*4a540*/  STL.64 [R1+0x980], R36 ;  /* 0x0009802401007387 */ /* 0x000fe80000100a00 */
[----:B------:R1:W-:Y:S04]  /*4a550*/  STL.64 [R1+0x988], R38 ;  /* 0x0009882601007387 */ /* 0x0003e80000100a00 */
[----:B------:R-:W-:Y:S04]  /*4a560*/  STL.64 [R1+0x9b0], R32 ;  /* 0x0009b02001007387 */ /* 0x000fe80000100a00 */
[----:B------:R3:W-:Y:S04]  /*4a570*/  STL.64 [R1+0x9b8], R34 ;  /* 0x0009b82201007387 */ /* 0x0007e80000100a00 */
[----:B------:R-:W-:Y:S04]  /*4a580*/  STL.64 [R1+0x9c0], R24 ;  /* 0x0009c01801007387 */ /* 0x000fe80000100a00 */
[----:B------:R-:W-:Y:S04]  /*4a590*/  STL.64 [R1+0x9c8], R26 ;  /* 0x0009c81a01007387 */ /* 0x000fe80000100a00 */
[----:B------:R-:W4:Y:S01]  /*4a5a0*/  LDSM.16.M88.4 R24, [R241+0x46000] ;  /* 0x04600000f118783b */ /* 0x000f220000000200 */
[-C--:B-1----:R-:W-:Y:S08]  /*4a5b0*/  HMMA.1688.F32.TF32 R36, R128, R28.reuse, R196 ;  /* 0x0000001c8024723c */ /* 0x082ff000000810c4 */
[-C--:B---3--:R-:W-:Y:S11]  /*4a5c0*/  HMMA.1688.F32.TF32 R32, R132, R28.reuse, R88 ;  /* 0x0000001c8420723c */ /* 0x088ff60000081058 */
[----:B------:R-:W-:Y:S04]  /*4a5d0*/  @!UPT UIADD3 URZ, URZ, URZ, URZ ;  /* 0x0000003f3f3ff290 */ /* 0x000fe8000fffe03f */
[----:B------:R-:W-:Y:S04]  /*4a5e0*/  STL.64 [R1+0x9d0], R36 ;  /* 0x0009d02401007387 */ /* 0x000fe80000100a00 */
[----:B------:R-:W-:Y:S04]  /*4a5f0*/  STL.64 [R1+0x9d8], R38 ;  /* 0x0009d82601007387 */ /* 0x000fe80000100a00 */
[----:B----4-:R-:W-:Y:S04]  /*4a600*/  STL [R1+0x3a1c], R26 ;  /* 0x003a1c1a01007387 */ /* 0x010fe80000100800 */
[----:B------:R-:W-:Y:S04]  /*4a610*/  STL.64 [R1+0x9e0], R32 ;  /* 0x0009e02001007387 */ /* 0x000fe80000100a00 */
[----:B------:R1:W-:Y:S02]  /*4a620*/  STL.64 [R1+0x9e8], R34 ;  /* 0x0009e82201007387 */ /* 0x0003e40000100a00 */
[----:B-1----:R-:W-:Y:S02]  /*4a630*/  HMMA.1688.F32.TF32 R32, R136, R28, R200 ;  /* 0x0000001c8820723c */ /* 0x002fe400000810c8 */
[----:B------:R-:W-:Y:S04]  /*4a640*/  STL [R1+0x3a18], R27 ;  /* 0x003a181b01007387 */ /* 0x000fe80000100800 */
[----:B------:R-:W3:Y:S11]  /*4a650*/  LDL.LU R248, [R1+0x1f90] ;  /* 0x001f900001f87983 */ /* 0x000ef60000300800 */
[----:B------:R-:W-:Y:S06]  /*4a660*/  @!UPT UIADD3 URZ, URZ, URZ, URZ ;  /* 0x0000003f3f3ff290 */ /* 0x000fec000fffe03f */
        /* <DEDUP_REMOVED lines=59> */
[----:B----4-:R-:W3:Y:S04]  /*4aa20*/  LDL.LU R34, [R1+0x488] ;  /* 0x0004880001227983 */ /* 0x010ee80000300800 */
[----:B------:R-:W3:Y:S04]  /*4aa30*/  LDL.LU R35, [R1+0x48c] ;  /* 0x00048c0001237983 */ /* 0x000ee80000300800 */
        /* <DEDUP_REMOVED lines=19> */
[----:B------:R-:W3:Y:S01]  /*4ab70*/  LDL.LU R89, [R1+0x534] ;  /* 0x0005340001597983 */ /* 0x000ee20000300800 */
[----:B------:R-:W-:-:S03]  /*4ab80*/  IMAD.MOV.U32 R38, RZ, RZ, R173 ;  /* 0x000000ffff267224 */ /* 0x000fc600078e00ad */
[----:B------:R-:W3:Y:S01]  /*4ab90*/  LDL.LU R90, [R1+0x538] ;  /* 0x00053800015a7983 */ /* 0x000ee20000300800 */
[----:B--2---:R-:W-:-:S03]  /*4aba0*/  IMAD.MOV.U32 R39, RZ, RZ, R20 ;  /* 0x000000ffff277224 */ /* 0x004fc600078e0014 */
        /* <DEDUP_REMOVED lines=16> */
[----:B------:R-:W4:Y:S01]  /*4acb0*/  LDL.LU R62, [R1+0x4e8] ;  /* 0x0004e800013e7983 */ /* 0x000f220000300800 */
[----:B--2---:R-:W-:-:S03]  /*4acc0*/  MOV R63, R20 ;  /* 0x00000014003f7202 */ /* 0x004fc60000000f00 */
[----:B------:R-:W2:Y:S04]  /*4acd0*/  LDL.LU R20, [R1+0x3da8] ;  /* 0x003da80001147983 */ /* 0x000ea80000300800 */
[----:B------:R-:W2:Y:S01]  /*4ace0*/  LDL.LU R21, [R1+0x3da4] ;  /* 0x003da40001157983 */ /* 0x000ea20000300800 */
[-C--:B---3--:R-:W-:Y:S08]  /*4acf0*/  HMMA.1688.F32.TF32 R140, R96, R28.reuse, R140 ;  /* 0x0000001c608c723c */ /* 0x088ff0000008108c */
[----:B------:R-:W-:Y:S01]  /*4ad00*/  HMMA.1688.F32.TF32 R92, R236, R28, R92 ;  /* 0x0000001cec5c723c */ /* 0x000fe2000008105c */
[----:B------:R-:W-:-:S02]  /*4ad10*/  IMAD.MOV.U32 R245, RZ, RZ, R8 ;  /* 0x000000fffff57224 */ /* 0x000fc400078e0008 */
[----:B------:R-:W3:Y:S05]  /*4ad20*/  LDL.LU R8, [R1+0x3da0] ;  /* 0x003da00001087983 */ /* 0x000eea0000300800 */
[-C--:B------:R-:W-:Y:S01]  /*4ad30*/  HMMA.1688.F32.TF32 R196, R232, R28.reuse, R196 ;  /* 0x0000001ce8c4723c */ /* 0x080fe200000810c4 */
[----:B------:R-:W-:Y:S02]  /*4ad40*/  IMAD.MOV.U32 R246, RZ, RZ, R16 ;  /* 0x000000fffff67224 */ /* 0x000fe400078e0010 */
[----:B------:R-:W3:Y:S05]  /*4ad50*/  LDL.LU R16, [R1+0x3d9c] ;  /* 0x003d9c0001107983 */ /* 0x000eea0000300800 */
[----:B------:R-:W-:Y:S01]  /*4ad60*/  HMMA.1688.F32.TF32 R88, R228, R28, R88 ;  /* 0x0000001ce458723c */ /* 0x000fe20000081058 */
[----:B------:R-:W-:-:S02]  /*4ad70*/  IMAD.MOV.U32 R247, RZ, RZ, R17 ;  /* 0x000000fffff77224 */ /* 0x000fc400078e0011 */
[----:B------:R-:W3:Y:S04]  /*4ad80*/  LDL.LU R17, [R1+0x3d98] ;  /* 0x003d980001117983 */ /* 0x000ee80000300800 */
[----:B------:R-:W3:Y:S01]  /*4ad90*/  LDL.LU R104, [R1+0x1ab0] ;  /* 0x001ab00001687983 */ /* 0x000ee20000300800 */
[----:B----4-:R-:W-:Y:S03]  /*4ada0*/  HMMA.1688.F32.TF32 R200, R224, R28, R200 ;  /* 0x0000001ce0c8723c */ /* 0x010fe600000810c8 */
[----:B------:R-:W3:Y:S01]  /*4adb0*/  LDL.LU R105, [R1+0x1ab4] ;  /* 0x001ab40001697983 */ /* 0x000ee20000300800 */
[----:B--2---:R-:W-:Y:S02]  /*4adc0*/  IMAD.MOV.U32 R107, RZ, RZ, R20 ;  /* 0x000000ffff6b7224 */ /* 0x004fe400078e0014 */
[----:B------:R-:W-:-:S02]  /*4add0*/  IMAD.MOV.U32 R106, RZ, RZ, R21 ;  /* 0x000000ffff6a7224 */ /* 0x000fc400078e0015 */
[----:B------:R-:W1:Y:S04]  /*4ade0*/  LDSM.16.M88.4 R20, [R241+0x46800] ;  /* 0x04680000f114783b */ /* 0x000e680000000200 */
[----:B-1----:R-:W-:Y:S04]  /*4adf0*/  STL [R1+0x3a24], R22 ;  /* 0x003a241601007387 */ /* 0x002fe80000100800 */
[----:B------:R-:W-:Y:S04]  /*4ae00*/  STL [R1+0x3a20], R23 ;  /* 0x003a201701007387 */ /* 0x000fe80000100800 */
[----:B------:R-:W-:Y:S04]  /*4ae10*/  STL.64 [R1+0xe70], R140 ;  /* 0x000e708c01007387 */ /* 0x000fe80000100a00 */
[----:B------:R1:W-:Y:S04]  /*4ae20*/  STL.64 [R1+0xe78], R142 ;  /* 0x000e788e01007387 */ /* 0x0003e80000100a00 */
[----:B-1----:R-:W2:Y:S04]  /*4ae30*/  LDL.LU.64 R142, [R1+0x3d90] ;  /* 0x003d9000018e7983 */ /* 0x002ea80000300a00 */
[----:B------:R-:W2:Y:S04]  /*4ae40*/  LDL.LU.64 R140, [R1+0x3d88] ;  /* 0x003d8800018c7983 */ /* 0x000ea80000300a00 */
        /* <DEDUP_REMOVED lines=21> */
[----:B-1----:R-:W-:Y:S02]  /*4afa0*/  HMMA.1688.F32.TF32 R32, R152, R28, R36 ;  /* 0x0000001c9820723c */ /* 0x002fe40000081024 */
[----:B------:R-:W-:Y:S04]  /*4afb0*/  STL.64 [R1+0x2980], R84 ;  /* 0x0029805401007387 */ /* 0x000fe80000100a00 */
[----:B------:R-:W-:Y:S02]  /*4afc0*/  STL.64 [R1+0x2988], R86 ;  /* 0x0029885601007387 */ /* 0x000fe40000100a00 */
[-C--:B------:R-:W-:Y:S11]  /*4afd0*/  HMMA.1688.F32.TF32 R36, R112, R24.reuse, R204 ;  /* 0x000000187024723c */ /* 0x080ff600000810cc */
[----:B------:R-:W-:Y:S04]  /*4afe0*/  @!UPT UIADD3 URZ, URZ, URZ, URZ ;  /* 0x0000003f3f3ff290 */ /* 0x000fe8000fffe03f */
[----:B------:R-:W-:Y:S04]  /*4aff0*/  STL.64 [R1+0x2a80], R32 ;  /* 0x002a802001007387 */ /* 0x000fe80000100a00 */
[----:B------:R1:W-:Y:S02]  /*4b000*/  STL.64 [R1+0x2a88], R34 ;  /* 0x002a882201007387 */ /* 0x0003e40000100a00 */
[----:B-1----:R-:W-:Y:S08]  /*4b010*/  HMMA.1688.F32.TF32 R32, R116, R24, R40 ;  /* 0x000000187420723c */ /* 0x002ff00000081028 */
[----:B--2---:R-:W-:Y:S11]  /*4b020*/  HMMA.1688.F32.TF32 R28, R156, R28, R200 ;  /* 0x0000001c9c1c723c */ /* 0x004ff600000810c8 */
[----:B------:R-:W-:Y:S11]  /*4b030*/  @!UPT UIADD3 URZ, URZ, URZ, URZ ;  /* 0x0000003f3f3ff290 */ /* 0x000ff6000fffe03f */
[----:B------:R-:W-:Y:S01]  /*4b040*/  @!UPT UIADD3 URZ, URZ, URZ, URZ ;  /* 0x0000003f3f3ff290 */ /* 0x000fe2000fffe03f */
        /* <DEDUP_REMOVED lines=38> */
[-C--:B-1----:R-:W-:Y:S08]  /*4b2b0*/  HMMA.1688.F32.TF32 R28, R152, R24.reuse, R244 ;  /* 0x00000018981c723c */ /* 0x082ff000000810f4 */
[----:B------:R-:W-:Y:S01]  /*4b2c0*/  HMMA.1688.F32.TF32 R24, R156, R24, R88 ;  /* 0x000000189c18723c */ /* 0x000fe20000081058 */
        /* <DEDUP_REMOVED lines=10> */
[----:B---3--:R-:W-:Y:S07]  /*4b370*/  HMMA.1688.F32.TF32 R24, R120, R20, R104 ;  /* 0x000000147818723c */ /* 0x008fee0000081068 */
[----:B------:R1:W-:Y:S04]  /*4b380*/  STL.64 [R1+0x860], R32 ;  /* 0x0008602001007387 */ /* 0x0003e80000100a00 */
[----:B------:R2:W-:Y:S04]  /*4b390*/  STL.64 [R1+0x868], R34 ;  /* 0x0008682201007387 */ /* 0x0005e80000100a00 */
[----:B------:R-:W3:Y:S04]  /*4b3a0*/  LDL.LU R248, [R1+0x5c0] ;  /* 0x0005c00001f87983 */ /* 0x000ee80000300800 */
[----:B------:R-:W-:Y:S04]  /*4b3b0*/  STL.64 [R1+0x870], R28 ;  /* 0x0008701c01007387 */ /* 0x000fe80000100a00 */
[----:B------:R1:W-:Y:S04]  /*4b3c0*/  STL.64 [R1+0x878], R30 ;  /* 0x0008781e01007387 */ /* 0x0003e80000100a00 */
[----:B------:R-:W-:Y:S04]  /*4b3d0*/  STL.64 [R1+0x880], R24 ;  /* 0x0008801801007387 */ /* 0x000fe80000100a00 */
        /* <DEDUP_REMOVED lines=69> */
[----:B------:R-:W2:Y:S01]  /*4b830*/  LDL.LU R12, [R1+0x3d08] ;  /* 0x003d0800010c7983 */ /* 0x000ea20000300800 */
[----:B----4-:R-:W-:-:S03]  /*4b840*/  IMAD.MOV.U32 R38, RZ, RZ, R17 ;  /* 0x000000ffff267224 */ /* 0x010fc600078e0011 */
[----:B------:R-:W3:Y:S01]  /*4b850*/  LDL.LU R17, [R1+0x3d04] ;  /* 0x003d040001117983 */ /* 0x000ee20000300800 */
[----:B------:R-:W-:-:S03]  /*4b860*/  MOV R39, R16 ;  /* 0x0000001000277202 */ /* 0x000fc60000000f00 */
[----:B------:R-:W3:Y:S04]  /*4b870*/  LDL.LU R16, [R1+0x3d00] ;  /* 0x003d000001107983 */ /* 0x000ee80000300800 */
[----:B-1----:R-:W4:Y:S04]  /*4b880*/  LDL.LU R32, [R1+0x1470] ;  /* 0x0014700001207983 */ /* 0x002f280000300800 */
        /* <DEDUP_REMOVED lines=35> */
[-C--:B----4-:R-:W-:Y:S08]  /*4bac0*/  HMMA.1688.F32.TF32 R28, R128, R20.reuse, R32 ;  /* 0x00000014801c723c */ /* 0x090ff00000081020 */
[-C--:B---3--:R-:W-:Y:S01]  /*4bad0*/  HMMA.1688.F32.TF32 R24, R132, R20.reuse, R16 ;  /* 0x000000148418723c */ /* 0x088fe20000081010 */
[----:B------:R-:W1:Y:S07]  /*4bae0*/  LDSM.16.M88.4 R16, [R241+0x47000] ;  /* 0x04700000f110783b */ /* 0x000e6e0000000200 */
[-C--:B--2---:R-:W-:Y:S01]  /*4baf0*/  HMMA.1688.F32.TF32 R88, R124, R20.reuse, R200 ;  /* 0x000000147c58723c */ /* 0x084fe200000810c8 */
[----:B------:R-:W-:Y:S11]  /*4bb00*/  LDSM.16.M88.4 R200, [R241+0x4a800] ;  /* 0x04a80000f1c8783b */ /* 0x000ff60000000200 */
[----:B------:R-:W-:Y:S11]  /*4bb10*/  @!UPT UIADD3 URZ, URZ, URZ, URZ ;  /* 0x0000003f3f3ff290 */ /* 0x000ff6000fffe03f */
        /* <DEDUP_REMOVED lines=12> */
[----:B------:R-:W-:Y:S04]  /*4bbe0*/  LDSM.16.M88.4 R204, [R241+0x4a000] ;  /* 0x04a00000f1cc783b */ /* 0x000fe80000000200 */
[----:B-1----:R-:W-:Y:S04]  /*4bbf0*/  STL [R1+0x3a34], R14 ;  /* 0x003a340e01007387 */ /* 0x002fe80000100800 */
        /* <DEDUP_REMOVED lines=29> */
[----:B--2---:R-:W-:Y:S01]  /*4bdd0*/  HMMA.1688.F32.TF32 R24, R116, R16, R72 ;  /* 0x000000107418723c */ /* 0x004fe20000081048 */
[----:B------:R-:W-:-:S02]  /*4bde0*/  IMAD.MOV.U32 R51, RZ, RZ, R184 ;  /* 0x000000ffff337224 */ /* 0x000fc400078e00b8 */
[----:B------:R-:W-:Y:S05]  /*4bdf0*/  LDSM.16.M88.4 R196, [R241+0x4b000] ;  /* 0x04b00000f1c4783b */ /* 0x000fea0000000200 */
        /* <DEDUP_REMOVED lines=34> */
[----:B------:R1:W-:Y:S04]  /*4c020*/  STL.64 [R1+0x1318], R26 ;  /* 0x0013181a01007387 */ /* 0x0003e80000100a00 */
[----:B------:R-:W-:Y:S04]  /*4c030*/  STL.64 [R1+0x23a0], R20 ;  /* 0x0023a01401007387 */ /* 0x000fe80000100a00 */
[----:B------:R3:W-:Y:S04]  /*4c040*/  STL.64 [R1+0x23a8], R22 ;  /* 0x0023a81601007387 */ /* 0x0007e80000100a00 */
[----:B------:R-:W4:Y:S04]  /*4c050*/  LDL.LU R9, [R1+0x3cfc] ;  /* 0x003cfc0001097983 */ /* 0x000f280000300800 */
[----:B------:R-:W2:Y:S04]  /*4c060*/  LDL.LU R8, [R1+0x3cf8] ;  /* 0x003cf80001087983 */ /* 0x000ea80000300800 */
        /* <DEDUP_REMOVED lines=8> */
[----:B------:R-:W3:Y:S04]  /*4c0f0*/  LDL.LU R245, [R1+0x5e4] ;  /* 0x0005e40001f57983 */ /* 0x000ee80000300800 */
[----:B------:R-:W3:Y:S04]  /*4c100*/  LDL.LU R246, [R1+0x5e8] ;  /* 0x0005e80001f67983 */ /* 0x000ee80000300800 */
[----:B------:R-:W3:Y:S04]  /*4c110*/  LDL.LU R247, [R1+0x5ec] ;  /* 0x0005ec0001f77983 */ /* 0x000ee80000300800 */
[----:B------:R-:W3:Y:S01]  /*4c120*/  LDL.LU R56, [R1+0x630] ;  /* 0x0006300001387983 */ /* 0x000ee20000300800 */
[----:B------:R-:W-:-:S02]  /*4c130*/  IMAD.MOV.U32 R44, RZ, RZ, R185 ;  /* 0x000000ffff2c7224 */ /* 0x000fc400078e00b9 */
[----:B------:R-:W-:Y:S02]  /*4c140*/  IMAD.MOV.U32 R45, RZ, RZ, R192 ;  /* 0x000000ffff2d7224 */ /* 0x000fe400078e00c0 */
[----:B------:R-:W-:Y:S02]  /*4c150*/  IMAD.MOV.U32 R46, RZ, RZ, R5 ;  /* 0x000000ffff2e7224 */ /* 0x000fe400078e0005 */
[----:B------:R-:W-:Y:S02]  /*4c160*/  IMAD.MOV.U32 R47, RZ, RZ, R4 ;  /* 0x000000ffff2f7224 */ /* 0x000fe400078e0004 */
[----:B----4-:R-:W-:Y:S02]  /*4c170*/  IMAD.MOV.U32 R57, RZ, RZ, R9 ;  /* 0x000000ffff397224 */ /* 0x010fe400078e0009 */
[----:B------:R-:W4:Y:S01]  /*4c180*/  LDL.LU R9, [R1+0x3cec] ;  /* 0x003cec0001097983 */ /* 0x000f220000300800 */
[----:B--2---:R-:W-:-:S03]  /*4c190*/  IMAD.MOV.U32 R58, RZ, RZ, R8 ;  /* 0x000000ffff3a7224 */ /* 0x004fc600078e0008 */
        /* <DEDUP_REMOVED lines=52> */
[----:B------:R-:W4:Y:S01]  /*4c4e0*/  LDL.LU R193, [R1+0x3cd0] ;  /* 0x003cd00001c17983 */ /* 0x000f220000300800 */
[----:B------:R-:W-:-:S03]  /*4c4f0*/  IMAD.MOV.U32 R106, RZ, RZ, R169 ;  /* 0x000000ffff6a7224 */ /* 0x000fc600078e00a9 */
[----:B------:R-:W4:Y:S04]  /*4c500*/  LDL.LU R168, [R1+0x3ccc] ;  /* 0x003ccc0001a87983 */ /* 0x000f280000300800 */
[----:B------:R-:W4:Y:S01]  /*4c510*/  LDL.LU R169, [R1+0x3cc8] ;  /* 0x003cc80001a97983 */ /* 0x000f220000300800 */
[----:B-1----:R-:W-:Y:S01]  /*4c520*/  HMMA.1688.F32.TF32 R24, R152, R16, R44 ;  /* 0x000000109818723c */ /* 0x002fe2000008102c */
[----:B------:R-:W-:-:S07]  /*4c530*/  IMAD.MOV.U32 R107, RZ, RZ, R0 ;  /* 0x000000ffff6b7224 */ /* 0x000fce00078e0000 */
[-C--:B---3--:R-:W-:Y:S08]  /*4c540*/  HMMA.1688.F32.TF32 R20, R220, R16.reuse, R80 ;  /* 0x00000010dc14723c */ /* 0x088ff00000081050 */
[-C--:B--2---:R-:W-:Y:S11]  /*4c550*/  HMMA.1688.F32.TF32 R28, R216, R16.reuse, R48 ;  /* 0x00000010d81c723c */ /* 0x084ff60000081030 */
[----:B------:R-:W-:Y:S04]  /*4c560*/  @!UPT UIADD3 URZ, URZ, URZ, URZ ;  /* 0x0000003f3f3ff290 */ /* 0x000fe8000fffe03f */
[----:B------:R-:W-:Y:S04]  /*4c570*/  STL.64 [R1+0x2510], R20 ;  /* 0x0025101401007387 */ /* 0x000fe80000100a00 */
[----:B------:R1:W-:Y:S02]  /*4c580*/  STL.64 [R1+0x2518], R22 ;  /* 0x0025181601007387 */ /* 0x0003e40000100a00 */
[----:B-1----:R-:W-:Y:S08]  /*4c590*/  HMMA.1688.F32.TF32 R20, R156, R16, R92 ;  /* 0x000000109c14723c */ /* 0x002ff0000008105c */
[----:B----4-:R-:W-:Y:S01]  /*4c5a0*/  HMMA.1688.F32.TF32 R16, R112, R12, R208 ;  /* 0x0000000c7010723c */ /* 0x010fe200000810d0 */
[----:B------:R-:W-:Y:S04]  /*4c5b0*/  STL.64 [R1+0x2640], R28 ;  /* 0x0026401c01007387 */ /* 0x000fe80000100a00 */
[----:B------:R-:W-:Y:S10]  /*4c5c0*/  STL.64 [R1+0x2648], R30 ;  /* 0x0026481e01007387 */ /* 0x000ff40000100a00 */
[----:B------:R-:W-:Y:S01]  /*4c5d0*/  STL.64 [R1+0x2a20], R20 ;  /* 0x002a201401007387 */ /* 0x000fe20000100a00 */
[----:B------:R-:W-:-:S03]  /*4c5e0*/  IMAD.MOV.U32 R0, RZ, RZ, R23 ;  /* 0x000000ffff007224 */ /* 0x000fc600078e0017 */
[----:B------:R-:W-:Y:S04]  /*4c5f0*/  STL.64 [R1+0x2830], R24 ;  /* 0x0028301801007387 */ /* 0x000fe80000100a00 */
[----:B------:R-:W-:Y:S01]  /*4c600*/  STL.64 [R1+0x2838], R26 ;  /* 0x0028381a01007387 */ /* 0x000fe20000100a00 */
[----:B------:R-:W-:-:S03]  /*4c610*/  IMAD.MOV.U32 R14, RZ, RZ, R18 ;  /* 0x000000ffff0e7224 */ /* 0x000fc600078e0012 */
[----:B------:R1:W-:Y:S01]  /*4c620*/  STL [R1+0x2a28], R22 ;  /* 0x002a281601007387 */ /* 0x0003e20000100800 */
[----:B------:R-:W-:-:S03]  /*4c630*/  IMAD.MOV.U32 R15, RZ, RZ, R19 ;  /* 0x000000ffff0f7224 */ /* 0x000fc600078e0013 */
[----:B------:R-:W-:Y:S04]  /*4c640*/  STL [R1+0x3674], R0 ;  /* 0x0036740001007387 */ /* 0x000fe80000100800 */
[----:B------:R2:W-:Y:S01]  /*4c650*/  STL.64 [R1+0x780], R16 ;  /* 0x0007801001007387 */ /* 0x0005e20000100a00 */
[-C--:B-1----:R-:W-:Y:S08]  /*4c660*/  HMMA.1688.F32.TF32 R20, R116, R12.reuse, R76 ;  /* 0x0000000c7414723c */ /* 0x082ff0000008104c */
[-C--:B--2---:R-:W-:Y:S01]  /*4c670*/  HMMA.1688.F32.TF32 R16, R120, R12.reuse, R72 ;  /* 0x0000000c7810723c */ /* 0x084fe20000081048 */
[----:B------:R-:W-:Y:S04]  /*4c680*/  STL [R1+0x3a3c], R15 ;  /* 0x003a3c0f01007387 */ /* 0x000fe80000100800 */
[----:B------:R-:W-:Y:S10]  /*4c690*/  STL [R1+0x3a38], R14 ;  /* 0x003a380e01007387 */ /* 0x000ff40000100800 */
        /* <DEDUP_REMOVED lines=27> */
[----:B------:R1:W-:Y:S04]  /*4c850*/  STL.64 [R1+0x998], R26 ;  /* 0x0009981a01007387 */ /* 0x0003e80000100a00 */
[----:B------:R-:W-:Y:S04]  /*4c860*/  STL.64 [R1+0xc40], R20 ;  /* 0x000c401401007387 */ /* 0x000fe80000100a00 */
[----:B------:R2:W-:Y:S01]  /*4c870*/  STL.64 [R1+0xc48], R22 ;  /* 0x000c481601007387 */ /* 0x0005e20000100a00 */
[-C--:B-1----:R-:W-:Y:S04]  /*4c880*/  HMMA.1688.F32.TF32 R24, R228, R12.reuse, R148 ;  /* 0x0000000ce418723c */ /* 0x082fe80000081094 */
[----:B------:R-:W-:Y:S04]  /*4c890*/  STL.64 [R1+0xe80], R16 ;  /* 0x000e801001007387 */ /* 0x000fe80000100a00 */
[----:B------:R1:W-:Y:S01]  /*4c8a0*/  STL.64 [R1+0xe88], R18 ;  /* 0x000e881201007387 */ /* 0x0003e20000100a00 */
[-C--:B--2---:R-:W-:Y:S08]  /*4c8b0*/  HMMA.1688.F32.TF32 R20, R224, R12.reuse, R244 ;  /* 0x0000000ce014723c */ /* 0x084ff000000810f4 */
[-C--:B-1----:R-:W-:Y:S06]  /*4c8c0*/  HMMA.1688.F32.TF32 R16, R220, R12.reuse, R144 ;  /* 0x0000000cdc10723c */ /* 0x082fec0000081090 */
[----:B------:R-:W-:Y:S04]  /*4c8d0*/  STL.64 [R1+0x10f0], R24 ;  /* 0x0010f01801007387 */ /* 0x000fe80000100a00 */
[----:B------:R1:W-:Y:S05]  /*4c8e0*/  STL.64 [R1+0x10f8], R26 ;  /* 0x0010f81a01007387 */ /* 0x0003ea0000100a00 */
        /* <DEDUP_REMOVED lines=9> */
[----:B------:R-:W-:Y:S04]  /*4c980*/  STL.64 [R1+0x27a0], R20 ;  /* 0x0027a01401007387 */ /* 0x000fe80000100a00 */
[----:B------:R-:W-:Y:S01]  /*4c990*/  STL.64 [R1+0x27a8], R22 ;  /* 0x0027a81601007387 */ /* 0x000fe20000100a00 */
[----:B------:R-:W-:-:S03]  /*4c9a0*/  IMAD.MOV.U32 R244, RZ, RZ, R177 ;  /* 0x000000fffff47224 */ /* 0x000fc600078e00b1 */
[----:B------:R1:W-:Y:S04]  /*4c9b0*/  STL [R1+0x29a8], R18 ;  /* 0x0029a81201007387 */ /* 0x0003e80000100800 */
[----:B------:R-:W2:Y:S01]  /*4c9c0*/  LDL.LU R144, [R1+0x2590] ;  /* 0x0025900001907983 */ /* 0x000ea20000300800 */
[----:B------:R-:W-:-:S03]  /*4c9d0*/  IMAD.MOV.U32 R245, RZ, RZ, R176 ;  /* 0x000000fffff57224 */ /* 0x000fc600078e00b0 */
[----:B------:R-:W2:Y:S04]  /*4c9e0*/  LDL.LU R145, [R1+0x2594] ;  /* 0x0025940001917983 */ /* 0x000ea80000300800 */
[----:B------:R-:W2:Y:S04]  /*4c9f0*/  LDL.LU R146, [R1+0x2598] ;  /* 0x0025980001927983 */ /* 0x000ea80000300800 */
[----:B------:R-:W2:Y:S04]  /*4ca00*/  LDL.LU R147, [R1+0x259c] ;  /* 0x00259c0001937983 */ /* 0x000ea80000300800 */
[----:B------:R-:W3:Y:S04]  /*4ca10*/  LDL.LU R177, [R1+0x3cc4] ;  /* 0x003cc40001b17983 */ /* 0x000ee80000300800 */
[----:B------:R-:W4:Y:S01]  /*4ca20*/  LDL.LU R176, [R1+0x3cc0] ;  /* 0x003cc00001b07983 */ /* 0x000f220000300800 */
[----:B------:R-:W-:Y:S01]  /*4ca30*/  MOV R246, R161 ;  /* 0x000000a100f67202 */ /* 0x000fe20000000f00 */
[----:B------:R-:W-:-:S02]  /*4ca40*/  IMAD.MOV.U32 R247, RZ, RZ, R160 ;  /* 0x000000fffff77224 */ /* 0x000fc400078e00a0 */
[----:B------:R-:W2:Y:S01]  /*4ca50*/  LDL.LU R161, [R1+0x3cbc] ;  /* 0x003cbc0001a17983 */ /* 0x000ea20000300800 */
[----:B------:R-:W-:Y:S02]  /*4ca60*/  IMAD.MOV.U32 R148, RZ, RZ, R173 ;  /* 0x000000ffff947224 */ /* 0x000fe400078e00ad */
[----:B------:R-:W-:Y:S01]  /*4ca70*/  IMAD.MOV.U32 R149, RZ, RZ, R172 ;  /* 0x000000ffff957224 */ /* 0x000fe200078e00ac */
[----:B------:R-:W2:Y:S01]  /*4ca80*/  LDL.LU R160, [R1+0x3cb8] ;  /* 0x003cb80001a07983 */ /* 0x000ea20000300800 */
[----:B------:R-:W-:-:S03]  /*4ca90*/  IMAD.MOV.U32 R150, RZ, RZ, R181 ;  /* 0x000000ffff967224 */ /* 0x000fc600078e00b5 */
[----:B------:R-:W2:Y:S01]  /*4caa0*/  LDL.LU R173, [R1+0x3cb4] ;  /* 0x003cb40001ad7983 */ /* 0x000ea20000300800 */
[----:B------:R-:W-:-:S03]  /*4cab0*/  IMAD.MOV.U32 R151, RZ, RZ, R180 ;  /* 0x000000ffff977224 */ /* 0x000fc600078e00b4 */
[----:B------:R-:W2:Y:S04]  /*4cac0*/  LDL.LU R172, [R1+0x3cb0] ;  /* 0x003cb00001ac7983 */ /* 0x000ea80000300800 */
[----:B------:R-:W2:Y:S04]  /*4cad0*/  LDL.LU R181, [R1+0x3cac] ;  /* 0x003cac0001b57983 */ /* 0x000ea80000300800 */
[----:B------:R-:W2:Y:S01]  /*4cae0*/  LDL.LU R180, [R1+0x3ca8] ;  /* 0x003ca80001b47983 */ /* 0x000ea20000300800 */
[----:B---3--:R-:W-:Y:S02]  /*4caf0*/  IMAD.MOV.U32 R57, RZ, RZ, R177 ;  /* 0x000000ffff397224 */ /* 0x008fe400078e00b1 */
[----:B----4-:R-:W-:-:S02]  /*4cb00*/  IMAD.MOV.U32 R56, RZ, RZ, R176 ;  /* 0x000000ffff387224 */ /* 0x010fc400078e00b0 */
[----:B------:R-:W3:Y:S04]  /*4cb10*/  LDL.LU R176, [R1+0x3ca4] ;  /* 0x003ca40001b07983 */ /* 0x000ee80000300800 */
[----:B------:R-:W4:Y:S01]  /*4cb20*/  LDL.LU R177, [R1+0x3ca0] ;  /* 0x003ca00001b17983 */ /* 0x000f220000300800 */
[----:B------:R-:W-:Y:S02]  /*4cb30*/  IMAD.MOV.U32 R58, RZ, RZ, R169 ;  /* 0x000000ffff3a7224 */ /* 0x000fe400078e00a9 */
[----:B------:R-:W-:Y:S01]  /*4cb40*/  IMAD.MOV.U32 R59, RZ, RZ, R168 ;  /* 0x000000ffff3b7224 */ /* 0x000fe200078e00a8 */
[----:B------:R-:W4:Y:S04]  /*4cb50*/  LDL.LU R169, [R1+0x3c9c] ;  /* 0x003c9c0001a97983 */ /* 0x000f280000300800 */
[----:B------:R-:W4:Y:S01]  /*4cb60*/  LDL.LU R168, [R1+0x3c98] ;  /* 0x003c980001a87983 */ /* 0x000f220000300800 */
[----:B--2---:R-:W-:-:S03]  /*4cb70*/  IMAD.MOV.U32 R64, RZ, RZ, R181 ;  /* 0x000000ffff407224 */ /* 0x004fc600078e00b5 */
[----:B------:R-:W2:Y:S01]  /*4cb80*/  LDL.LU R181, [R1+0x3c94] ;  /* 0x003c940001b57983 */ /* 0x000ea20000300800 */
[----:B------:R-:W-:-:S03]  /*4cb90*/  IMAD.MOV.U32 R65, RZ, RZ, R180 ;  /* 0x000000ffff417224 */ /* 0x000fc600078e00b4 */
[----:B------:R-:W2:Y:S01]  /*4cba0*/  LDL.LU R180, [R1+0x3c90] ;  /* 0x003c900001b47983 */ /* 0x000ea20000300800 */
[----:B---3--:R-:W-:-:S03]  /*4cbb0*/  IMAD.MOV.U32 R66, RZ, RZ, R176 ;  /* 0x000000ffff427224 */ /* 0x008fc600078e00b0 */
[----:B------:R-:W3:Y:S01]  /*4cbc0*/  LDL.LU R176, [R1+0x3c8c] ;  /* 0x003c8c0001b07983 */ /* 0x000ee20000300800 */
[----:B----4-:R-:W-:-:S03]  /*4cbd0*/  IMAD.MOV.U32 R67, RZ, RZ, R177 ;  /* 0x000000ffff437224 */ /* 0x010fc600078e00b1 */
        /* <DEDUP_REMOVED lines=44> */
[----:B------:R-:W-:Y:S02]  /*4cea0*/  IMAD.MOV.U32 R68, RZ, RZ, R16 ;  /* 0x000000ffff447224 */ /* 0x000fe400078e0010 */
[----:B------:R-:W-:Y:S02]  /*4ceb0*/  IMAD.MOV.U32 R0, RZ, RZ, R19 ;  /* 0x000000ffff007224 */ /* 0x000fe400078e0013 */
[----:B---3--:R-:W-:Y:S02]  /*4cec0*/  IMAD.MOV.U32 R63, RZ, RZ, R176 ;  /* 0x000000ffff3f7224 */ /* 0x008fe400078e00b0 */
[----:B----4-:R-:W-:Y:S02]  /*4ced0*/  IMAD.MOV.U32 R62, RZ, RZ, R177 ;  /* 0x000000ffff3e7224 */ /* 0x010fe400078e00b1 */
[----:B------:R-:W3:Y:S04]  /*4cee0*/  LDL.LU R177, [R1+0x3c84] ;  /* 0x003c840001b17983 */ /* 0x000ee80000300800 */
[----:B------:R-:W4:Y:S04]  /*4cef0*/  LDL.LU R176, [R1+0x3c80] ;  /* 0x003c800001b07983 */ /* 0x000f280000300800 */
[----:B------:R-:W-:Y:S04]  /*4cf00*/  STL [R1+0x3680], R69 ;  /* 0x0036804501007387 */ /* 0x000fe80000100800 */
[----:B------:R-:W-:Y:S04]  /*4cf10*/  STL [R1+0x367c], R68 ;  /* 0x00367c4401007387 */ /* 0x000fe80000100800 */
[----:B------:R-:W-:Y:S04]  /*4cf20*/  STL.64 [R1+0x3b58], R70 ;  /* 0x003b584601007387 */ /* 0x000fe80000100a00 */
[----:B------:R-:W-:Y:S01]  /*4cf30*/  STL [R1+0x3678], R0 ;  /* 0x0036780001007387 */ /* 0x000fe20000100800 */
[----:B-1----:R-:W-:Y:S03]  /*4cf40*/  HMMA.1688.F32.TF32 R16, R112, R8, R104 ;  /* 0x000000087010723c */ /* 0x002fe60000081068 */
[----:B------:R-:W3:Y:S04]  /*4cf50*/  LDL.LU R104, [R1+0x20c0] ;  /* 0x0020c00001687983 */ /* 0x000ee80000300800 */
[----:B------:R-:W3:Y:S04]  /*4cf60*/  LDL.LU R105, [R1+0x20c4] ;  /* 0x0020c40001697983 */ /* 0x000ee80000300800 */
[----:B------:R-:W3:Y:S04]  /*4cf70*/  LDL.LU R106, [R1+0x20c8] ;  /* 0x0020c800016a7983 */ /* 0x000ee80000300800 */
        /* <DEDUP_REMOVED lines=9> */
[----:B------:R-:W-:Y:S04]  /*4d010*/  STL [R1+0x3a5c], R10 ;  /* 0x003a5c0a01007387 */ /* 0x000fe80000100800 */
[----:B------:R-:W-:Y:S04]  /*4d020*/  STL [R1+0x3a58], R11 ;  /* 0x003a580b01007387 */ /* 0x000fe80000100800 */
[----:B------:R-:W-:Y:S04]  /*4d030*/  STL [R1+0x3a54], R15 ;  /* 0x003a540f01007387 */ /* 0x000fe80000100800 */
[----:B------:R2:W-:Y:S02]  /*4d040*/  STL [R1+0x3a50], R14 ;  /* 0x003a500e01007387 */ /* 0x0005e40000100800 */
[-C--:B--2---:R-:W-:Y:S08]  /*4d050*/  HMMA.1688.F32.TF32 R12, R124, R8.reuse, R48 ;  /* 0x000000087c0c723c */ /* 0x084ff00000081030 */
[-C--:B------:R-:W-:Y:S08]  /*4d060*/  HMMA.1688.F32.TF32 R20, R116, R8.reuse, R40 ;  /* 0x000000087414723c */ /* 0x080ff00000081028 */
[-C--:B------:R-:W-:Y:S11]  /*4d070*/  HMMA.1688.F32.TF32 R16, R120, R8.reuse, R80 ;  /* 0x000000087810723c */ /* 0x080ff60000081050 */
[----:B------:R-:W-:Y:S04]  /*4d080*/  @!UPT UIADD3 URZ, URZ, URZ, URZ ;  /* 0x0000003f3f3ff290 */ /* 0x000fe8000fffe03f */
[----:B------:R-:W-:Y:S04]  /*4d090*/  STL.64 [R1+0x6f0], R20 ;  /* 0x0006f01401007387 */ /* 0x000fe80000100a00 */
[----:B------:R1:W-:Y:S04]  /*4d0a0*/  STL.64 [R1+0x6f8], R22 ;  /* 0x0006f81601007387 */ /* 0x0003e80000100a00 */
[----:B------:R-:W-:Y:S01]  /*4d0b0*/  STL.64 [R1+0x710], R16 ;  /* 0x0007101001007387 */ /* 0x000fe20000100a00 */
[-C--:B-1----:R-:W-:Y:S03]  /*4d0c0*/  HMMA.1688.F32.TF32 R20, R128, R8.reuse, R44 ;  /* 0x000000088014723c */ /* 0x082fe6000008102c */
[----:B------:R1:W-:Y:S04]  /*4d0d0*/  STL.64 [R1+0x718], R18 ;  /* 0x0007181201007387 */ /* 0x0003e80000100a00 */
[----:B------:R-:W-:Y:S04]  /*4d0e0*/  STL.64 [R1+0x730], R12 ;  /* 0x0007300c01007387 */ /* 0x000fe80000100a00 */
[----:B------:R2:W-:Y:S01]  /*4d0f0*/  STL.64 [R1+0x738], R14 ;  /* 0x0007380e01007387 */ /* 0x0005e20000100a00 */
[-C--:B-1----:R-:W-:Y:S03]  /*4d100*/  HMMA.1688.F32.TF32 R16, R132, R8.reuse, R208 ;  /* 0x000000088410723c */ /* 0x082fe600000810d0 */
[----:B------:R-:W-:Y:S05]  /*4d110*/  LDSM.16.M88.4 R208, [R241+0x49800] ;  /* 0x04980000f1d0783b */ /* 0x000fea0000000200 */
        /* <DEDUP_REMOVED lines=27> */
[----:B--2---:R-:W-:Y:S08]  /*4d2d0*/  HMMA.1688.F32.TF32 R12, R156, R8, R100 ;  /* 0x000000089c0c723c */ /* 0x004ff00000081064 */
[----:B------:R-:W-:Y:S01]  /*4d2e0*/  HMMA.1688.F32.TF32 R8, R112, R4, R144 ;  /* 0x000000047008723c */ /* 0x000fe20000081090 */
[----:B------:R-:W-:Y:S04]  /*4d2f0*/  STL.64 [R1+0x2520], R20 ;  /* 0x0025201401007387 */ /* 0x000fe80000100a00 */
[----:B------:R-:W-:Y:S10]  /*4d300*/  STL.64 [R1+0x2528], R22 ;  /* 0x0025281601007387 */ /* 0x000ff40000100a00 */
[----:B------:R-:W-:Y:S01]  /*4d310*/  STL [R1+0x2844], R13 ;  /* 0x0028440d01007387 */ /* 0x000fe20000100800 */
[----:B------:R-:W-:-:S03]  /*4d320*/  IMAD.MOV.U32 R0, RZ, RZ, R12 ;  /* 0x000000ffff007224 */ /* 0x000fc600078e000c */
[----:B------:R-:W-:Y:S04]  /*4d330*/  STL.64 [R1+0x2720], R16 ;  /* 0x0027201001007387 */ /* 0x000fe80000100a00 */
[----:B------:R-:W-:Y:S04]  /*4d340*/  STL.64 [R1+0x2728], R18 ;  /* 0x0027281201007387 */ /* 0x000fe80000100a00 */
[----:B------:R1:W-:Y:S04]  /*4d350*/  STL.64 [R1+0x2848], R14 ;  /* 0x0028480e01007387 */ /* 0x0003e80000100a00 */
[----:B------:R-:W-:Y:S01]  /*4d360*/  STL [R1+0x3688], R0 ;  /* 0x0036880001007387 */ /* 0x000fe20000100800 */
[----:B-1----:R-:W-:-:S02]  /*4d370*/  IMAD.MOV.U32 R15, RZ, RZ, R8 ;  /* 0x000000ffff0f7224 */ /* 0x002fc400078e0008 */
[----:B------:R-:W-:-:S03]  /*4d380*/  IMAD.MOV.U32 R14, RZ, RZ, R9 ;  /* 0x000000ffff0e7224 */ /* 0x000fc600078e0009 */
[----:B------:R-:W-:Y:S01]  /*4d390*/  STL [R1+0x3a6c], R15 ;  /* 0x003a6c0f01007387 */ /* 0x000fe20000100800 */
[----:B------:R-:W-:-:S03]  /*4d3a0*/  IMAD.MOV.U32 R6, RZ, RZ, R10 ;  /* 0x000000ffff067224 */ /* 0x000fc600078e000a */
[----:B------:R4:W-:Y:S01]  /*4d3b0*/  STL [R1+0x3a68], R14 ;  /* 0x003a680e01007387 */ /* 0x0009e20000100800 */
[----:B------:R-:W-:Y:S02]  /*4d3c0*/  MOV R7, R11 ;  /* 0x0000000b00077202 */ /* 0x000fe40000000f00 */
[-C--:B---3--:R-:W-:Y:S08]  /*4d3d0*/  HMMA.1688.F32.TF32 R8, R120, R4.reuse, R104 ;  /* 0x000000047808723c */ /* 0x088ff00000081068 */
[----:B----4-:R-:W-:Y:S01]  /*4d3e0*/  HMMA.1688.F32.TF32 R12, R116, R4, R248 ;  /* 0x00000004740c723c */ /* 0x010fe200000810f8 */
[----:B------:R-:W-:Y:S01]  /*4d3f0*/  STL [R1+0x3a64], R6 ;  /* 0x003a640601007387 */ /* 0x000fe20000100800 */
[----:B------:R-:W-:-:S03]  /*4d400*/  IMAD.MOV.U32 R104, RZ, RZ, R189 ;  /* 0x000000ffff687224 */ /* 0x000fc600078e00bd */
[----:B------:R-:W-:Y:S01]  /*4d410*/  STL [R1+0x3a60], R7 ;  /* 0x003a600701007387 */ /* 0x000fe20000100800 */
[----:B------:R-:W-:Y:S02]  /*4d420*/  IMAD.MOV.U32 R105, RZ, RZ, R188 ;  /* 0x000000ffff697224 */ /* 0x000fe400078e00bc */
[----:B------:R-:W-:Y:S02]  /*4d430*/  IMAD.MOV.U32 R106, RZ, RZ, R164 ;  /* 0x000000ffff6a7224 */ /* 0x000fe400078e00a4 */
[----:B------:R-:W-:Y:S02]  /*4d440*/  IMAD.MOV.U32 R107, RZ, RZ, R165 ;  /* 0x000000ffff6b7224 */ /* 0x000fe400078e00a5 */
[----:B------:R-:W-:Y:S02]  /*4d450*/  IMAD.MOV.U32 R144, RZ, RZ, R193 ;  /* 0x000000ffff907224 */ /* 0x000fe400078e00c1 */
[----:B------:R-:W-:-:S09]  /*4d460*/  IMAD.MOV.U32 R145, RZ, RZ, R192 ;  /* 0x000000ffff917224 */ /* 0x000fd200078e00c0 */
[----:B------:R-:W-:Y:S04]  /*4d470*/  STL.64 [R1+0x690], R12 ;  /* 0x0006900c01007387 */ /* 0x000fe80000100a00 */
[----:B------:R-:W-:Y:S04]  /*4d480*/  STL.64 [R1+0x698], R14 ;  /* 0x0006980e01007387 */ /* 0x000fe80000100a00 */
[----:B------:R-:W2:Y:S04]  /*4d490*/  LDL.LU R189, [R1+0x3c7c] ;  /* 0x003c7c0001bd7983 */ /* 0x000ea80000300800 */
[----:B------:R-:W-:Y:S04]  /*4d4a0*/  STL.64 [R1+0x6a0], R8 ;  /* 0x0006a00801007387 */ /* 0x000fe80000100a00 */
[----:B------:R1:W-:Y:S04]  /*4d4b0*/  STL.64 [R1+0x6a8], R10 ;  /* 0x0006a80a01007387 */ /* 0x0003e80000100a00 */
[----:B------:R-:W3:Y:S04]  /*4d4c0*/  LDL.LU R188, [R1+0x3c78] ;  /* 0x003c780001bc7983 */ /* 0x000ee80000300800 */
[----:B------:R-:W4:Y:S04]  /*4d4d0*/  LDL.LU R164, [R1+0x3c74] ;  /* 0x003c740001a47983 */ /* 0x000f280000300800 */
[----:B------:R-:W2:Y:S04]  /*4d4e0*/  LDL.LU R165, [R1+0x3c70] ;  /* 0x003c700001a57983 */ /* 0x000ea80000300800 */
[----:B------:R-:W3:Y:S04]  /*4d4f0*/  LDL.LU R193, [R1+0x3c6c] ;  /* 0x003c6c0001c17983 */ /* 0x000ee80000300800 */
[----:B------:R-:W3:Y:S01]  /*4d500*/  LDL.LU R192, [R1+0x3c68] ;  /* 0x003c680001c07983 */ /* 0x000ee20000300800 */
[----:B------:R-:W-:-:S02]  /*4d510*/  IMAD.MOV.U32 R146, RZ, RZ, R185 ;  /* 0x000000ffff927224 */ /* 0x000fc400078e00b9 */
[----:B------:R-:W-:Y:S01]  /*4d520*/  IMAD.MOV.U32 R147, RZ, RZ, R184 ;  /* 0x000000ffff937224 */ /* 0x000fe200078e00b8 */
[----:B------:R-:W3:Y:S04]  /*4d530*/  LDL.LU R185, [R1+0x3c64] ;  /* 0x003c640001b97983 */ /* 0x000ee80000300800 */
[----:B------:R-:W3:Y:S01]  /*4d540*/  LDL.LU R184, [R1+0x3c60] ;  /* 0x003c600001b87983 */ /* 0x000ee20000300800 */
[----:B----4-:R-:W-:-:S03]  /*4d550*/  IMAD.MOV.U32 R64, RZ, RZ, R164 ;  /* 0x000000ffff407224 */ /* 0x010fc600078e00a4 */
[----:B------:R-:W4:Y:S01]  /*4d560*/  LDL.LU R164, [R1+0x3c5c] ;  /* 0x003c5c0001a47983 */ /* 0x000f220000300800 */
[----:B--2---:R-:W-:-:S03]  /*4d570*/  IMAD.MOV.U32 R65, RZ, RZ, R165 ;  /* 0x000000ffff417224 */ /* 0x004fc600078e00a5 */
        /* <DEDUP_REMOVED lines=9> */
[----:B------:R-:W1:Y:S04]  /*4d610*/  LDL.LU R76, [R1+0x1d70] ;  /* 0x001d7000014c7983 */ /* 0x000e680000300800 */
[----:B------:R-:W1:Y:S04]  /*4d620*/  LDL.LU R77, [R1+0x1d74] ;  /* 0x001d7400014d7983 */ /* 0x000e680000300800 */
[----:B------:R-:W1:Y:S04]  /*4d630*/  LDL.LU R78, [R1+0x1d78] ;  /* 0x001d7800014e7983 */ /* 0x000e680000300800 */
[----:B------:R-:W1:Y:S04]  /*4d640*/  LDL.LU R79, [R1+0x1d7c] ;  /* 0x001d7c00014f7983 */ /* 0x000e680000300800 */
        /* <DEDUP_REMOVED lines=10> */
[----:B------:R-:W-:Y:S02]  /*4d6f0*/  IMAD.MOV.U32 R58, RZ, RZ, R176 ;  /* 0x000000ffff3a7224 */ /* 0x000fe400078e00b0 */
[----:B------:R-:W-:Y:S01]  /*4d700*/  IMAD.MOV.U32 R59, RZ, RZ, R177 ;  /* 0x000000ffff3b7224 */ /* 0x000fe200078e00b1 */
[----:B------:R-:W-:Y:S01]  /*4d710*/  MOV R149, R181 ;  /* 0x000000b500957202 */ /* 0x000fe20000000f00 */
[----:B------:R-:W-:-:S02]  /*4d720*/  IMAD.MOV.U32 R148, RZ, RZ, R180 ;  /* 0x000000ffff947224 */ /* 0x000fc400078e00b4 */
[----:B------:R-:W-:Y:S02]  /*4d730*/  IMAD.MOV.U32 R150, RZ, RZ, R168 ;  /* 0x000000ffff967224 */ /* 0x000fe400078e00a8 */
[----:B------:R-:W-:Y:S02]  /*4d740*/  IMAD.MOV.U32 R151, RZ, RZ, R169 ;  /* 0x000000ffff977224 */ /* 0x000fe400078e00a9 */
[----:B------:R-:W-:Y:S02]  /*4d750*/  IMAD.MOV.U32 R244, RZ, RZ, R172 ;  /* 0x000000fffff47224 */ /* 0x000fe400078e00ac */
[----:B------:R-:W-:Y:S02]  /*4d760*/  IMAD.MOV.U32 R245, RZ, RZ, R173 ;  /* 0x000000fffff57224 */ /* 0x000fe400078e00ad */
[----:B------:R-:W-:Y:S02]  /*4d770*/  IMAD.MOV.U32 R246, RZ, RZ, R160 ;  /* 0x000000fffff67224 */ /* 0x000fe400078e00a0 */
[----:B------:R-:W-:-:S02]  /*4d780*/  IMAD.MOV.U32 R247, RZ, RZ, R161 ;  /* 0x000000fffff77224 */ /* 0x000fc400078e00a1 */
[----:B----4-:R-:W-:Y:S02]  /*4d790*/  IMAD.MOV.U32 R61, RZ, RZ, R164 ;  /* 0x000000ffff3d7224 */ /* 0x010fe400078e00a4 */
[----:B--2---:R-:W-:Y:S02]  /*4d7a0*/  IMAD.MOV.U32 R60, RZ, RZ, R165 ;  /* 0x000000ffff3c7224 */ /* 0x004fe400078e00a5 */
[----:B---3--:R-:W-:Y:S02]  /*4d7b0*/  IMAD.MOV.U32 R215, RZ, RZ, R193 ;  /* 0x000000ffffd77224 */ /* 0x008fe400078e00c1 */
[----:B------:R-:W-:Y:S02]  /*4d7c0*/  IMAD.MOV.U32 R214, RZ, RZ, R192 ;  /* 0x000000ffffd67224 */ /* 0x000fe400078e00c0 */
[----:B------:R-:W2:Y:S04]  /*4d7d0*/  LDL.LU R192, [R1+0x3c4c] ;  /* 0x003c4c0001c07983 */ /* 0x000ea80000300800 */
[----:B------:R-:W3:Y:S04]  /*4d7e0*/  LDL.LU R193, [R1+0x3c48] ;  /* 0x003c480001c17983 */ /* 0x000ee80000300800 */
[----:B------:R-:W4:Y:S04]  /*4d7f0*/  LDL.LU R165, [R1+0x3c44] ;  /* 0x003c440001a57983 */ /* 0x000f280000300800 */
[----:B------:R-:W2:Y:S04]  /*4d800*/  LDL.LU R164, [R1+0x3c40] ;  /* 0x003c400001a47983 */ /* 0x000ea80000300800 */
[----:B------:R-:W2:Y:S04]  /*4d810*/  LDL.LU R184, [R1+0x3c3c] ;  /* 0x003c3c0001b87983 */ /* 0x000ea80000300800 */
[----:B------:R-:W2:Y:S04]  /*4d820*/  LDL.LU R185, [R1+0x3c38] ;  /* 0x003c380001b97983 */ /* 0x000ea80000300800 */
[----:B------:R-:W2:Y:S04]  /*4d830*/  LDL.LU R188, [R1+0x3c34] ;  /* 0x003c340001bc7983 */ /* 0x000ea80000300800 */
[----:B------:R-:W2:Y:S01]  /*4d840*/  LDL.LU R189, [R1+0x3c30] ;  /* 0x003c300001bd7983 */ /* 0x000ea20000300800 */
[-C--:B-1----:R-:W-:Y:S03]  /*4d850*/  HMMA.1688.F32.TF32 R8, R124, R4.reuse, R76 ;  /* 0x000000047c08723c */ /* 0x082fe6000008104c */
        /* <DEDUP_REMOVED lines=11> */
[----:B------:R-:W-:Y:S04]  /*4d910*/  STL.64 [R1+0x3be0], R120 ;  /* 0x003be07801007387 */ /* 0x000fe80000100a00 */
[----:B------:R-:W-:Y:S04]  /*4d920*/  STL.64 [R1+0x3bf8], R126 ;  /* 0x003bf87e01007387 */ /* 0x000fe80000100a00 */
[----:B------:R-:W-:Y:S04]  /*4d930*/  STL.64 [R1+0x3bf0], R124 ;  /* 0x003bf07c01007387 */ /* 0x000fe80000100a00 */
[----:B------:R-:W-:Y:S04]  /*4d940*/  STL.64 [R1+0x6b0], R8 ;  /* 0x0006b00801007387 */ /* 0x000fe80000100a00 */
[----:B------:R1:W-:Y:S02]  /*4d950*/  STL.64 [R1+0x6b8], R10 ;  /* 0x0006b80a01007387 */ /* 0x0003e40000100a00 */
[-C--:B-1----:R-:W-:Y:S02]  /*4d960*/  HMMA.1688.F32.TF32 R8, R128, R4.reuse, R72 ;  /* 0x000000048008723c */ /* 0x082fe40000081048 */
[----:B------:R-:W-:Y:S04]  /*4d970*/  STL.64 [R1+0x3ba8], R130 ;  /* 0x003ba88201007387 */ /* 0x000fe80000100a00 */
[----:B------:R-:W-:Y:S11]  /*4d980*/  STL.64 [R1+0x3ba0], R128 ;  /* 0x003ba08001007387 */ /* 0x000ff60000100a00 */
[----:B------:R-:W-:Y:S06]  /*4d990*/  @!UPT UIADD3 URZ, URZ, URZ, URZ ;  /* 0x0000003f3f3ff290 */ /* 0x000fec000fffe03f */
        /* <DEDUP_REMOVED lines=8> */
[----:B-1----:R-:W-:Y:S02]  /*4da20*/  HMMA.1688.F32.TF32 R8, R136, R4, R212 ;  /* 0x000000048808723c */ /* 0x002fe400000810d4 */
[----:B------:R-:W-:Y:S04]  /*4da30*/  STL.64 [R1+0x3b68], R138 ;  /* 0x003b688a01007387 */ /* 0x000fe80000100a00 */
[----:B------:R-:W-:Y:S01]  /*4da40*/  STL.64 [R1+0x3b60], R136 ;  /* 0x003b608801007387 */ /* 0x000fe20000100a00 */
[----:B------:R-:W-:-:S02]  /*4da50*/  IMAD.MOV.U32 R248, RZ, RZ, R252 ;  /* 0x000000fffff87224 */ /* 0x000fc400078e00fc */
[----:B------:R-:W-:Y:S02]  /*4da60*/  IMAD.MOV.U32 R249, RZ, RZ, R243 ;  /* 0x000000fffff97224 */ /* 0x000fe400078e00f3 */
[----:B------:R-:W-:Y:S02]  /*4da70*/  IMAD.MOV.U32 R250, RZ, RZ, R242 ;  /* 0x000000fffffa7224 */ /* 0x000fe400078e00f2 */
[----:B------:R-:W-:Y:S01]  /*4da80*/  IMAD.MOV.U32 R251, RZ, RZ, R2 ;  /* 0x000000fffffb7224 */ /* 0x000fe200078e0002 */
[-C--:B------:R-:W-:Y:S01]  /*4da90*/  HMMA.1688.F32.TF32 R12, R152, R4.reuse, R104 ;  /* 0x00000004980c723c */ /* 0x080fe20000081068 */
[----:B------:R-:W1:Y:S08]  /*4daa0*/  LDSM.16.M88.4 R212, [R241+0x49000] ;  /* 0x04900000f1d4783b */ /* 0x000e700000000200 */
        /* <DEDUP_REMOVED lines=28> */
[----:B------:R-:W-:Y:S02]  /*4dc70*/  STL.64 [R1+0x3bd0], R224 ;  /* 0x003bd0e001007387 */ /* 0x000fe40000100a00 */
[-C--:B------:R-:W-:Y:S11]  /*4dc80*/  HMMA.1688.F32.TF32 R16, R216, R4.reuse, R248 ;  /* 0x00000004d810723c */ /* 0x080ff600000810f8 */
[----:B------:R-:W-:Y:S04]  /*4dc90*/  @!UPT UIADD3 URZ, URZ, URZ, URZ ;  /* 0x0000003f3f3ff290 */ /* 0x000fe8000fffe03f */
[----:B------:R-:W-:Y:S04]  /*4dca0*/  STL.64 [R1+0x1120], R8 ;  /* 0x0011200801007387 */ /* 0x000fe80000100a00 */
[----:B------:R1:W-:Y:S02]  /*4dcb0*/  STL.64 [R1+0x1128], R10 ;  /* 0x0011280a01007387 */ /* 0x0003e40000100a00 */
[-C--:B-1----:R-:W-:Y:S01]  /*4dcc0*/  HMMA.1688.F32.TF32 R8, R220, R4.reuse, R144 ;  /* 0x00000004dc08723c */ /* 0x082fe20000081090 */
[----:B--2---:R-:W-:Y:S02]  /*4dcd0*/  IMAD.MOV.U32 R104, RZ, RZ, R164 ;  /* 0x000000ffff687224 */ /* 0x004fe400078e00a4 */
[----:B----4-:R-:W-:Y:S11]  /*4dce0*/  IMAD.MOV.U32 R105, RZ, RZ, R165 ;  /* 0x000000ffff697224 */ /* 0x010ff600078e00a5 */
[----:B------:R-:W-:Y:S09]  /*4dcf0*/  @!UPT UIADD3 URZ, URZ, URZ, URZ ;  /* 0x0000003f3f3ff290 */ /* 0x000ff2000fffe03f */
[----:B------:R-:W-:Y:S04]  /*4dd00*/  STL.64 [R1+0x1f80], R8 ;  /* 0x001f800801007387 */ /* 0x000fe80000100a00 */
[----:B------:R1:W-:Y:S04]  /*4dd10*/  STL.64 [R1+0x1f88], R10 ;  /* 0x001f880a01007387 */ /* 0x0003e80000100a00 */
[----:B------:R-:W-:Y:S04]  /*4dd20*/  STL.64 [R1+0x2470], R16 ;  /* 0x0024701001007387 */ /* 0x000fe80000100a00 */
[----:B------:R-:W-:Y:S04]  /*4dd30*/  STL.64 [R1+0x2478], R18 ;  /* 0x0024781201007387 */ /* 0x000fe80000100a00 */
[----:B------:R-:W-:Y:S04]  /*4dd40*/  STL.64 [R1+0x2590], R12 ;  /* 0x0025900c01007387 */ /* 0x000fe80000100a00 */
[----:B------:R-:W-:Y:S04]  /*4dd50*/  STL.64 [R1+0x2598], R14 ;  /* 0x0025980e01007387 */ /* 0x000fe80000100a00 */
[----:B------:R-:W2:Y:S04]  /*4dd60*/  LDL.LU R164, [R1+0x3c04] ;  /* 0x003c040001a47983 */ /* 0x000ea80000300800 */
[----:B------:R-:W4:Y:S01]  /*4dd70*/  LDL.LU R165, [R1+0x3c00] ;  /* 0x003c000001a57983 */ /* 0x000f220000300800 */
[----:B-1----:R-:W-:Y:S01]  /*4dd80*/  HMMA.1688.F32.TF32 R8, R156, R4, R108 ;  /* 0x000000049c08723c */ /* 0x002fe2000008106c */
[----:B---3--:R-:W-:-:S02]  /*4dd90*/  IMAD.MOV.U32 R106, RZ, RZ, R193 ;  /* 0x000000ffff6a7224 */ /* 0x008fc400078e00c1 */
[----:B------:R-:W-:Y:S02]  /*4dda0*/  IMAD.MOV.U32 R107, RZ, RZ, R192 ;  /* 0x000000ffff6b7224 */ /* 0x000fe400078e00c0 */
[----:B------:R-:W1:Y:S01]  /*4ddb0*/  LDSM.16.M88.4 R192, [R241+0x4b800] ;  /* 0x04b80000f1c0783b */ /* 0x000e620000000200 */
[----:B------:R-:W-:Y:S02]  /*4ddc0*/  IMAD.MOV.U32 R244, RZ, RZ, R189 ;  /* 0x000000fffff47224 */ /* 0x000fe400078e00bd */
[----:B------:R-:W-:Y:S02]  /*4ddd0*/  IMAD.MOV.U32 R245, RZ, RZ, R188 ;  /* 0x000000fffff57224 */ /* 0x000fe400078e00bc */
[----:B------:R-:W3:Y:S01]  /*4dde0*/  LDSM.16.M88.4 R188, [R241+0x4c000] ;  /* 0x04c00000f1bc783b */ /* 0x000ee20000000200 */
[----:B------:R-:W-:Y:S02]  /*4ddf0*/  IMAD.MOV.U32 R246, RZ, RZ, R185 ;  /* 0x000000fffff67224 */ /* 0x000fe400078e00b9 */
[----:B------:R-:W-:Y:S01]  /*4de00*/  IMAD.MOV.U32 R247, RZ, RZ, R184 ;  /* 0x000000fffff77224 */ /* 0x000fe200078e00b8 */
[----:B------:R-:W-:Y:S01]  /*4de10*/  MOV R149, R180 ;  /* 0x000000b400957202 */ /* 0x000fe20000000f00 */
[----:B------:R-:W1:Y:S01]  /*4de20*/  LDSM.16.M88.4 R184, [R241+0x4c800] ;  /* 0x04c80000f1b8783b */ /* 0x000e620000000200 */
[----:B------:R-:W-:-:S02]  /*4de30*/  IMAD.MOV.U32 R148, RZ, RZ, R181 ;  /* 0x000000ffff947224 */ /* 0x000fc400078e00b5 */
[----:B------:R-:W-:Y:S01]  /*4de40*/  IMAD.MOV.U32 R150, RZ, RZ, R177 ;  /* 0x000000ffff967224 */ /* 0x000fe200078e00b1 */
[----:B------:R-:W1:Y:S01]  /*4de50*/  LDSM.16.M88.4 R180, [R241+0x4d000] ;  /* 0x04d00000f1b4783b */ /* 0x000e620000000200 */
[----:B------:R-:W-:Y:S02]  /*4de60*/  IMAD.MOV.U32 R151, RZ, RZ, R176 ;  /* 0x000000ffff977224 */ /* 0x000fe400078e00b0 */
[----:B------:R-:W-:Y:S01]  /*4de70*/  IMAD.MOV.U32 R248, RZ, RZ, R173 ;  /* 0x000000fffff87224 */ /* 0x000fe200078e00ad */
[----:B------:R-:W1:Y:S01]  /*4de80*/  LDSM.16.M88.4 R176, [R241+0x4d800] ;  /* 0x04d80000f1b0783b */ /* 0x000e620000000200 */
[----:B------:R-:W-:Y:S02]  /*4de90*/  IMAD.MOV.U32 R249, RZ, RZ, R172 ;  /* 0x000000fffff97224 */ /* 0x000fe400078e00ac */
[----:B------:R-:W-:Y:S01]  /*4dea0*/  IMAD.MOV.U32 R250, RZ, RZ, R169 ;  /* 0x000000fffffa7224 */ /* 0x000fe200078e00a9 */
[----:B------:R-:W1:Y:S01]  /*4deb0*/  LDSM.16.M88.4 R172, [R241+0x4e000] ;  /* 0x04e00000f1ac783b */ /* 0x000e620000000200 */
[----:B------:R-:W-:-:S03]  /*4dec0*/  IMAD.MOV.U32 R251, RZ, RZ, R168 ;  /* 0x000000fffffb7224 */ /* 0x000fc600078e00a8 */
[----:B------:R-:W1:Y:S01]  /*4ded0*/  LDSM.16.M88.4 R168, [R241+0x4e800] ;  /* 0x04e80000f1a8783b */ /* 0x000e620000000200 */
[----:B------:R-:W-:Y:S02]  /*4dee0*/  IMAD.MOV.U32 R146, RZ, RZ, R161 ;  /* 0x000000ffff927224 */ /* 0x000fe400078e00a1 */
[----:B------:R-:W-:Y:S02]  /*4def0*/  IMAD.MOV.U32 R147, RZ, RZ, R160 ;  /* 0x000000ffff937224 */ /* 0x000fe400078e00a0 */
[----:B------:R-:W-:Y:S01]  /*4df00*/  LDSM.16.M88.4 R160, [R241+0x4f800] ;  /* 0x04f80000f1a0783b */ /* 0x000fe20000000200 */
[----:B------:R-:W-:Y:S02]  /*4df10*/  IMAD.MOV.U32 R242, RZ, RZ, R11 ;  /* 0x000000fffff27224 */ /* 0x000fe400078e000b */
[----:B------:R-:W-:Y:S02]  /*4df20*/  IMAD.MOV.U32 R243, RZ, RZ, R10 ;  /* 0x000000fffff37224 */ /* 0x000fe400078e000a */
[----:B------:R-:W-:-:S02]  /*4df30*/  IMAD.MOV.U32 R252, RZ, RZ, R9 ;  /* 0x000000fffffc7224 */ /* 0x000fc400078e0009 */
[----:B------:R-:W-:Y:S01]  /*4df40*/  IMAD.MOV.U32 R2, RZ, RZ, R8 ;  /* 0x000000ffff027224 */ /* 0x000fe200078e0008 */
        /* <DEDUP_REMOVED lines=14> */
[----:B-1----:R-:W-:Y:S04]  /*4e030*/  STL [R1+0x3a9c], R194 ;  /* 0x003a9cc201007387 */ /* 0x002fe80000100800 */
[----:B------:R-:W-:Y:S04]  /*4e040*/  STL [R1+0x3a98], R195 ;  /* 0x003a98c301007387 */ /* 0x000fe80000100800 */
[----:B---3--:R-:W-:Y:S04]  /*4e050*/  STL [R1+0x3aa4], R190 ;  /* 0x003aa4be01007387 */ /* 0x008fe80000100800 */
        /* <DEDUP_REMOVED lines=11> */
[----:B--2---:R-:W-:-:S02]  /*4e110*/  IMAD.MOV.U32 R145, RZ, RZ, R164 ;  /* 0x000000ffff917224 */ /* 0x004fc400078e00a4 */
[----:B----4-:R-:W-:Y:S02]  /*4e120*/  IMAD.MOV.U32 R144, RZ, RZ, R165 ;  /* 0x000000ffff907224 */ /* 0x010fe400078e00a5 */
[----:B------:R-:W1:Y:S05]  /*4e130*/  LDSM.16.M88.4 R164, [R241+0x4f000] ;  /* 0x04f00000f1a4783b */ /* 0x000e6a0000000200 */
[----:B------:R-:W-:Y:S11]  /*4e140*/  HMMA.1688.F32.TF32 R12, R112, R212, R144 ;  /* 0x000000d4700c723c */ /* 0x000ff60000081090 */
[----:B------:R-:W-:Y:S11]  /*4e150*/  @!UPT UIADD3 URZ, URZ, URZ, URZ ;  /* 0x0000003f3f3ff290 */ /* 0x000ff6000fffe03f */
[----:B------:R-:W-:Y:S02]  /*4e160*/  @!UPT UIADD3 URZ, URZ, URZ, URZ ;  /* 0x0000003f3f3ff290 */ /* 0x000fe4000fffe03f */
[----:B------:R-:W-:Y:S02]  /*4e170*/  IMAD.MOV.U32 R11, RZ, RZ, R15 ;  /* 0x000000ffff0b7224 */ /* 0x000fe400078e000f */
[----:B------:R-:W-:Y:S02]  /*4e180*/  IMAD.MOV.U32 R10, RZ, RZ, R14 ;  /* 0x000000ffff0a7224 */ /* 0x000fe400078e000e */
[----:B------:R-:W-:Y:S01]  /*4e190*/  IMAD.MOV.U32 R7, RZ, RZ, R13 ;  /* 0x000000ffff077224 */ /* 0x000fe200078e000d */
[----:B-1----:R-:W-:Y:S04]  /*4e1a0*/  STL [R1+0x3ad4], R166 ;  /* 0x003ad4a601007387 */ /* 0x002fe80000100800 */
[----:B------:R-:W-:Y:S04]  /*4e1b0*/  STL [R1+0x3ad0], R167 ;  /* 0x003ad0a701007387 */ /* 0x000fe80000100800 */
[----:B------:R-:W-:Y:S01]  /*4e1c0*/  STL [R1+0x3adc], R162 ;  /* 0x003adca201007387 */ /* 0x000fe20000100800 */
[----:B------:R-:W-:-:S03]  /*4e1d0*/  IMAD.MOV.U32 R6, RZ, RZ, R12 ;  /* 0x000000ffff067224 */ /* 0x000fc600078e000c */
[----:B------:R-:W-:Y:S04]  /*4e1e0*/  STL [R1+0x3ad8], R163 ;  /* 0x003ad8a301007387 */ /* 0x000fe80000100800 */
[----:B------:R-:W2:Y:S04]  /*4e1f0*/  LDL.LU R144, [R1+0x2920] ;  /* 0x0029200001907983 */ /* 0x000ea80000300800 */
[----:B------:R-:W2:Y:S04]  /*4e200*/  LDL.LU R145, [R1+0x2924] ;  /* 0x0029240001917983 */ /* 0x000ea80000300800 */
[----:B------:R-:W2:Y:S04]  /*4e210*/  LDL.LU R146, [R1+0x2928] ;  /* 0x0029280001927983 */ /* 0x000ea80000300800 */
[----:B------:R-:W2:Y:S01]  /*4e220*/  LDL.LU R147, [R1+0x292c] ;  /* 0x00292c0001937983 */ /* 0x000ea20000300800 */
[C---:B------:R-:W-:Y:S03]  /*4e230*/  HMMA.1688.F32.TF32 R12, R112.reuse, R208, R248 ;  /* 0x000000d0700c723c */ /* 0x040fe600000810f8 */
[----:B------:R-:W-:Y:S04]  /*4e240*/  STL [R1+0x3aec], R11 ;  /* 0x003aec0b01007387 */ /* 0x000fe80000100800 */
[----:B------:R-:W-:Y:S04]  /*4e250*/  STL [R1+0x3ae8], R10 ;  /* 0x003ae80a01007387 */ /* 0x000fe80000100800 */
[----:B------:R-:W-:Y:S04]  /*4e260*/  STL [R1+0x3ae4], R7 ;  /* 0x003ae40701007387 */ /* 0x000fe80000100800 */
[----:B------:R1:W-:Y:S04]  /*4e270*/  STL [R1+0x3ae0], R6 ;  /* 0x003ae00601007387 */ /* 0x0003e80000100800 */
[----:B------:R-:W3:Y:S04]  /*4e280*/  LDL.LU R248, [R1+0x2910] ;  /* 0x0029100001f87983 */ /* 0x000ee80000300800 */
[----:B------:R-:W3:Y:S01]  /*4e290*/  LDL.LU R249, [R1+0x2914] ;  /* 0x0029140001f97983 */ /* 0x000ee20000300800 */
[----:B-1----:R-:W-:Y:S01]  /*4e2a0*/  HMMA.1688.F32.TF32 R4, R112, R204, R148 ;  /* 0x000000cc7004723c */ /* 0x002fe20000081094 */
[----:B------:R-:W-:-:S02]  /*4e2b0*/  IMAD.MOV.U32 R22, RZ, RZ, R14 ;  /* 0x000000ffff167224 */ /* 0x000fc400078e000e */
[----:B------:R-:W3:Y:S01]  /*4e2c0*/  LDL.LU R250, [R1+0x2918] ;  /* 0x0029180001fa7983 */ /* 0x000ee20000300800 */
[----:B------:R-:W-:-:S03]  /*4e2d0*/  IMAD.MOV.U32 R23, RZ, RZ, R15 ;  /* 0x000000ffff177224 */ /* 0x000fc600078e000f */
[----:B------:R-:W3:Y:S11]  /*4e2e0*/  LDL.LU R251, [R1+0x291c] ;  /* 0x00291c0001fb7983 */ /* 0x000ef60000300800 */
[----:B------:R-:W-:Y:S06]  /*4e2f0*/  @!UPT UIADD3 URZ, URZ, URZ, URZ ;  /* 0x0000003f3f3ff290 */ /* 0x000fec000fffe03f */
[----:B------:R-:W-:Y:S02]  /*4e300*/  IMAD.MOV.U32 R214, RZ, RZ, R4 ;  /* 0x000000ffffd67224 */ /* 0x000fe400078e0004 */
[----:B------:R-:W-:Y:S02]  /*4e310*/  IMAD.MOV.U32 R215, RZ, RZ, R5 ;  /* 0x000000ffffd77224 */ /* 0x000fe400078e0005 */
[----:B------:R-:W-:Y:S02]  /*4e320*/  IMAD.MOV.U32 R15, RZ, RZ, R6 ;  /* 0x000000ffff0f7224 */ /* 0x000fe400078e0006 */
[----:B------:R-:W-:Y:S02]  /*4e330*/  IMAD.MOV.U32 R14, RZ, RZ, R7 ;  /* 0x000000ffff0e7224 */ /* 0x000fe400078e0007 */
[----:B------:R-:W-:Y:S01]  /*4e340*/  HMMA.1688.F32.TF32 R4, R112, R200, R244 ;  /* 0x000000c87004723c */ /* 0x000fe200000810f4 */
[----:B------:R-:W-:Y:S02]  /*4e350*/  IMAD.MOV.U32 R19, RZ, RZ, R13 ;  /* 0x000000ffff137224 */ /* 0x000fe400078e000d */
[----:B------:R-:W-:-:S03]  /*4e360*/  IMAD.MOV.U32 R18, RZ, RZ, R12 ;  /* 0x000000ffff127224 */ /* 0x000fc600078e000c */
[----:B------:R-:W-:Y:S04]  /*4e370*/  STL [R1+0x3af4], R19 ;  /* 0x003af41301007387 */ /* 0x000fe80000100800 */
[----:B------:R-:W-:Y:S11]  /*4e380*/  STL [R1+0x3af0], R18 ;  /* 0x003af01201007387 */ /* 0x000ff60000100800 */
[----:B------:R-:W-:Y:S03]  /*4e390*/  @!UPT UIADD3 URZ, URZ, URZ, URZ ;  /* 0x0000003f3f3ff290 */ /* 0x000fe6000fffe03f */
[----:B------:R-:W-:Y:S01]  /*4e3a0*/  IMAD.MOV.U32 R206, RZ, RZ, R4 ;  /* 0x000000ffffce7224 */ /* 0x000fe200078e0004 */
[----:B------:R-:W-:Y:S01]  /*4e3b0*/  MOV R207, R5 ;  /* 0x0000000500cf7202 */ /* 0x000fe20000000f00 */
[----:B------:R-:W-:Y:S02]  /*4e3c0*/  IMAD.MOV.U32 R210, RZ, RZ, R6 ;  /* 0x000000ffffd27224 */ /* 0x000fe400078e0006 */
[----:B------:R-:W-:Y:S02]  /*4e3d0*/  IMAD.MOV.U32 R211, RZ, RZ, R7 ;  /* 0x000000ffffd37224 */ /* 0x000fe400078e0007 */
[----:B------:R-:W-:Y:S01]  /*4e3e0*/  HMMA.1688.F32.TF32 R4, R112, R196, R104 ;  /* 0x000000c47004723c */ /* 0x000fe20000081068 */
[----:B------:R-:W4:Y:S04]  /*4e3f0*/  LDL.LU R104, [R1+0x2900] ;  /* 0x0029000001687983 */ /* 0x000f280000300800 */
[----:B------:R-:W4:Y:S04]  /*4e400*/  LDL.LU R105, [R1+0x2904] ;  /* 0x0029040001697983 */ /* 0x000f280000300800 */
[----:B------:R-:W4:Y:S04]  /*4e410*/  LDL.LU R106, [R1+0x2908] ;  /* 0x00290800016a7983 */ /* 0x000f280000300800 */
[----:B------:R-:W4:Y:S04]  /*4e420*/  LDL.LU R107, [R1+0x290c] ;  /* 0x00290c00016b7983 */ /* 0x000f280000300800 */
[----:B------:R-:W4:Y:S04]  /*4e430*/  LDL.LU R64, [R1+0x28f0] ;  /* 0x0028f00001407983 */ /* 0x000f280000300800 */
[----:B------:R-:W4:Y:S03]  /*4e440*/  LDL.LU R65, [R1+0x28f4] ;  /* 0x0028f40001417983 */ /* 0x000f260000300800 */
[----:B------:R-:W-:Y:S01]  /*4e450*/  IMAD.MOV.U32 R198, RZ, RZ, R4 ;  /* 0x000000ffffc67224 */ /* 0x000fe200078e0004 */
[----:B------:R-:W4:Y:S01]  /*4e460*/  LDL.LU R66, [R1+0x28f8] ;  /* 0x0028f80001427983 */ /* 0x000f220000300800 */
[----:B------:R-:W-:-:S02]  /*4e470*/  IMAD.MOV.U32 R199, RZ, RZ, R5 ;  /* 0x000000ffffc77224 */ /* 0x000fc400078e0005 */
[----:B------:R-:W-:Y:S01]  /*4e480*/  IMAD.MOV.U32 R202, RZ, RZ, R6 ;  /* 0x000000ffffca7224 */ /* 0x000fe200078e0006 */
        /* <DEDUP_REMOVED lines=14> */
[----:B--2---:R-:W-:Y:S03]  /*4e570*/  HMMA.1688.F32.TF32 R4, R112, R192, R144 ;  /* 0x000000c07004723c */ /* 0x004fe60000081090 */
[----:B------:R-:W2:Y:S04]  /*4e580*/  LDL.LU R144, [R1+0x28b0] ;  /* 0x0028b00001907983 */ /* 0x000ea80000300800 */
[----:B------:R-:W2:Y:S04]  /*4e590*/  LDL.LU R145, [R1+0x28b4] ;  /* 0x0028b40001917983 */ /* 0x000ea80000300800 */
[----:B------:R-:W2:Y:S04]  /*4e5a0*/  LDL.LU R146, [R1+0x28b8] ;  /* 0x0028b80001927983 */ /* 0x000ea80000300800 */
[----:B------:R-:W2:Y:S09]  /*4e5b0*/  LDL.LU R147, [R1+0x28bc] ;  /* 0x0028bc0001937983 */ /* 0x000eb20000300800 */
[----:B------:R-:W-:-:S02]  /*4e5c0*/  IMAD.MOV.U32 R26, RZ, RZ, R4 ;  /* 0x000000ffff1a7224 */ /* 0x000fc400078e0004 */
[----:B------:R-:W-:Y:S02]  /*4e5d0*/  IMAD.MOV.U32 R27, RZ, RZ, R5 ;  /* 0x000000ffff1b7224 */ /* 0x000fe400078e0005 */
[----:B------:R-:W-:Y:S02]  /*4e5e0*/  IMAD.MOV.U32 R30, RZ, RZ, R6 ;  /* 0x000000ffff1e7224 */ /* 0x000fe400078e0006 */
[----:B------:R-:W-:Y:S02]  /*4e5f0*/  IMAD.MOV.U32 R31, RZ, RZ, R7 ;  /* 0x000000ffff1f7224 */ /* 0x000fe400078e0007 */
[----:B---3--:R-:W-:Y:S01]  /*4e600*/  HMMA.1688.F32.TF32 R4, R112, R188, R248 ;  /* 0x000000bc7004723c */ /* 0x008fe200000810f8 */
[----:B------:R-:W3:Y:S04]  /*4e610*/  LDL.LU R248, [R1+0x2890] ;  /* 0x0028900001f87983 */ /* 0x000ee80000300800 */
[----:B------:R-:W3:Y:S04]  /*4e620*/  LDL.LU R249, [R1+0x2894] ;  /* 0x0028940001f97983 */ /* 0x000ee80000300800 */
[----:B------:R-:W3:Y:S04]  /*4e630*/  LDL.LU R250, [R1+0x2898] ;  /* 0x0028980001fa7983 */ /* 0x000ee80000300800 */
[----:B------:R-:W3:Y:S11]  /*4e640*/  LDL.LU R251, [R1+0x289c] ;  /* 0x00289c0001fb7983 */ /* 0x000ef60000300800 */
[----:B------:R-:W-:-:S02]  /*4e650*/  IMAD.MOV.U32 R190, RZ, RZ, R4 ;  /* 0x000000ffffbe7224 */ /* 0x000fc400078e0004 */
[----:B------:R-:W-:Y:S02]  /*4e660*/  IMAD.MOV.U32 R191, RZ, RZ, R5 ;  /* 0x000000ffffbf7224 */ /* 0x000fe400078e0005 */
[----:B------:R-:W-:Y:S02]  /*4e670*/  IMAD.MOV.U32 R194, RZ, RZ, R6 ;  /* 0x000000ffffc27224 */ /* 0x000fe400078e0006 */
[----:B------:R-:W-:Y:S02]  /*4e680*/  IMAD.MOV.U32 R195, RZ, RZ, R7 ;  /* 0x000000ffffc37224 */ /* 0x000fe400078e0007 */
[----:B----4-:R-:W-:Y:S01]  /*4e690*/  HMMA.1688.F32.TF32 R4, R112, R184, R104 ;  /* 0x000000b87004723c */ /* 0x010fe20000081068 */
[----:B------:R-:W4:Y:S04]  /*4e6a0*/  LDL.LU R104, [R1+0x2710] ;  /* 0x0027100001687983 */ /* 0x000f280000300800 */
[----:B------:R-:W4:Y:S04]  /*4e6b0*/  LDL.LU R105, [R1+0x2714] ;  /* 0x0027140001697983 */ /* 0x000f280000300800 */
[----:B------:R-:W4:Y:S04]  /*4e6c0*/  LDL.LU R106, [R1+0x2718] ;  /* 0x00271800016a7983 */ /* 0x000f280000300800 */
[----:B------:R-:W4:Y:S11]  /*4e6d0*/  LDL.LU R107, [R1+0x271c] ;  /* 0x00271c00016b7983 */ /* 0x000f360000300800 */
[----:B------:R-:W-:-:S02]  /*4e6e0*/  IMAD.MOV.U32 R182, RZ, RZ, R4 ;  /* 0x000000ffffb67224 */ /* 0x000fc400078e0004 */
[----:B------:R-:W-:Y:S02]  /*4e6f0*/  IMAD.MOV.U32 R183, RZ, RZ, R5 ;  /* 0x000000ffffb77224 */ /* 0x000fe400078e0005 */
[----:B------:R-:W-:Y:S01]  /*4e700*/  IMAD.MOV.U32 R186, RZ, RZ, R6 ;  /* 0x000000ffffba7224 */ /* 0x000fe200078e0006 */
[----:B------:R-:W-:Y:S01]  /*4e710*/  HMMA.1688.F32.TF32 R8, R112, R168, R244 ;  /* 0x000000a87008723c */ /* 0x000fe200000810f4 */
[----:B------:R-:W-:-:S07]  /*4e720*/  IMAD.MOV.U32 R187, RZ, RZ, R7 ;  /* 0x000000ffffbb7224 */ /* 0x000fce00078e0007 */
[----:B------:R-:W-:Y:S11]  /*4e730*/  HMMA.1688.F32.TF32 R4, R112, R180, R64 ;  /* 0x000000b47004723c */ /* 0x000ff60000081040 */
[----:B------:R-:W-:Y:S05]  /*4e740*/  @!UPT UIADD3 URZ, URZ, URZ, URZ ;  /* 0x0000003f3f3ff290 */ /* 0x000fea000fffe03f */
[----:B------:R-:W-:Y:S02]  /*4e750*/  IMAD.MOV.U32 R162, RZ, RZ, R10 ;  /* 0x000000ffffa27224 */ /* 0x000fe400078e000a */
[----:B------:R-:W-:-:S06]  /*4e760*/  IMAD.MOV.U32 R163, RZ, RZ, R11 ;  /* 0x000000ffffa37224 */ /* 0x000fcc00078e000b */
[----:B------:R-:W-:Y:S02]  /*4e770*/  IMAD.MOV.U32 R174, RZ, RZ, R4 ;  /* 0x000000ffffae7224 */ /* 0x000fe400078e0004 */
[----:B------:R-:W-:Y:S02]  /*4e780*/  IMAD.MOV.U32 R175, RZ, RZ, R5 ;  /* 0x000000ffffaf7224 */ /* 0x000fe400078e0005 */
[----:B------:R-:W-:Y:S02]  /*4e790*/  IMAD.MOV.U32 R178, RZ, RZ, R6 ;  /* 0x000000ffffb27224 */ /* 0x000fe400078e0006 */
[----:B------:R-:W-:Y:S02]  /*4e7a0*/  IMAD.MOV.U32 R179, RZ, RZ, R7 ;  /* 0x000000ffffb37224 */ /* 0x000fe400078e0007 */
[C---:B------:R-:W-:Y:S08]  /*4e7b0*/  HMMA.1688.F32.TF32 R4, R112.reuse, R176, R56 ;  /* 0x000000b07004723c */ /* 0x040ff00000081038 */
[C---:B--2---:R-:W-:Y:S08]  /*4e7c0*/  HMMA.1688.F32.TF32 R40, R112.reuse, R164, R144 ;  /* 0x000000a47028723c */ /* 0x044ff00000081090 */
[----:B---3--:R-:W-:Y:S11]  /*4e7d0*/  HMMA.1688.F32.TF32 R48, R112, R160, R248 ;  /* 0x000000a07030723c */ /* 0x008ff600000810f8 */
[----:B------:R-:W-:Y:S05]  /*4e7e0*/  @!UPT UIADD3 URZ, URZ, URZ, URZ ;  /* 0x0000003f3f3ff290 */ /* 0x000fea000fffe03f */
[----:B------:R-:W-:Y:S01]  /*4e7f0*/  IMAD.MOV.U32 R11, RZ, RZ, R42 ;  /* 0x000000ffff0b7224 */ /* 0x000fe200078e002a */
[----:B------:R-:W2:Y:S01]  /*4e800*/  LDL.LU R248, [R1+0x22d0] ;  /* 0x0022d00001f87983 */ /* 0x000ea20000300800 */
[----:B------:R-:W-:-:S06]  /*4e810*/  IMAD.MOV.U32 R10, RZ, RZ, R43 ;  /* 0x000000ffff0a7224 */ /* 0x000fcc00078e002b */
[----:B------:R-:W-:Y:S02]  /*4e820*/  IMAD.MOV.U32 R42, RZ, RZ, R48 ;  /* 0x000000ffff2a7224 */ /* 0x000fe400078e0030 */
[----:B------:R-:W-:Y:S02]  /*4e830*/  IMAD.MOV.U32 R43, RZ, RZ, R49 ;  /* 0x000000ffff2b7224 */ /* 0x000fe400078e0031 */
[----:B------:R-:W-:Y:S02]  /*4e840*/  IMAD.MOV.U32 R46, RZ, RZ, R50 ;  /* 0x000000ffff2e7224 */ /* 0x000fe400078e0032 */
[----:B------:R-:W-:Y:S02]  /*4e850*/  IMAD.MOV.U32 R47, RZ, RZ, R51 ;  /* 0x000000ffff2f7224 */ /* 0x000fe400078e0033 */
[----:B----4-:R-:W-:Y:S11]  /*4e860*/  HMMA.1688.F32.TF32 R48, R116, R212, R104 ;  /* 0x000000d47430723c */ /* 0x010ff60000081068 */
[----:B------:R-:W-:Y:S11]  /*4e870*/  @!UPT UIADD3 URZ, URZ, URZ, URZ ;  /* 0x0000003f3f3ff290 */ /* 0x000ff6000fffe03f */
[----:B------:R-:W-:Y:S01]  /*4e880*/  @!UPT UIADD3 URZ, URZ, URZ, URZ ;  /* 0x0000003f3f3ff290 */ /* 0x000fe2000fffe03f */
        /* <DEDUP_REMOVED lines=92> */
[----:B------:R-:W3:Y:S01]  /*4ee50*/  LDL.LU R127, [R1+0x270c] ;  /* 0x00270c00017f7983 */ /* 0x000ee20000300800 */
[----:B------:R-:W-:Y:S01]  /*4ee60*/  IMAD.MOV.U32 R34, RZ, RZ, R4 ;  /* 0x000000ffff227224 */ /* 0x000fe200078e0004 */
[----:B------:R-:W-:Y:S01]  /*4ee70*/  MOV R35, R5 ;  /* 0x0000000500237202 */ /* 0x000fe20000000f00 */
[----:B------:R-:W-:-:S02]  /*4ee80*/  IMAD.MOV.U32 R38, RZ, RZ, R6 ;  /* 0x000000ffff267224 */ /* 0x000fc400078e0006 */
[----:B------:R-:W-:Y:S02]  /*4ee90*/  IMAD.MOV.U32 R39, RZ, RZ, R7 ;  /* 0x000000ffff277224 */ /* 0x000fe400078e0007 */
[----:B------:R-:W-:Y:S01]  /*4eea0*/  HMMA.1688.F32.TF32 R4, R112, R172, R148 ;  /* 0x000000ac7004723c */ /* 0x000fe20000081094 */
        /* <DEDUP_REMOVED lines=33> */
[C---:B---3--:R-:W-:Y:S11]  /*4f0c0*/  HMMA.1688.F32.TF32 R124, R116.reuse, R208, R124 ;  /* 0x000000d0747c723c */ /* 0x048ff6000008107c */
[----:B------:R-:W-:Y:S11]  /*4f0d0*/  @!UPT UIADD3 URZ, URZ, URZ, URZ ;  /* 0x0000003f3f3ff290 */ /* 0x000ff6000fffe03f */
[----:B------:R-:W-:Y:S01]  /*4f0e0*/  @!UPT UIADD3 URZ, URZ, URZ, URZ ;  /* 0x0000003f3f3ff290 */ /* 0x000fe2000fffe03f */
[----:B------:R-:W-:Y:S04]  /*4f0f0*/  STL.64 [R1+0x590], R124 ;  /* 0x0005907c01007387 */ /* 0x000fe80000100a00 */
[----:B------:R1:W-:Y:S04]  /*4f100*/  STL.64 [R1+0x598], R126 ;  /* 0x0005987e01007387 */ /* 0x0003e80000100a00 */
[----:B-1----:R-:W2:Y:S04]  /*4f110*/  LDL.LU.64 R126, [R1+0x3bf8] ;  /* 0x003bf800017e7983 */ /* 0x002ea80000300a00 */
[----:B------:R-:W2:Y:S04]  /*4f120*/  LDL.LU.64 R124, [R1+0x3bf0] ;  /* 0x003bf000017c7983 */ /* 0x000ea80000300a00 */
[----:B------:R-:W-:Y:S04]  /*4f130*/  STL.64 [R1+0x580], R120 ;  /* 0x0005807801007387 */ /* 0x000fe80000100a00 */
[----:B------:R1:W-:Y:S04]  /*4f140*/  STL.64 [R1+0x588], R122 ;  /* 0x0005887a01007387 */ /* 0x0003e80000100a00 */
[----:B-1----:R-:W3:Y:S04]  /*4f150*/  LDL.LU.64 R122, [R1+0x3be8] ;  /* 0x003be800017a7983 */ /* 0x002ee80000300a00 */
[----:B------:R-:W3:Y:S01]  /*4f160*/  LDL.LU.64 R120, [R1+0x3be0] ;  /* 0x003be00001787983 */ /* 0x000ee20000300a00 */
[C---:B----4-:R-:W-:Y:S11]  /*4f170*/  HMMA.1688.F32.TF32 R112, R116.reuse, R200, R112 ;  /* 0x000000c87470723c */ /* 0x050ff60000081070 */
[----:B------:R-:W-:Y:S11]  /*4f180*/  @!UPT UIADD3 URZ, URZ, URZ, URZ ;  /* 0x0000003f3f3ff290 */ /* 0x000ff6000fffe03f */
[----:B------:R-:W-:Y:S01]  /*4f190*/  @!UPT UIADD3 URZ, URZ, URZ, URZ ;  /* 0x0000003f3f3ff290 */ /* 0x000fe2000fffe03f */
[----:B------:R-:W-:Y:S04]  /*4f1a0*/  STL.64 [R1+0x570], R112 ;  /* 0x0005707001007387 */ /* 0x000fe80000100a00 */
[----:B------:R1:W-:Y:S02]  /*4f1b0*/  STL.64 [R1+0x578], R114 ;  /* 0x0005787201007387 */ /* 0x0003e40000100a00 */
[C---:B-1----:R-:W-:Y:S08]  /*4f1c0*/  HMMA.1688.F32.TF32 R112, R116.reuse, R196, R108 ;  /* 0x000000c47470723c */ /* 0x042ff0000008106c */
[C---:B------:R-:W-:Y:S08]  /*4f1d0*/  HMMA.1688.F32.TF32 R108, R116.reuse, R192, R224 ;  /* 0x000000c0746c723c */ /* 0x040ff000000810e0 */
[C---:B------:R-:W-:Y:S07]  /*4f1e0*/  HMMA.1688.F32.TF32 R224, R116.reuse, R188, R228 ;  /* 0x000000bc74e0723c */ /* 0x040fee00000810e4 */
[----:B------:R-:W-:Y:S04]  /*4f1f0*/  STL.64 [R1+0x560], R112 ;  /* 0x0005607001007387 */ /* 0x000fe80000100a00 */
[----:B------:R1:W-:Y:S04]  /*4f200*/  STL.64 [R1+0x568], R114 ;  /* 0x0005687201007387 */ /* 0x0003e80000100a00 */
[----:B------:R-:W-:Y:S01]  /*4f210*/  STL.64 [R1+0x550], R108 ;  /* 0x0005506c01007387 */ /* 0x000fe20000100a00 */
[C---:B------:R-:W-:Y:S03]  /*4f220*/  HMMA.1688.F32.TF32 R96, R116.reuse, R176, R96 ;  /* 0x000000b07460723c */ /* 0x040fe60000081060 */
[----:B------:R4:W-:Y:S05]  /*4f230*/  STL.64 [R1+0x558], R110 ;  /* 0x0005586e01007387 */ /* 0x0009ea0000100a00 */
[C---:B-1----:R-:W-:Y:S08]  /*4f240*/  HMMA.1688.F32.TF32 R112, R116.reuse, R184, R232 ;  /* 0x000000b87470723c */ /* 0x042ff000000810e8 */
[C---:B----4-:R-:W-:Y:S01]  /*4f250*/  HMMA.1688.F32.TF32 R108, R116.reuse, R180, R236 ;  /* 0x000000b4746c723c */ /* 0x050fe200000810ec */
        /* <DEDUP_REMOVED lines=9> */
[C---:B----4-:R-:W-:Y:S08]  /*4f2f0*/  HMMA.1688.F32.TF32 R108, R116.reuse, R168, R132 ;  /* 0x000000a8746c723c */ /* 0x050ff00000081084 */
[C---:B-1----:R-:W-:Y:S08]  /*4f300*/  HMMA.1688.F32.TF32 R96, R116.reuse, R164, R128 ;  /* 0x000000a47460723c */ /* 0x042ff00000081080 */
[----:B------:R-:W-:Y:S01]  /*4f310*/  HMMA.1688.F32.TF32 R100, R116, R160, R100 ;  /* 0x000000a07464723c */ /* 0x000fe20000081064 */
[----:B------:R-:W-:Y:S04]  /*4f320*/  STL.64 [R1+0x500], R112 ;  /* 0x0005007001007387 */ /* 0x000fe80000100a00 */
[----:B------:R-:W-:Y:S04]  /*4f330*/  STL.64 [R1+0x508], R114 ;  /* 0x0005087201007387 */ /* 0x000fe80000100a00 */
[----:B------:R-:W-:Y:S04]  /*4f340*/  STL.64 [R1+0x4f0], R108 ;  /* 0x0004f06c01007387 */ /* 0x000fe80000100a00 */
[----:B------:R-:W-:Y:S04]  /*4f350*/  STL.64 [R1+0x4f8], R110 ;  /* 0x0004f86e01007387 */ /* 0x000fe80000100a00 */
[----:B------:R-:W-:Y:S04]  /*4f360*/  STL.64 [R1+0x4e0], R96 ;  /* 0x0004e06001007387 */ /* 0x000fe80000100a00 */
[----:B------:R1:W-:Y:S04]  /*4f370*/  STL.64 [R1+0x4e8], R98 ;  /* 0x0004e86201007387 */ /* 0x0003e80000100a00 */
[----:B------:R-:W-:Y:S04]  /*4f380*/  STL.64 [R1+0x70], R100 ;  /* 0x0000706401007387 */ /* 0x000fe80000100a00 */
[----:B------:R-:W-:Y:S01]  /*4f390*/  STL.64 [R1+0x78], R102 ;  /* 0x0000786601007387 */ /* 0x000fe20000100a00 */
[C---:B---3--:R-:W-:Y:S08]  /*4f3a0*/  HMMA.1688.F32.TF32 R68, R120.reuse, R212, R68 ;  /* 0x000000d47844723c */ /* 0x048ff00000081044 */
[C---:B-1----:R-:W-:Y:S08]  /*4f3b0*/  HMMA.1688.F32.TF32 R96, R120.reuse, R208, R140 ;  /* 0x000000d07860723c */ /* 0x042ff0000008108c */
        /* <DEDUP_REMOVED lines=27> */
[C---:B-1----:R-:W-:Y:S07]  /*4f570*/  HMMA.1688.F32.TF32 R48, R120.reuse, R168, R64 ;  /* 0x000000a87830723c */ /* 0x042fee0000081040 */
[----:B------:R-:W-:Y:S01]  /*4f580*/  STL.64 [R1+0x440], R68 ;  /* 0x0004404401007387 */ /* 0x000fe20000100a00 */
[C---:B------:R-:W-:Y:S03]  /*4f590*/  HMMA.1688.F32.TF32 R56, R120.reuse, R164, R56 ;  /* 0x000000a47838723c */ /* 0x040fe60000081038 */
[----:B------:R-:W-:Y:S04]  /*4f5a0*/  STL.64 [R1+0x448], R70 ;  /* 0x0004484601007387 */ /* 0x000fe80000100a00 */
[----:B------:R-:W-:Y:S04]  /*4f5b0*/  STL.64 [R1+0x430], R52 ;  /* 0x0004303401007387 */ /* 0x000fe80000100a00 */
[----:B------:R1:W-:Y:S04]  /*4f5c0*/  STL.64 [R1+0x438], R54 ;  /* 0x0004383601007387 */ /* 0x0003e80000100a00 */
[----:B------:R-:W-:Y:S04]  /*4f5d0*/  STL.64 [R1+0x420], R48 ;  /* 0x0004203001007387 */ /* 0x000fe80000100a00 */
[----:B------:R2:W-:Y:S01]  /*4f5e0*/  STL.64 [R1+0x428], R50 ;  /* 0x0004283201007387 */ /* 0x0005e20000100a00 */
[----:B-1----:R-:W-:Y:S08]  /*4f5f0*/  HMMA.1688.F32.TF32 R52, R120, R160, R148 ;  /* 0x000000a07834723c */ /* 0x002ff00000081094 */
[C---:B--2---:R-:W-:Y:S01]  /*4f600*/  HMMA.1688.F32.TF32 R48, R124.reuse, R212, R244 ;  /* 0x000000d47c30723c */ /* 0x044fe200000810f4 */
[----:B------:R-:W-:Y:S04]  /*4f610*/  STL.64 [R1+0x410], R56 ;  /* 0x0004103801007387 */ /* 0x000fe80000100a00 */
[----:B------:R1:W-:Y:S10]  /*4f620*/  STL.64 [R1+0x418], R58 ;  /* 0x0004183a01007387 */ /* 0x0003f40000100a00 */
[----:B------:R-:W-:Y:S01]  /*4f630*/  STL.64 [R1+0x60], R52 ;  /* 0x0000603401007387 */ /* 0x000fe20000100a00 */
[C---:B-1----:R-:W-:Y:S03]  /*4f640*/  HMMA.1688.F32.TF32 R56, R124.reuse, R208, R144 ;  /* 0x000000d07c38723c */ /* 0x042fe60000081090 */
[----:B------:R1:W-:Y:S04]  /*4f650*/  STL.64 [R1+0x68], R54 ;  /* 0x0000683601007387 */ /* 0x0003e80000100a00 */
[----:B------:R-:W-:Y:S04]  /*4f660*/  STL.64 [R1+0x400], R48 ;  /* 0x0004003001007387 */ /* 0x000fe80000100a00 */
[----:B------:R2:W-:Y:S01]  /*4f670*/  STL.64 [R1+0x408], R50 ;  /* 0x0004083201007387 */ /* 0x0005e20000100a00 */
[C---:B-1----:R-:W-:Y:S08]  /*4f680*/  HMMA.1688.F32.TF32 R52, R124.reuse, R204, R248 ;  /* 0x000000cc7c34723c */ /* 0x042ff000000810f8 */
[C---:B--2---:R-:W-:Y:S03]  /*4f690*/  HMMA.1688.F32.TF32 R48, R124.reuse, R200, R104 ;  /* 0x000000c87c30723c */ /* 0x044fe60000081068 */
[----:B------:R1:W-:Y:S04]  /*4f6a0*/  STL.64 [R1+0x3f0], R56 ;  /* 0x0003f03801007387 */ /* 0x0003e80000100a00 */
[----:B------:R2:W-:Y:S04]  /*4f6b0*/  STL.64 [R1+0x3f8], R58 ;  /* 0x0003f83a01007387 */ /* 0x0005e80000100a00 */
        /* <DEDUP_REMOVED lines=131> */
[C---:B------:R-:W-:Y:S11]  /*4fef0*/  HMMA.1688.F32.TF32 R132, R124.reuse, R188, R132 ;  /* 0x000000bc7c84723c */ /* 0x040ff60000081084 */
[----:B------:R-:W-:Y:S04]  /*4ff00*/  @!UPT UIADD3 URZ, URZ, URZ, URZ ;  /* 0x0000003f3f3ff290 */ /* 0x000fe8000fffe03f */
        /* <DEDUP_REMOVED lines=25> */
[----:B------:R1:W-:Y:S02]  /*500a0*/  STL.64 [R1+0x368], R114 ;  /* 0x0003687201007387 */ /* 0x0003e40000100a00 */
[C---:B-1----:R-:W-:Y:S02]  /*500b0*/  HMMA.1688.F32.TF32 R116, R124.reuse, R164, R232 ;  /* 0x000000a47c74723c */ /* 0x042fe400000810e8 */
[----:B------:R-:W-:Y:S04]  /*500c0*/  STL.64 [R1+0x350], R108 ;  /* 0x0003506c01007387 */ /* 0x000fe80000100a00 */
[----:B------:R2:W-:Y:S02]  /*500d0*/  STL.64 [R1+0x358], R110 ;  /* 0x0003586e01007387 */ /* 0x0005e40000100a00 */
[----:B------:R-:W-:Y:S11]  /*500e0*/  HMMA.1688.F32.TF32 R112, R124, R160, R236 ;  /* 0x000000a07c70723c */ /* 0x000ff600000810ec */
[----:B------:R-:W-:Y:S04]  /*500f0*/  @!UPT UIADD3 URZ, URZ, URZ, URZ ;  /* 0x0000003f3f3ff290 */ /* 0x000fe8000fffe03f */
[----:B------:R-:W-:Y:S04]  /*50100*/  STL.64 [R1+0x340], R116 ;  /* 0x0003407401007387 */ /* 0x000fe80000100a00 */
[----:B------:R-:W-:Y:S04]  /*50110*/  STL.64 [R1+0x348], R118 ;  /* 0x0003487601007387 */ /* 0x000fe80000100a00 */
[----:B------:R-:W-:Y:S04]  /*50120*/  STL.64 [R1+0x50], R112 ;  /* 0x0000507001007387 */ /* 0x000fe80000100a00 */
[----:B------:R-:W-:Y:S01]  /*50130*/  STL.64 [R1+0x58], R114 ;  /* 0x0000587201007387 */ /* 0x000fe20000100a00 */
[C---:B--2---:R-:W-:Y:S08]  /*50140*/  HMMA.1688.F32.TF32 R108, R128.reuse, R212, R96 ;  /* 0x000000d4806c723c */ /* 0x044ff00000081060 */
[C---:B------:R-:W-:Y:S08]  /*50150*/  HMMA.1688.F32.TF32 R96, R128.reuse, R208, R136 ;  /* 0x000000d08060723c */ /* 0x040ff00000081088 */
[C---:B------:R-:W-:Y:S08]  /*50160*/  HMMA.1688.F32.TF32 R100, R128.reuse, R204, R100 ;  /* 0x000000cc8064723c */ /* 0x040ff00000081064 */
[C---:B------:R-:W-:Y:S01]  /*50170*/  HMMA.1688.F32.TF32 R68, R128.reuse, R200, R68 ;  /* 0x000000c88044723c */ /* 0x040fe20000081044 */
[----:B------:R-:W-:Y:S04]  /*50180*/  STL.64 [R1+0x330], R108 ;  /* 0x0003306c01007387 */ /* 0x000fe80000100a00 */
[----:B------:R-:W-:Y:S04]  /*50190*/  STL.64 [R1+0x338], R110 ;  /* 0x0003386e01007387 */ /* 0x000fe80000100a00 */
[----:B------:R-:W-:Y:S01]  /*501a0*/  STL.64 [R1+0x320], R96 ;  /* 0x0003206001007387 */ /* 0x000fe20000100a00 */
[C---:B------:R-:W-:Y:S03]  /*501b0*/  HMMA.1688.F32.TF32 R92, R128.reuse, R192, R92 ;  /* 0x000000c0805c723c */ /* 0x040fe6000008105c */
[----:B------:R1:W-:Y:S04]  /*501c0*/  STL.64 [R1+0x328], R98 ;  /* 0x0003286201007387 */ /* 0x0003e80000100a00 */
[----:B------:R-:W-:Y:S04]  /*501d0*/  STL.64 [R1+0x310], R100 ;  /* 0x0003106401007387 */ /* 0x000fe80000100a00 */
[----:B------:R-:W-:Y:S01]  /*501e0*/  STL.64 [R1+0x318], R102 ;  /* 0x0003186601007387 */ /* 0x000fe20000100a00 */
[C---:B-1----:R-:W-:Y:S03]  /*501f0*/  HMMA.1688.F32.TF32 R96, R128.reuse, R196, R140 ;  /* 0x000000c48060723c */ /* 0x042fe6000008108c */
[----:B------:R-:W-:Y:S04]  /*50200*/  STL.64 [R1+0x300], R68 ;  /* 0x0003004401007387 */ /* 0x000fe80000100a00 */
[----:B------:R1:W-:Y:S02]  /*50210*/  STL.64 [R1+0x308], R70 ;  /* 0x0003084601007387 */ /* 0x0003e40000100a00 */
[C---:B-1----:R-:W-:Y:S11]  /*50220*/  HMMA.1688.F32.TF32 R68, R128.reuse, R188, R88 ;  /* 0x000000bc8044723c */ /* 0x042ff60000081058 */
[----:B------:R-:W-:Y:S03]  /*50230*/  @!UPT UIADD3 URZ, URZ, URZ, URZ ;  /* 0x0000003f3f3ff290 */ /* 0x000fe6000fffe03f */
[----:B------:R-:W-:Y:S01]  /*50240*/  STL.64 [R1+0x2f0], R96 ;  /* 0x0002f06001007387 */ /* 0x000fe20000100a00 */
[C---:B------:R-:W-:Y:S03]  /*50250*/  HMMA.1688.F32.TF32 R84, R128.reuse, R184, R84 ;  /* 0x000000b88054723c */ /* 0x040fe60000081054 */
[----:B------:R-:W-:Y:S04]  /*50260*/  STL.64 [R1+0x2f8], R98 ;  /* 0x0002f86201007387 */ /* 0x000fe80000100a00 */
[----:B------:R-:W-:Y:S01]  /*50270*/  STL.64 [R1+0x2e0], R92 ;  /* 0x0002e05c01007387 */ /* 0x000fe20000100a00 */
[C---:B------:R-:W-:Y:S03]  /*50280*/  HMMA.1688.F32.TF32 R80, R128.reuse, R180, R80 ;  /* 0x000000b48050723c */ /* 0x040fe60000081050 */
[----:B------:R-:W-:Y:S04]  /*50290*/  STL.64 [R1+0x2e8], R94 ;  /* 0x0002e85e01007387 */ /* 0x000fe80000100a00 */
        /* <DEDUP_REMOVED lines=16> */
[----:B------:R-:W-:Y:S08]  /*503a0*/  HMMA.1688.F32.TF32 R52, R128, R160, R60 ;  /* 0x000000a08034723c */ /* 0x000ff0000008103c */
[C---:B----4-:R-:W-:Y:S07]  /*503b0*/  HMMA.1688.F32.TF32 R48, R132.reuse, R212, R64 ;  /* 0x000000d48430723c */ /* 0x050fee0000081040 */
        /* <DEDUP_REMOVED lines=20> */
[----:B------:R-:W4:Y:S04]  /*50500*/  LDL.LU R248, [R1+0x1e00] ;  /* 0x001e000001f87983 */ /* 0x000f280000300800 */
[----:B------:R1:W-:Y:S04]  /*50510*/  STL.64 [R1+0x210], R52 ;  /* 0x0002103401007387 */ /* 0x0003e80000100a00 */
[----:B------:R1:W-:Y:S04]  /*50520*/  STL.64 [R1+0x218], R54 ;  /* 0x0002183601007387 */ /* 0x0003e80000100a00 */
[----:B------:R1:W-:Y:S04]  /*50530*/  STL.64 [R1+0x200], R48 ;  /* 0x0002003001007387 */ /* 0x0003e80000100a00 */
[----:B------:R1:W-:Y:S04]  /*50540*/  STL.64 [R1+0x208], R50 ;  /* 0x0002083201007387 */ /* 0x0003e80000100a00 */
        /* <DEDUP_REMOVED lines=138> */
[----:B------:R-:W-:Y:S07]  /*50df0*/  HMMA.1688.F32.TF32 R132, R132, R160, R128 ;  /* 0x000000a08484723c */ /* 0x000fee0000081080 */
[----:B------:R-:W-:Y:S04]  /*50e00*/  STL.64 [R1+0x1b0], R68 ;  /* 0x0001b04401007387 */ /* 0x000fe80000100a00 */
[----:B------:R1:W-:Y:S04]  /*50e10*/  STL.64 [R1+0x1b8], R70 ;  /* 0x0001b84601007387 */ /* 0x0003e80000100a00 */
[----:B-1----:R-:W3:Y:S04]  /*50e20*/  LDL.LU.64 R70, [R1+0x3b58] ;  /* 0x003b580001467983 */ /* 0x002ee80000300a00 */
[----:B------:R-:W-:Y:S04]  /*50e30*/  STL.64 [R1+0x1a0], R48 ;  /* 0x0001a03001007387 */ /* 0x000fe80000100a00 */
[----:B------:R1:W-:Y:S04]  /*50e40*/  STL.64 [R1+0x1a8], R50 ;  /* 0x0001a83201007387 */ /* 0x0003e80000100a00 */
[----:B-1----:R-:W3:Y:S04]  /*50e50*/  LDL.LU.64 R50, [R1+0x3b50] ;  /* 0x003b500001327983 */ /* 0x002ee80000300a00 */
[----:B------:R-:W-:Y:S04]  /*50e60*/  STL.64 [R1+0x30], R132 ;  /* 0x0000308401007387 */ /* 0x000fe80000100a00 */
[----:B------:R-:W-:Y:S01]  /*50e70*/  STL.64 [R1+0x38], R134 ;  /* 0x0000388601007387 */ /* 0x000fe20000100a00 */
[C---:B--2---:R-:W-:Y:S08]  /*50e80*/  HMMA.1688.F32.TF32 R128, R136.reuse, R212, R124 ;  /* 0x000000d48880723c */ /* 0x044ff0000008107c */
[C---:B------:R-:W-:Y:S08]  /*50e90*/  HMMA.1688.F32.TF32 R124, R136.reuse, R208, R120 ;  /* 0x000000d0887c723c */ /* 0x040ff00000081078 */
[C---:B------:R-:W-:Y:S08]  /*50ea0*/  HMMA.1688.F32.TF32 R120, R136.reuse, R204, R116 ;  /* 0x000000cc8878723c */ /* 0x040ff00000081074 */
        /* <DEDUP_REMOVED lines=15> */
[----:B------:R-:W-:Y:S04]  /*50fa0*/  STL.64 [R1+0x178], R122 ;  /* 0x0001787a01007387 */ /* 0x000fe80000100a00 */
[----:B------:R-:W-:Y:S03]  /*50fb0*/  STL.64 [R1+0x160], R116 ;  /* 0x0001607401007387 */ /* 0x000fe60000100a00 */
        /* <DEDUP_REMOVED lines=14> */
[C---:B----4-:R-:W-:Y:S03]  /*510a0*/  HMMA.1688.F32.TF32 R60, R96.reuse, R212, R60 ;  /* 0x000000d4603c723c */ /* 0x050fe6000008103c */
[----:B------:R-:W-:Y:S04]  /*510b0*/  STL.64 [R1+0xf0], R80 ;  /* 0x0000f05001007387 */ /* 0x000fe80000100a00 */
[----:B------:R-:W-:Y:S04]  /*510c0*/  STL.64 [R1+0xf8], R82 ;  /* 0x0000f85201007387 */ /* 0x000fe80000100a00 */
        /* <DEDUP_REMOVED lines=9> */
[----:B------:R1:W-:Y:S02]  /*51160*/  STL.64 [R1+0xc8], R62 ;  /* 0x0000c83e01007387 */ /* 0x0003e40000100a00 */
[C---:B------:R-:W-:Y:S02]  /*51170*/  HMMA.1688.F32.TF32 R56, R96.reuse, R196, R244 ;  /* 0x000000c46038723c */ /* 0x040fe400000810f4 */
[----:B------:R-:W-:Y:S04]  /*51180*/  STL.64 [R1+0xb0], R64 ;  /* 0x0000b04001007387 */ /* 0x000fe80000100a00 */
[----:B------:R-:W-:Y:S02]  /*51190*/  STL.64 [R1+0xb8], R66 ;  /* 0x0000b84201007387 */ /* 0x000fe40000100a00 */
[C---:B-1----:R-:W-:Y:S07]  /*511a0*/  HMMA.1688.F32.TF32 R60, R96.reuse, R200, R148 ;  /* 0x000000c8603c723c */ /* 0x042fee0000081094 */
[----:B------:R-:W-:Y:S01]  /*511b0*/  STL.64 [R1+0xa0], R52 ;  /* 0x0000a03401007387 */ /* 0x000fe20000100a00 */
[C---:B------:R-:W-:Y:S03]  /*511c0*/  HMMA.1688.F32.TF32 R248, R96.reuse, R188, R248 ;  /* 0x000000bc60f8723c */ /* 0x040fe600000810f8 */
[----:B------:R1:W-:Y:S05]  /*511d0*/  STL.64 [R1+0xa8], R54 ;  /* 0x0000a83601007387 */ /* 0x0003ea0000100a00 */
[C---:B-1----:R-:W-:Y:S07]  /*511e0*/  HMMA.1688.F32.TF32 R52, R96.reuse, R192, R144 ;  /* 0x000000c06034723c */ /* 0x042fee0000081090 */
[----:B------:R1:W-:Y:S04]  /*511f0*/  STL.64 [R1+0x90], R60 ;  /* 0x0000903c01007387 */ /* 0x0003e80000100a00 */
[----:B------:R2:W-:Y:S04]  /*51200*/  STL.64 [R1+0x98], R62 ;  /* 0x0000983e01007387 */ /* 0x0005e80000100a00 */
[----:B------:R-:W-:Y:S04]  /*51210*/  STL.64 [R1+0x10], R56 ;  /* 0x0000103801007387 */ /* 0x000fe80000100a00 */
[----:B------:R-:W-:Y:S04]  /*51220*/  STL.64 [R1+0x18], R58 ;  /* 0x0000183a01007387 */ /* 0x000fe80000100a00 */
[----:B------:R-:W-:Y:S04]  /*51230*/  STL.64 [R1+0x3838], R250 ;  /* 0x003838fa01007387 */ /* 0x000fe80000100a00 */
[----:B------:R4:W-:Y:S04]  /*51240*/  STL.64 [R1], R52 ;  /* 0x0000003401007387 */ /* 0x0009e80000100a00 */
[----:B------:R1:W-:Y:S04]  /*51250*/  STL.64 [R1+0x8], R54 ;  /* 0x0000083601007387 */ /* 0x0003e80000100a00 */
[----:B------:R-:W-:Y:S04]  /*51260*/  STL.64 [R1+0x3830], R248 ;  /* 0x003830f801007387 */ /* 0x000fe80000100a00 */
        /* <DEDUP_REMOVED lines=45> */
[----:B------:R-:W-:Y:S04]  /*51540*/  STL.64 [R1+0x3848], R246 ;  /* 0x003848f601007387 */ /* 0x000fe80000100a00 */
[----:B------:R-:W-:Y:S01]  /*51550*/  STL.64 [R1+0x3840], R244 ;  /* 0x003840f401007387 */ /* 0x000fe20000100a00 */
[----:B---3--:R-:W-:Y:S08]  /*51560*/  HMMA.1688.F32.TF32 R112, R236, R200, R148 ;  /* 0x000000c8ec70723c */ /* 0x008ff00000081094 */
[C---:B--2---:R-:W-:Y:S08]  /*51570*/  HMMA.1688.F32.TF32 R80, R96.reuse, R176, R80 ;  /* 0x000000b06050723c */ /* 0x044ff00000081050 */
[C---:B------:R-:W-:Y:S08]  /*51580*/  HMMA.1688.F32.TF32 R76, R96.reuse, R180, R76 ;  /* 0x000000b4604c723c */ /* 0x040ff0000008104c */
[C---:B------:R-:W-:Y:S08]  /*51590*/  HMMA.1688.F32.TF32 R84, R96.reuse, R172, R84 ;  /* 0x000000ac6054723c */ /* 0x040ff00000081054 */
[C---:B------:R-:W-:Y:S07]  /*515a0*/  HMMA.1688.F32.TF32 R88, R96.reuse, R168, R72 ;  /* 0x000000a86058723c */ /* 0x040fee0000081048 */
[----:B------:R-:W-:Y:S01]  /*515b0*/  STL.64 [R1+0x3858], R78 ;  /* 0x0038584e01007387 */ /* 0x000fe20000100a00 */
[C---:B----4-:R-:W-:Y:S08]  /*515c0*/  HMMA.1688.F32.TF32 R92, R96.reuse, R164, R52 ;  /* 0x000000a4605c723c */ /* 0x050ff00000081034 */
[----:B------:R-:W-:Y:S08]  /*515d0*/  HMMA.1688.F32.TF32 R96, R96, R160, R60 ;  /* 0x000000a06060723c */ /* 0x000ff0000008103c */
[C---:B------:R-:W-:Y:S01]  /*515e0*/  HMMA.1688.F32.TF32 R100, R236.reuse, R212, R64 ;  /* 0x000000d4ec64723c */ /* 0x040fe20000081040 */
[----:B------:R-:W-:Y:S04]  /*515f0*/  STL.64 [R1+0x3850], R76 ;  /* 0x0038504c01007387 */ /* 0x000fe80000100a00 */
[----:B------:R-:W-:Y:S03]  /*51600*/  STL.64 [R1+0x3868], R82 ;  /* 0x0038685201007387 */ /* 0x000fe60000100a00 */
[C---:B------:R-:W-:Y:S01]  /*51610*/  HMMA.1688.F32.TF32 R104, R236.reuse, R208, R104 ;  /* 0x000000d0ec68723c */ /* 0x040fe20000081068 */
[----:B------:R-:W-:Y:S04]  /*51620*/  STL.64 [R1+0x3860], R80 ;  /* 0x0038605001007387 */ /* 0x000fe80000100a00 */
[----:B------:R-:W-:Y:S03]  /*51630*/  STL.64 [R1+0x3878], R86 ;  /* 0x0038785601007387 */ /* 0x000fe60000100a00 */
        /* <DEDUP_REMOVED lines=69> */
[----:B------:R-:W-:Y:S04]  /*51a90*/  STL.64 [R1+0x38d8], R118 ;  /* 0x0038d87601007387 */ /* 0x000fe80000100a00 */
[----:B------:R-:W-:Y:S01]  /*51aa0*/  STL.64 [R1+0x38d0], R116 ;  /* 0x0038d07401007387 */ /* 0x000fe20000100a00 */
[----:B----4-:R-:W-:Y:S08]  /*51ab0*/  HMMA.1688.F32.TF32 R52, R232, R212, R52 ;  /* 0x000000d4e834723c */ /* 0x010ff00000081034 */
[C---:B--2---:R-:W-:Y:S08]  /*51ac0*/  HMMA.1688.F32.TF32 R140, R236.reuse, R172, R140 ;  /* 0x000000acec8c723c */ /* 0x044ff0000008108c */
[C---:B---3--:R-:W-:Y:S08]  /*51ad0*/  HMMA.1688.F32.TF32 R124, R236.reuse, R188, R124 ;  /* 0x000000bcec7c723c */ /* 0x048ff0000008107c */
[C---:B------:R-:W-:Y:S08]  /*51ae0*/  HMMA.1688.F32.TF32 R120, R236.reuse, R192, R120 ;  /* 0x000000c0ec78723c */ /* 0x040ff00000081078 */
[C---:B------:R-:W-:Y:S08]  /*51af0*/  HMMA.1688.F32.TF32 R128, R236.reuse, R184, R128 ;  /* 0x000000b8ec80723c */ /* 0x040ff00000081080 */
[C---:B------:R-:W-:Y:S07]  /*51b00*/  HMMA.1688.F32.TF32 R132, R236.reuse, R180, R132 ;  /* 0x000000b4ec84723c */ /* 0x040fee0000081084 */
[----:B------:R-:W-:Y:S01]  /*51b10*/  STL.64 [R1+0x38e8], R122 ;  /* 0x0038e87a01007387 */ /* 0x000fe20000100a00 */
[C---:B------:R-:W-:Y:S03]  /*51b20*/  HMMA.1688.F32.TF32 R136, R236.reuse, R176, R136 ;  /* 0x000000b0ec88723c */ /* 0x040fe60000081088 */
[----:B------:R-:W-:Y:S05]  /*51b30*/  STL.64 [R1+0x38e0], R120 ;  /* 0x0038e07801007387 */ /* 0x000fea0000100a00 */
        /* <DEDUP_REMOVED lines=13> */
[C---:B------:R-:W-:Y:S03]  /*51c10*/  HMMA.1688.F32.TF32 R72, R232.reuse, R208, R60 ;  /* 0x000000d0e848723c */ /* 0x040fe6000008103c */
        /* <DEDUP_REMOVED lines=9> */
[----:B-1----:R-:W-:Y:S02]  /*51cb0*/  HMMA.1688.F32.TF32 R52, R232, R200, R56 ;  /* 0x000000c8e834723c */ /* 0x002fe40000081038 */
[----:B------:R-:W-:Y:S04]  /*51cc0*/  STL.64 [R1+0xb00], R72 ;  /* 0x000b004801007387 */ /* 0x000fe80000100a00 */
[----:B------:R-:W-:Y:S04]  /*51cd0*/  STL.64 [R1+0xb08], R74 ;  /* 0x000b084a01007387 */ /* 0x000fe80000100a00 */
[----:B------:R-:W2:Y:S04]  /*51ce0*/  LDL.LU R244, [R1+0x1a80] ;  /* 0x001a800001f47983 */ /* 0x000ea80000300800 */
[----:B------:R1:W-:Y:S04]  /*51cf0*/  STL.64 [R1+0xaf0], R60 ;  /* 0x000af03c01007387 */ /* 0x0003e80000100a00 */
[----:B------:R3:W-:Y:S05]  /*51d00*/  STL.64 [R1+0xaf8], R62 ;  /* 0x000af83e01007387 */ /* 0x0007ea0000100a00 */
        /* <DEDUP_REMOVED lines=110> */
[C---:B------:R-:W-:Y:S08]  /*523f0*/  HMMA.1688.F32.TF32 R116, R228.reuse, R196, R116 ;  /* 0x000000c4e474723c */ /* 0x040ff00000081074 */
[C---:B------:R-:W-:Y:S08]  /*52400*/  HMMA.1688.F32.TF32 R104, R228.reuse, R184, R104 ;  /* 0x000000b8e468723c */ /* 0x040ff00000081068 */
[C---:B------:R-:W-:Y:S08]  /*52410*/  HMMA.1688.F32.TF32 R120, R228.reuse, R200, R120 ;  /* 0x000000c8e478723c */ /* 0x040ff00000081078 */
[C---:B------:R-:W-:Y:S08]  /*52420*/  HMMA.1688.F32.TF32 R128, R228.reuse, R208, R128 ;  /* 0x000000d0e480723c */ /* 0x040ff00000081080 */
[----:B------:R-:W-:Y:S08]  /*52430*/  HMMA.1688.F32.TF32 R100, R228, R180, R100 ;  /* 0x000000b4e464723c */ /* 0x000ff00000081064 */
[C---:B------:R-:W-:Y:S08]  /*52440*/  HMMA.1688.F32.TF32 R140, R232.reuse, R164, R140 ;  /* 0x000000a4e88c723c */ /* 0x040ff0000008108c */
[C---:B------:R-:W-:Y:S08]  /*52450*/  HMMA.1688.F32.TF32 R144, R232.reuse, R168, R144 ;  /* 0x000000a8e890723c */ /* 0x040ff00000081090 */
[C---:B------:R-:W-:Y:S08]  /*52460*/  HMMA.1688.F32.TF32 R236, R232.reuse, R176, R236 ;  /* 0x000000b0e8ec723c */ /* 0x040ff000000810ec */
[C---:B------:R-:W-:Y:S08]  /*52470*/  HMMA.1688.F32.TF32 R56, R232.reuse, R180, R56 ;  /* 0x000000b4e838723c */ /* 0x040ff00000081038 */
[C---:B---3--:R-:W-:Y:S08]  /*52480*/  HMMA.1688.F32.TF32 R60, R232.reuse, R184, R60 ;  /* 0x000000b8e83c723c */ /* 0x048ff0000008103c */
[C---:B----4-:R-:W-:Y:S08]  /*52490*/  HMMA.1688.F32.TF32 R52, R232.reuse, R192, R52 ;  /* 0x000000c0e834723c */ /* 0x050ff00000081034 */
[C---:B------:R-:W-:Y:S08]  /*524a0*/  HMMA.1688.F32.TF32 R72, R232.reuse, R196, R72 ;  /* 0x000000c4e848723c */ /* 0x040ff00000081048 */
[C---:B------:R-:W-:Y:S11]  /*524b0*/  HMMA.1688.F32.TF32 R64, R232.reuse, R188, R64 ;  /* 0x000000bce840723c */ /* 0x040ff60000081040 */
[----:B------:R-:W-:Y:S04]  /*524c0*/  @!UPT UIADD3 URZ, URZ, URZ, URZ ;  /* 0x0000003f3f3ff290 */ /* 0x000fe8000fffe03f */
[----:B------:R-:W-:Y:S01]  /*524d0*/  STL.64 [R1+0xad0], R72 ;  /* 0x000ad04801007387 */ /* 0x000fe20000100a00 */
[C---:B------:R-:W-:Y:S03]  /*524e0*/  HMMA.1688.F32.TF32 R148, R232.reuse, R172, R148 ;  /* 0x000000ace894723c */ /* 0x040fe60000081094 */
[----:B------:R1:W-:Y:S05]  /*524f0*/  STL.64 [R1+0xad8], R74 ;  /* 0x000ad84a01007387 */ /* 0x0003ea0000100a00 */
[----:B------:R-:W-:Y:S01]  /*52500*/  HMMA.1688.F32.TF32 R232, R232, R160, R136 ;  /* 0x000000a0e8e8723c */ /* 0x000fe20000081088 */
[----:B-1----:R-:W2:Y:S07]  /*52510*/  LDL.LU.64 R74, [R1+0x3b48] ;  /* 0x003b4800014a7983 */ /* 0x002eae0000300a00 */
[C---:B------:R-:W-:Y:S01]  /*52520*/  HMMA.1688.F32.TF32 R132, R228.reuse, R212, R132 ;  /* 0x000000d4e484723c */ /* 0x040fe20000081084 */
[----:B------:R-:W-:Y:S04]  /*52530*/  STL.64 [R1+0xac0], R52 ;  /* 0x000ac03401007387 */ /* 0x000fe80000100a00 */
[----:B------:R1:W-:Y:S03]  /*52540*/  STL.64 [R1+0xac8], R54 ;  /* 0x000ac83601007387 */ /* 0x0003e60000100a00 */
[C---:B------:R-:W-:Y:S01]  /*52550*/  HMMA.1688.F32.TF32 R124, R228.reuse, R204, R124 ;  /* 0x000000cce47c723c */ /* 0x040fe2000008107c */
[----:B-1----:R-:W3:Y:S04]  /*52560*/  LDL.LU.64 R54, [R1+0x3b40] ;  /* 0x003b400001367983 */ /* 0x002ee80000300a00 */
[----:B------:R-:W-:Y:S04]  /*52570*/  STL.64 [R1+0xab0], R64 ;  /* 0x000ab04001007387 */ /* 0x000fe80000100a00 */
[----:B------:R1:W-:Y:S04]  /*52580*/  STL.64 [R1+0xab8], R66 ;  /* 0x000ab84201007387 */ /* 0x0003e80000100a00 */
[----:B-1----:R-:W4:Y:S04]  /*52590*/  LDL.LU.64 R66, [R1+0x3b38] ;  /* 0x003b380001427983 */ /* 0x002f280000300a00 */
[----:B------:R-:W-:Y:S04]  /*525a0*/  STL.64 [R1+0xaa0], R60 ;  /* 0x000aa03c01007387 */ /* 0x000fe80000100a00 */
[----:B------:R1:W-:Y:S01]  /*525b0*/  STL.64 [R1+0xaa8], R62 ;  /* 0x000aa83e01007387 */ /* 0x0003e20000100a00 */
[C---:B------:R-:W-:Y:S03]  /*525c0*/  HMMA.1688.F32.TF32 R108, R228.reuse, R188, R108 ;  /* 0x000000bce46c723c */ /* 0x040fe6000008106c */
[----:B-1----:R-:W2:Y:S04]  /*525d0*/  LDL.LU.64 R62, [R1+0x3b30] ;  /* 0x003b3000013e7983 */ /* 0x002ea80000300a00 */
[----:B------:R-:W-:Y:S04]  /*525e0*/  STL.64 [R1+0xa90], R56 ;  /* 0x000a903801007387 */ /* 0x000fe80000100a00 */
[----:B------:R1:W-:Y:S01]  /*525f0*/  STL.64 [R1+0xa98], R58 ;  /* 0x000a983a01007387 */ /* 0x0003e20000100a00 */
[C---:B------:R-:W-:Y:S03]  /*52600*/  HMMA.1688.F32.TF32 R96, R228.reuse, R176, R96 ;  /* 0x000000b0e460723c */ /* 0x040fe60000081060 */
[----:B-1----:R-:W2:Y:S04]  /*52610*/  LDL.LU.64 R58, [R1+0x3b28] ;  /* 0x003b2800013a7983 */ /* 0x002ea80000300a00 */
[----:B------:R-:W-:Y:S04]  /*52620*/  STL.64 [R1+0xa80], R236 ;  /* 0x000a80ec01007387 */ /* 0x000fe80000100a00 */
[----:B------:R-:W-:Y:S04]  /*52630*/  STL.64 [R1+0xa88], R238 ;  /* 0x000a88ee01007387 */ /* 0x000fe80000100a00 */
[----:B------:R-:W-:Y:S04]  /*52640*/  STL.64 [R1+0xa70], R148 ;  /* 0x000a709401007387 */ /* 0x000fe80000100a00 */
        /* <DEDUP_REMOVED lines=10> */
[----:B------:R-:W-:Y:S03]  /*526f0*/  HMMA.1688.F32.TF32 R228, R228, R160, R80 ;  /* 0x000000a0e4e4723c */ /* 0x000fe60000081050 */
        /* <DEDUP_REMOVED lines=26> */
[----:B------:R1:W-:Y:S01]  /*528a0*/  STL.64 [R1+0xc98], R86 ;  /* 0x000c985601007387 */ /* 0x0003e20000100a00 */
[C---:B------:R-:W-:Y:S08]  /*528b0*/  HMMA.1688.F32.TF32 R80, R224.reuse, R208, R244 ;  /* 0x000000d0e050723c */ /* 0x040ff000000810f4 */
[C---:B-1----:R-:W-:Y:S08]  /*528c0*/  HMMA.1688.F32.TF32 R84, R224.reuse, R212, R76 ;  /* 0x000000d4e054723c */ /* 0x042ff0000008104c */
[-C--:B------:R-:W-:Y:S01]  /*528d0*/  HMMA.1688.F32.TF32 R76, R224, R204.reuse, R248 ;  /* 0x000000cce04c723c */ /* 0x080fe200000810f8 */
[----:B------:R-:W-:Y:S11]  /*528e0*/  STL.64 [R1+0x37d0], R228 ;  /* 0x0037d0e401007387 */ /* 0x000ff60000100a00 */
[----:B------:R-:W-:Y:S03]  /*528f0*/  @!UPT UIADD3 URZ, URZ, URZ, URZ ;  /* 0x0000003f3f3ff290 */ /* 0x000fe6000fffe03f */
        /* <DEDUP_REMOVED lines=100> */
[C---:B------:R-:W-:Y:S11]  /*52f40*/  HMMA.1688.F32.TF32 R232, R224.reuse, R196, R236 ;  /* 0x000000c4e0e8723c */ /* 0x040ff600000810ec */
[----:B------:R-:W-:Y:S04]  /*52f50*/  @!UPT UIADD3 URZ, URZ, URZ, URZ ;  /* 0x0000003f3f3ff290 */ /* 0x000fe8000fffe03f */
[----:B------:R-:W-:Y:S04]  /*52f60*/  STL.64 [R1+0xfb0], R228 ;  /* 0x000fb0e401007387 */ /* 0x000fe80000100a00 */
[----:B------:R4:W-:Y:S02]  /*52f70*/  STL.64 [R1+0xfb8], R230 ;  /* 0x000fb8e601007387 */ /* 0x0009e40000100a00 */
[C---:B----4-:R-:W-:Y:S08]  /*52f80*/  HMMA.1688.F32.TF32 R228, R224.reuse, R192, R148 ;  /* 0x000000c0e0e4723c */ /* 0x050ff00000081094 */
        /* <DEDUP_REMOVED lines=9> */
[----:B------:R-:W-:Y:S01]  /*53020*/  HMMA.1688.F32.TF32 R120, R224, R160, R116 ;  /* 0x000000a0e078723c */ /* 0x000fe20000081074 */
        /* <DEDUP_REMOVED lines=22> */
[----:B------:R-:W2:Y:S04]  /*53190*/  LDL.LU R88, [R1+0x1920] ;  /* 0x0019200001587983 */ /* 0x000ea80000300800 */
[----:B------:R-:W-:Y:S01]  /*531a0*/  STL.64 [R1+0x1250], R112 ;  /* 0x0012507001007387 */ /* 0x000fe20000100a00 */
[C---:B-1----:R-:W-:Y:S03]  /*531b0*/  HMMA.1688.F32.TF32 R116, R220.reuse, R200, R108 ;  /* 0x000000c8dc74723c */ /* 0x042fe6000008106c */
[----:B------:R1:W-:Y:S04]  /*531c0*/  STL.64 [R1+0x1258], R114 ;  /* 0x0012587201007387 */ /* 0x0003e80000100a00 */
[----:B------:R3:W-:Y:S01]  /*531d0*/  STL.64 [R1+0x1240], R84 ;  /* 0x0012405401007387 */ /* 0x0007e20000100a00 */
[C---:B------:R-:W-:Y:S03]  /*531e0*/  HMMA.1688.F32.TF32 R108, R220.reuse, R192, R100 ;  /* 0x000000c0dc6c723c */ /* 0x040fe60000081064 */
[----:B------:R4:W-:Y:S04]  /*531f0*/  STL.64 [R1+0x1248], R86 ;  /* 0x0012485601007387 */ /* 0x0009e80000100a00 */
[----:B------:R-:W2:Y:S01]  /*53200*/  LDL.LU R89, [R1+0x1924] ;  /* 0x0019240001597983 */ /* 0x000ea20000300800 */
[C---:B-1----:R-:W-:Y:S03]  /*53210*/  HMMA.1688.F32.TF32 R112, R220.reuse, R196, R104 ;  /* 0x000000c4dc70723c */ /* 0x042fe60000081068 */
[----:B------:R-:W2:Y:S04]  /*53220*/  LDL.LU R90, [R1+0x1928] ;  /* 0x00192800015a7983 */ /* 0x000ea80000300800 */
[----:B------:R-:W2:Y:S01]  /*53230*/  LDL.LU R91, [R1+0x192c] ;  /* 0x00192c00015b7983 */ /* 0x000ea20000300800 */
[C---:B------:R-:W-:Y:S03]  /*53240*/  HMMA.1688.F32.TF32 R104, R220.reuse, R188, R96 ;  /* 0x000000bcdc68723c */ /* 0x040fe60000081060 */
[----:B---3--:R-:W3:Y:S04]  /*53250*/  LDL.LU R84, [R1+0x1910] ;  /* 0x0019100001547983 */ /* 0x008ee80000300800 */
[----:B------:R-:W3:Y:S01]  /*53260*/  LDL.LU R85, [R1+0x1914] ;  /* 0x0019140001557983 */ /* 0x000ee20000300800 */
[C---:B------:R-:W-:Y:S03]  /*53270*/  HMMA.1688.F32.TF32 R100, R220.reuse, R184, R92 ;  /* 0x000000b8dc64723c */ /* 0x040fe6000008105c */
[----:B----4-:R-:W3:Y:S04]  /*53280*/  LDL.LU R86, [R1+0x1918] ;  /* 0x0019180001567983 */ /* 0x010ee80000300800 */
[----:B------:R-:W3:Y:S01]  /*53290*/  LDL.LU R87, [R1+0x191c] ;  /* 0x00191c0001577983 */ /* 0x000ee20000300800 */
[C---:B------:R-:W-:Y:S08]  /*532a0*/  HMMA.1688.F32.TF32 R96, R220.reuse, R180, R80 ;  /* 0x000000b4dc60723c */ /* 0x040ff00000081050 */
[C---:B------:R-:W-:Y:S08]  /*532b0*/  HMMA.1688.F32.TF32 R92, R220.reuse, R176, R76 ;  /* 0x000000b0dc5c723c */ /* 0x040ff0000008104c */
        /* <DEDUP_REMOVED lines=24> */
[----:B-1----:R-:W4:Y:S04]  /*53440*/  LDL.LU R76, [R1+0x18e0] ;  /* 0x0018e000014c7983 */ /* 0x002f280000300800 */
        /* <DEDUP_REMOVED lines=15> */
[C---:B--2---:R-:W-:Y:S03]  /*53540*/  HMMA.1688.F32.TF32 R96, R220.reuse, R164, R88 ;  /* 0x000000a4dc60723c */ /* 0x044fe60000081058 */
[----:B------:R-:W2:Y:S05]  /*53550*/  LDL.LU R88, [R1+0x1860] ;  /* 0x0018600001587983 */ /* 0x000eaa0000300800 */
[----:B---3--:R-:W-:Y:S11]  /*53560*/  HMMA.1688.F32.TF32 R84, R220, R160, R84 ;  /* 0x000000a0dc54723c */ /* 0x008ff60000081054 */
[----:B------:R-:W-:Y:S04]  /*53570*/  @!UPT UIADD3 URZ, URZ, URZ, URZ ;  /* 0x0000003f3f3ff290 */ /* 0x000fe8000fffe03f */
[----:B------:R1:W-:Y:S04]  /*53580*/  STL.64 [R1+0x1180], R96 ;  /* 0x0011806001007387 */ /* 0x0003e80000100a00 */
[----:B------:R3:W-:Y:S04]  /*53590*/  STL.64 [R1+0x1188], R98 ;  /* 0x0011886201007387 */ /* 0x0007e80000100a00 */
[----:B------:R1:W-:Y:S04]  /*535a0*/  STL.64 [R1+0x1150], R84 ;  /* 0x0011505401007387 */ /* 0x0003e80000100a00 */
[----:B------:R1:W-:Y:S04]  /*535b0*/  STL.64 [R1+0x1158], R86 ;  /* 0x0011585601007387 */ /* 0x0003e80000100a00 */
        /* <DEDUP_REMOVED lines=23> */
[C---:B----4-:R-:W-:Y:S08]  /*53730*/  HMMA.1688.F32.TF32 R112, R216.reuse, R208, R80 ;  /* 0x000000d0d870723c */ /* 0x050ff00000081050 */
[C---:B------:R-:W-:Y:S08]  /*53740*/  HMMA.1688.F32.TF32 R80, R216.reuse, R200, R244 ;  /* 0x000000c8d850723c */ /* 0x040ff000000810f4 */
[C---:B------:R-:W-:Y:S08]  /*53750*/  HMMA.1688.F32.TF32 R116, R216.reuse, R212, R92 ;  /* 0x000000d4d874723c */ /* 0x040ff0000008105c */
[C---:B------:R-:W-:Y:S08]  /*53760*/  HMMA.1688.F32.TF32 R92, R216.reuse, R204, R76 ;  /* 0x000000ccd85c723c */ /* 0x040ff0000008104c */
[C---:B------:R-:W-:Y:S07]  /*53770*/  HMMA.1688.F32.TF32 R76, R216.reuse, R196, R248 ;  /* 0x000000c4d84c723c */ /* 0x040fee00000810f8 */
        /* <DEDUP_REMOVED lines=32> */
[C---:B------:R-:W-:Y:S08]  /*53980*/  HMMA.1688.F32.TF32 R104, R216.reuse, R184, R100 ;  /* 0x000000b8d868723c */ /* 0x040ff00000081064 */
[C---:B------:R-:W-:Y:S08]  /*53990*/  HMMA.1688.F32.TF32 R100, R216.reuse, R180, R96 ;  /* 0x000000b4d864723c */ /* 0x040ff00000081060 */
[C---:B------:R-:W-:Y:S08]  /*539a0*/  HMMA.1688.F32.TF32 R96, R216.reuse, R176, R88 ;  /* 0x000000b0d860723c */ /* 0x040ff00000081058 */
        /* <DEDUP_REMOVED lines=19> */
[----:B---3--:R-:W3:Y:S04]  /*53ae0*/  LDL.LU R86, [R1+0x17e8] ;  /* 0x0017e80001567983 */ /* 0x008ee80000300800 */
[----:B------:R-:W3:Y:S01]  /*53af0*/  LDL.LU R87, [R1+0x17ec] ;  /* 0x0017ec0001577983 */ /* 0x000ee20000300800 */
[C---:B------:R-:W-:Y:S03]  /*53b00*/  HMMA.1688.F32.TF32 R96, R216.reuse, R168, R244 ;  /* 0x000000a8d860723c */ /* 0x040fe600000810f4 */
[----:B------:R-:W3:Y:S11]  /*53b10*/  LDL.LU R244, [R1+0x17d0] ;  /* 0x0017d00001f47983 */ /* 0x000ef60000300800 */
[----:B------:R-:W-:Y:S09]  /*53b20*/  @!UPT UIADD3 URZ, URZ, URZ, URZ ;  /* 0x0000003f3f3ff290 */ /* 0x000ff2000fffe03f */
[----:B------:R-:W-:Y:S04]  /*53b30*/  STL.64 [R1+0x16e0], R96 ;  /* 0x0016e06001007387 */ /* 0x000fe80000100a00 */
[----:B------:R1:W-:Y:S04]  /*53b40*/  STL.64 [R1+0x16e8], R98 ;  /* 0x0016e86201007387 */ /* 0x0003e80000100a00 */
[----:B------:R-:W3:Y:S04]  /*53b50*/  LDL.LU R245, [R1+0x17d4] ;  /* 0x0017d40001f57983 */ /* 0x000ee80000300800 */
[----:B------:R-:W3:Y:S04]  /*53b60*/  LDL.LU R246, [R1+0x17d8] ;  /* 0x0017d80001f67983 */ /* 0x000ee80000300800 */
[----:B------:R-:W3:Y:S01]  /*53b70*/  LDL.LU R247, [R1+0x17dc] ;  /* 0x0017dc0001f77983 */ /* 0x000ee20000300800 */
[C---:B-1----:R-:W-:Y:S03]  /*53b80*/  HMMA.1688.F32.TF32 R96, R216.reuse, R164, R248 ;  /* 0x000000a4d860723c */ /* 0x042fe600000810f8 */
[----:B------:R-:W3:Y:S11]  /*53b90*/  LDL.LU R248, [R1+0x17c0] ;  /* 0x0017c00001f87983 */ /* 0x000ef60000300800 */
[----:B------:R-:W-:Y:S09]  /*53ba0*/  @!UPT UIADD3 URZ, URZ, URZ, URZ ;  /* 0x0000003f3f3ff290 */ /* 0x000ff2000fffe03f */
[----:B------:R-:W-:Y:S04]  /*53bb0*/  STL.64 [R1+0x1700], R96 ;  /* 0x0017006001007387 */ /* 0x000fe80000100a00 */
[----:B------:R-:W-:Y:S04]  /*53bc0*/  STL.64 [R1+0x1708], R98 ;  /* 0x0017086201007387 */ /* 0x000fe80000100a00 */
[----:B------:R-:W3:Y:S04]  /*53bd0*/  LDL.LU R249, [R1+0x17c4] ;  /* 0x0017c40001f97983 */ /* 0x000ee80000300800 */
[----:B------:R-:W3:Y:S04]  /*53be0*/  LDL.LU R250, [R1+0x17c8] ;  /* 0x0017c80001fa7983 */ /* 0x000ee80000300800 */
[----:B------:R-:W3:Y:S01]  /*53bf0*/  LDL.LU R251, [R1+0x17cc] ;  /* 0x0017cc0001fb7983 */ /* 0x000ee20000300800 */
[----:B----4-:R-:W-:Y:S01]  /*53c00*/  HMMA.1688.F32.TF32 R92, R216, R160, R92 ;  /* 0x000000a0d85c723c */ /* 0x010fe2000008105c */
[----:B------:R-:W-:-:S02]  /*53c10*/  IMAD.MOV.U32 R18, RZ, RZ, R41 ;  /* 0x000000ffff127224 */ /* 0x000fc400078e0029 */
[----:B------:R-:W-:Y:S01]  /*53c20*/  IMAD.MOV.U32 R19, RZ, RZ, R40 ;  /* 0x000000ffff137224 */ /* 0x000fe200078e0028 */
[----:B------:R-:W-:Y:S04]  /*53c30*/  LDS R216, [R3+0xc000] ;  /* 0x00c0000003d87984 */ /* 0x000fe80000000800 */
[C---:B------:R-:W-:Y:S01]  /*53c40*/  HMMA.1688.F32.TF32 R80, R152.reuse, R212, R80 ;  /* 0x000000d49850723c */ /* 0x040fe20000081050 */
[----:B------:R-:W-:Y:S04]  /*53c50*/  LDS R218, [R3+0xe000] ;  /* 0x00e0000003da7984 */ /* 0x000fe80000000800 */
[----:B------:R-:W-:Y:S03]  /*53c60*/  LDS R217, [R240+0xc000] ;  /* 0x00c00000f0d97984 */ /* 0x000fe60000000800 */
[----:B------:R-:W-:Y:S01]  /*53c70*/  HMMA.1688.F32.TF32 R76, R152, R208, R76 ;  /* 0x000000d0984c723c */ /* 0x000fe2000008104c */
[----:B------:R-:W1:Y:S06]  /*53c80*/  LDS R219, [R240+0xe000] ;  /* 0x00e00000f0db7984 */ /* 0x000e6c0000000800 */
[----:B------:R-:W-:Y:S04]  /*53c90*/  STL.64 [R1+0x16f0], R92 ;  /* 0x0016f05c01007387 */ /* 0x000fe80000100a00 */
[----:B------:R-:W-:Y:S04]  /*53ca0*/  STL.64 [R1+0x16f8], R94 ;  /* 0x0016f85e01007387 */ /* 0x000fe80000100a00 */
[----:B------:R4:W-:Y:S04]  /*53cb0*/  STL.64 [R1+0x1ab0], R80 ;  /* 0x001ab05001007387 */ /* 0x0009e80000100a00 */
[----:B------:R4:W-:Y:S04]  /*53cc0*/  STL.64 [R1+0x1ab8], R82 ;  /* 0x001ab85201007387 */ /* 0x0009e80000100a00 */
[----:B------:R1:W-:Y:S04]  /*53cd0*/  STL.64 [R1+0x1aa0], R76 ;  /* 0x001aa04c01007387 */ /* 0x0003e80000100a00 */
[----:B----4-:R-:W4:Y:S04]  /*53ce0*/  LDL.LU R80, [R1+0x17b0] ;  /* 0x0017b00001507983 */ /* 0x010f280000300800 */
[----:B------:R-:W4:Y:S04]  /*53cf0*/  LDL.LU R81, [R1+0x17b4] ;  /* 0x0017b40001517983 */ /* 0x000f280000300800 */
[----:B------:R-:W4:Y:S04]  /*53d00*/  LDL.LU R82, [R1+0x17b8] ;  /* 0x0017b80001527983 */ /* 0x000f280000300800 */
[----:B------:R-:W4:Y:S01]  /*53d10*/  LDL.LU R83, [R1+0x17bc] ;  /* 0x0017bc0001537983 */ /* 0x000f220000300800 */
[----:B------:R-:W-:-:S03]  /*53d20*/  IMAD.MOV.U32 R44, RZ, RZ, R78 ;  /* 0x000000ffff2c7224 */ /* 0x000fc600078e004e */
[----:B-1----:R-:W4:Y:S01]  /*53d30*/  LDL.LU R76, [R1+0x17a0] ;  /* 0x0017a000014c7983 */ /* 0x002f220000300800 */
[----:B------:R-:W-:-:S03]  /*53d40*/  IMAD.MOV.U32 R45, RZ, RZ, R79 ;  /* 0x000000ffff2d7224 */ /* 0x000fc600078e004f */
[----:B------:R-:W4:Y:S04]  /*53d50*/  LDL.LU R77, [R1+0x17a4] ;  /* 0x0017a400014d7983 */ /* 0x000f280000300800 */
[----:B------:R-:W4:Y:S04]  /*53d60*/  LDL.LU R78, [R1+0x17a8] ;  /* 0x0017a800014e7983 */ /* 0x000f280000300800 */
[----:B------:R-:W4:Y:S04]  /*53d70*/  LDL.LU R79, [R1+0x17ac] ;  /* 0x0017ac00014f7983 */ /* 0x000f280000300800 */
[----:B------:R1:W-:Y:S04]  /*53d80*/  STL [R1+0x374c], R45 ;  /* 0x00374c2d01007387 */ /* 0x0003e80000100800 */
[----:B------:R1:W-:Y:S01]  /*53d90*/  STL [R1+0x3748], R44 ;  /* 0x0037482c01007387 */ /* 0x0003e20000100800 */
[C---:B--2---:R-:W-:Y:S08]  /*53da0*/  HMMA.1688.F32.TF32 R88, R152.reuse, R204, R88 ;  /* 0x000000cc9858723c */ /* 0x044ff00000081058 */
[----:B---3--:R-:W-:Y:S11]  /*53db0*/  HMMA.1688.F32.TF32 R84, R152, R200, R84 ;  /* 0x000000c89854723c */ /* 0x008ff60000081054 */
[----:B------:R-:W-:Y:S04]  /*53dc0*/  @!UPT UIADD3 URZ, URZ, URZ, URZ ;  /* 0x0000003f3f3ff290 */ /* 0x000fe8000fffe03f */
[----:B------:R-:W-:Y:S04]  /*53dd0*/  STL.64 [R1+0x1a90], R88 ;  /* 0x001a905801007387 */ /* 0x000fe80000100a00 */
[----:B------:R-:W-:Y:S04]  /*53de0*/  STL.64 [R1+0x1a98], R90 ;  /* 0x001a985a01007387 */ /* 0x000fe80000100a00 */
[----:B------:R2:W-:Y:S01]  /*53df0*/  STL.64 [R1+0x1980], R84 ;  /* 0x0019805401007387 */ /* 0x0005e20000100a00 */
[----:B-1----:R-:W-:Y:S02]  /*53e00*/  IMAD.MOV.U32 R45, RZ, RZ, R86 ;  /* 0x000000ffff2d7224 */ /* 0x002fe400078e0056 */
[----:B------:R-:W-:-:S05]  /*53e10*/  IMAD.MOV.U32 R44, RZ, RZ, R87 ;  /* 0x000000ffff2c7224 */ /* 0x000fca00078e0057 */
[----:B------:R-:W-:Y:S04]  /*53e20*/  STL [R1+0x3754], R44 ;  /* 0x0037542c01007387 */ /* 0x000fe80000100800 */
[----:B------:R-:W-:Y:S01]  /*53e30*/  STL [R1+0x3750], R45 ;  /* 0x0037502d01007387 */ /* 0x000fe20000100800 */
[C---:B--2---:R-:W-:Y:S03]  /*53e40*/  HMMA.1688.F32.TF32 R84, R152.reuse, R196, R244 ;  /* 0x000000c49854723c */ /* 0x044fe600000810f4 */
[----:B------:R-:W2:Y:S11]  /*53e50*/  LDL.LU R244, [R1+0x1790] ;  /* 0x0017900001f47983 */ /* 0x000eb60000300800 */
[----:B------:R-:W-:Y:S09]  /*53e60*/  @!UPT UIADD3 URZ, URZ, URZ, URZ ;  /* 0x0000003f3f3ff290 */ /* 0x000ff2000fffe03f */
[----:B------:R-:W-:Y:S04]  /*53e70*/  STL.64 [R1+0x1960], R84 ;  /* 0x0019605401007387 */ /* 0x000fe80000100a00 */
[----:B------:R1:W-:Y:S04]  /*53e80*/  STL.64 [R1+0x1968], R86 ;  /* 0x0019685601007387 */ /* 0x0003e80000100a00 */
[----:B------:R-:W2:Y:S04]  /*53e90*/  LDL.LU R245, [R1+0x1794] ;  /* 0x0017940001f57983 */ /* 0x000ea80000300800 */
[----:B------:R-:W2:Y:S04]  /*53ea0*/  LDL.LU R246, [R1+0x1798] ;  /* 0x0017980001f67983 */ /* 0x000ea80000300800 */
[----:B------:R-:W2:Y:S01]  /*53eb0*/  LDL.LU R247, [R1+0x179c] ;  /* 0x00179c0001f77983 */ /* 0x000ea20000300800 */
[----:B-1----:R-:W-:Y:S03]  /*53ec0*/  HMMA.1688.F32.TF32 R84, R152, R192, R248 ;  /* 0x000000c09854723c */ /* 0x002fe600000810f8 */
[----:B------:R-:W3:Y:S04]  /*53ed0*/  LDL.LU R248, [R1+0x1780] ;  /* 0x0017800001f87983 */ /* 0x000ee80000300800 */
[----:B------:R-:W3:Y:S04]  /*53ee0*/  LDL.LU R249, [R1+0x1784] ;  /* 0x0017840001f97983 */ /* 0x000ee80000300800 */
[----:B------:R-:W3:Y:S04]  /*53ef0*/  LDL.LU R250, [R1+0x1788] ;  /* 0x0017880001fa7983 */ /* 0x000ee80000300800 */
[----:B------:R-:W3:Y:S09]  /*53f00*/  LDL.LU R251, [R1+0x178c] ;  /* 0x00178c0001fb7983 */ /* 0x000ef20000300800 */
[----:B------:R-:W-:Y:S01]  /*53f10*/  IMAD.MOV.U32 R65, RZ, RZ, R87 ;  /* 0x000000ffff417224 */ /* 0x000fe200078e0057 */
[----:B------:R-:W-:Y:S01]  /*53f20*/  MOV R60, R85 ;  /* 0x00000055003c7202 */ /* 0x000fe20000000f00 */
[----:B------:R-:W-:-:S02]  /*53f30*/  IMAD.MOV.U32 R64, RZ, RZ, R86 ;  /* 0x000000ffff407224 */ /* 0x000fc400078e0056 */
[----:B------:R-:W-:Y:S01]  /*53f40*/  IMAD.MOV.U32 R48, RZ, RZ, R84 ;  /* 0x000000ffff307224 */ /* 0x000fe200078e0054 */
[----:B------:R1:W-:Y:S01]  /*53f50*/  STL [R1+0x3764], R65 ;  /* 0x0037644101007387 */ /* 0x0003e20000100800 */
[C---:B----4-:R-:W-:Y:S08]  /*53f60*/  HMMA.1688.F32.TF32 R80, R152.reuse, R188, R80 ;  /* 0x000000bc9850723c */ /* 0x050ff00000081050 */
[----:B------:R-:W-:Y:S01]  /*53f70*/  HMMA.1688.F32.TF32 R76, R152, R184, R76 ;  /* 0x000000b8984c723c */ /* 0x000fe2000008104c */
[----:B------:R4:W-:Y:S04]  /*53f80*/  STL [R1+0x3760], R64 ;  /* 0x0037604001007387 */ /* 0x0009e80000100800 */
[----:B------:R1:W-:Y:S11]  /*53f90*/  STL [R1+0x375c], R60 ;  /* 0x00375c3c01007387 */ /* 0x0003f60000100800 */
[----:B------:R-:W-:-:S02]  /*53fa0*/  IMAD.MOV.U32 R45, RZ, RZ, R83 ;  /* 0x000000ffff2d7224 */ /* 0x000fc400078e0053 */
[----:B------:R-:W-:Y:S01]  /*53fb0*/  IMAD.MOV.U32 R44, RZ, RZ, R82 ;  /* 0x000000ffff2c7224 */ /* 0x000fe200078e0052 */
[----:B------:R1:W-:Y:S04]  /*53fc0*/  STL [R1+0x3758], R48 ;  /* 0x0037583001007387 */ /* 0x0003e80000100800 */
[----:B------:R2:W-:Y:S04]  /*53fd0*/  STL.64 [R1+0x1720], R80 ;  /* 0x0017205001007387 */ /* 0x0005e80000100a00 */
[----:B------:R2:W-:Y:S04]  /*53fe0*/  STL [R1+0x376c], R45 ;  /* 0x00376c2d01007387 */ /* 0x0005e80000100800 */
[----:B------:R2:W-:Y:S01]  /*53ff0*/  STL [R1+0x3768], R44 ;  /* 0x0037682c01007387 */ /* 0x0005e20000100800 */
[----:B-1----:R-:W-:-:S02]  /*54000*/  IMAD.MOV.U32 R65, RZ, RZ, R76 ;  /* 0x000000ffff417224 */ /* 0x002fc400078e004c */
[----:B----4-:R-:W-:Y:S01]  /*54010*/  IMAD.MOV.U32 R64, RZ, RZ, R77 ;  /* 0x000000ffff407224 */ /* 0x010fe200078e004d */
[----:B------:R-:W4:Y:S01]  /*54020*/  LDL.LU R76, [R1+0x1770] ;  /* 0x00177000014c7983 */ /* 0x000f220000300800 */
[----:B------:R-:W-:Y:S02]  /*54030*/  IMAD.MOV.U32 R60, RZ, RZ, R78 ;  /* 0x000000ffff3c7224 */ /* 0x000fe400078e004e */
[----:B------:R-:W-:Y:S01]  /*54040*/  IMAD.MOV.U32 R48, RZ, RZ, R79 ;  /* 0x000000ffff307224 */ /* 0x000fe200078e004f */
[----:B------:R-:W4:Y:S04]  /*54050*/  LDL.LU R77, [R1+0x1774] ;  /* 0x00177400014d7983 */ /* 0x000f280000300800 */
[----:B------:R-:W4:Y:S04]  /*54060*/  LDL.LU R78, [R1+0x1778] ;  /* 0x00177800014e7983 */ /* 0x000f280000300800 */
[----:B------:R-:W4:Y:S04]  /*54070*/  LDL.LU R79, [R1+0x177c] ;  /* 0x00177c00014f7983 */ /* 0x000f280000300800 */
[----:B------:R-:W-:Y:S04]  /*54080*/  STL [R1+0x377c], R48 ;  /* 0x00377c3001007387 */ /* 0x000fe80000100800 */
[----:B------:R-:W-:Y:S04]  /*54090*/  STL [R1+0x3778], R60 ;  /* 0x0037783c01007387 */ /* 0x000fe80000100800 */
[----:B------:R-:W-:Y:S04]  /*540a0*/  STL [R1+0x3774], R65 ;  /* 0x0037744101007387 */ /* 0x000fe80000100800 */
[----:B------:R-:W-:Y:S01]  /*540b0*/  STL [R1+0x3770], R64 ;  /* 0x0037704001007387 */ /* 0x000fe20000100800 */
[----:B--2---:R-:W-:Y:S11]  /*540c0*/  HMMA.1688.F32.TF32 R80, R152, R180, R244 ;  /* 0x000000b49850723c */ /* 0x004ff600000810f4 */
[----:B------:R-:W-:Y:S11]  /*540d0*/  @!UPT UIADD3 URZ, URZ, URZ, URZ ;  /* 0x0000003f3f3ff290 */ /* 0x000ff6000fffe03f */
[----:B------:R-:W-:Y:S01]  /*540e0*/  @!UPT UIADD3 URZ, URZ, URZ, URZ ;  /* 0x0000003f3f3ff290 */ /* 0x000fe2000fffe03f */
[----:B------:R3:W-:Y:S04]  /*540f0*/  STL.64 [R1+0x1940], R80 ;  /* 0x0019405001007387 */ /* 0x0007e80000100a00 */
[----:B------:R-:W2:Y:S04]  /*54100*/  LDL.LU R244, [R1+0x1760] ;  /* 0x0017600001f47983 */ /* 0x000ea80000300800 */
[----:B------:R-:W2:Y:S04]  /*54110*/  LDL.LU R245, [R1+0x1764] ;  /* 0x0017640001f57983 */ /* 0x000ea80000300800 */
[----:B------:R-:W2:Y:S04]  /*54120*/  LDL.LU R246, [R1+0x1768] ;  /* 0x0017680001f67983 */ /* 0x000ea80000300800 */
[----:B------:R-:W2:Y:S01]  /*54130*/  LDL.LU R247, [R1+0x176c] ;  /* 0x00176c0001f77983 */ /* 0x000ea20000300800 */
[----:B------:R-:W-:-:S02]  /*54140*/  IMAD.MOV.U32 R45, RZ, RZ, R82 ;  /* 0x000000ffff2d7224 */ /* 0x000fc400078e0052 */
[----:B------:R-:W-:Y:S02]  /*54150*/  IMAD.MOV.U32 R44, RZ, RZ, R83 ;  /* 0x000000ffff2c7224 */ /* 0x000fe400078e0053 */
[----:B---3--:R-:W-:Y:S03]  /*54160*/  HMMA.1688.F32.TF32 R80, R152, R176, R248 ;  /* 0x000000b09850723c */ /* 0x008fe600000810f8 */
[----:B------:R-:W-:Y:S04]  /*54170*/  STL [R1+0x3784], R44 ;  /* 0x0037842c01007387 */ /* 0x000fe80000100800 */
[----:B------:R-:W-:Y:S04]  /*54180*/  STL [R1+0x3780], R45 ;  /* 0x0037802d01007387 */ /* 0x000fe80000100800 */
[----:B------:R-:W3:Y:S04]  /*54190*/  LDL.LU R84, [R1+0x1730] ;  /* 0x0017300001547983 */ /* 0x000ee80000300800 */
[----:B------:R-:W3:Y:S04]  /*541a0*/  LDL.LU R85, [R1+0x1734] ;  /* 0x0017340001557983 */ /* 0x000ee80000300800 */
[----:B------:R-:W3:Y:S04]  /*541b0*/  LDL.LU R86, [R1+0x1738] ;  /* 0x0017380001567983 */ /* 0x000ee80000300800 */
[----:B------:R-:W3:Y:S01]  /*541c0*/  LDL.LU R87, [R1+0x173c] ;  /* 0x00173c0001577983 */ /* 0x000ee20000300800 */
[----:B------:R-:W-:-:S02]  /*541d0*/  IMAD.MOV.U32 R61, RZ, RZ, R80 ;  /* 0x000000ffff3d7224 */ /* 0x000fc400078e0050 */
[----:B------:R-:W-:Y:S01]  /*541e0*/  IMAD.MOV.U32 R49, RZ, RZ, R81 ;  /* 0x000000ffff317224 */ /* 0x000fe200078e0051 */
[----:B------:R-:W3:Y:S01]  /*541f0*/  LDL.LU R80, [R1+0x1690] ;  /* 0x0016900001507983 */ /* 0x000ee20000300800 */
[----:B------:R-:W-:Y:S02]  /*54200*/  IMAD.MOV.U32 R73, RZ, RZ, R82 ;  /* 0x000000ffff497224 */ /* 0x000fe400078e0052 */
[----:B------:R-:W-:Y:S01]  /*54210*/  IMAD.MOV.U32 R72, RZ, RZ, R83 ;  /* 0x000000ffff487224 */ /* 0x000fe200078e0053 */
[----:B------:R-:W3:Y:S04]  /*54220*/  LDL.LU R81, [R1+0x1694] ;  /* 0x0016940001517983 */ /* 0x000ee80000300800 */
[----:B------:R-:W3:Y:S04]  /*54230*/  LDL.LU R82, [R1+0x1698] ;  /* 0x0016980001527983 */ /* 0x000ee80000300800 */
[----:B------:R-:W3:Y:S04]  /*54240*/  LDL.LU R83, [R1+0x169c] ;  /* 0x00169c0001537983 */ /* 0x000ee80000300800 */
[----:B------:R-:W3:Y:S04]  /*54250*/  LDL.LU R248, [R1+0x1680] ;  /* 0x0016800001f87983 */ /* 0x000ee80000300800 */
[----:B------:R-:W3:Y:S04]  /*54260*/  LDL.LU R249, [R1+0x1684] ;  /* 0x0016840001f97983 */ /* 0x000ee80000300800 */
[----:B------:R-:W3:Y:S04]  /*54270*/  LDL.LU R250, [R1+0x1688] ;  /* 0x0016880001fa7983 */ /* 0x000ee80000300800 */
[----:B------:R-:W3:Y:S01]  /*54280*/  LDL.LU R251, [R1+0x168c] ;  /* 0x00168c0001fb7983 */ /* 0x000ee20000300800 */
[----:B----4-:R-:W-:Y:S03]  /*54290*/  HMMA.1688.F32.TF32 R76, R152, R172, R76 ;  /* 0x000000ac984c723c */ /* 0x010fe6000008104c */
[----:B------:R-:W-:Y:S04]  /*542a0*/  STL [R1+0x3794], R72 ;  /* 0x0037944801007387 */ /* 0x000fe80000100800 */
[----:B------:R-:W-:Y:S04]  /*542b0*/  STL [R1+0x3790], R73 ;  /* 0x0037904901007387 */ /* 0x000fe80000100800 */
[----:B------:R1:W-:Y:S04]  /*542c0*/  STL [R1+0x378c], R49 ;  /* 0x00378c3101007387 */ /* 0x0003e80000100800 */
[----:B------:R4:W-:Y:S09]  /*542d0*/  STL [R1+0x3788], R61 ;  /* 0x0037883d01007387 */ /* 0x0009f20000100800 */
[----:B------:R-:W-:-:S02]  /*542e0*/  IMAD.MOV.U32 R48, RZ, RZ, R76 ;  /* 0x000000ffff307224 */ /* 0x000fc400078e004c */
[----:B------:R-:W-:Y:S01]  /*542f0*/  IMAD.MOV.U32 R60, RZ, RZ, R77 ;  /* 0x000000ffff3c7224 */ /* 0x000fe200078e004d */
[----:B------:R-:W4:Y:S01]  /*54300*/  LDL.LU R76, [R1+0x1620] ;  /* 0x00162000014c7983 */ /* 0x000f220000300800 */
[----:B------:R-:W-:Y:S02]  /*54310*/  IMAD.MOV.U32 R65, RZ, RZ, R78 ;  /* 0x000000ffff417224 */ /* 0x000fe400078e004e */
[----:B------:R-:W-:Y:S01]  /*54320*/  IMAD.MOV.U32 R64, RZ, RZ, R79 ;  /* 0x000000ffff407224 */ /* 0x000fe200078e004f */
[----:B------:R-:W4:Y:S04]  /*54330*/  LDL.LU R77, [R1+0x1624] ;  /* 0x00162400014d7983 */ /* 0x000f280000300800 */
[----:B------:R-:W4:Y:S04]  /*54340*/  LDL.LU R78, [R1+0x1628] ;  /* 0x00162800014e7983 */ /* 0x000f280000300800 */
[----:B------:R-:W4:Y:S04]  /*54350*/  LDL.LU R79, [R1+0x162c] ;  /* 0x00162c00014f7983 */ /* 0x000f280000300800 */
[----:B------:R1:W-:Y:S04]  /*54360*/  STL [R1+0x379c], R60 ;  /* 0x00379c3c01007387 */ /* 0x0003e80000100800 */
[----:B------:R1:W-:Y:S01]  /*54370*/  STL [R1+0x3798], R48 ;  /* 0x0037983001007387 */ /* 0x0003e20000100800 */
[C---:B--2---:R-:W-:Y:S03]  /*54380*/  HMMA.1688.F32.TF32 R88, R152.reuse, R168, R244 ;  /* 0x000000a89858723c */ /* 0x044fe600000810f4 */
[----:B------:R-:W2:Y:S04]  /*54390*/  LDL.LU R244, [R1+0x1600] ;  /* 0x0016000001f47983 */ /* 0x000ea80000300800 */
[----:B------:R-:W2:Y:S04]  /*543a0*/  LDL.LU R245, [R1+0x1604] ;  /* 0x0016040001f57983 */ /* 0x000ea80000300800 */
[----:B------:R-:W2:Y:S04]  /*543b0*/  LDL.LU R246, [R1+0x1608] ;  /* 0x0016080001f67983 */ /* 0x000ea80000300800 */
[----:B------:R-:W2:Y:S01]  /*543c0*/  LDL.LU R247, [R1+0x160c] ;  /* 0x00160c0001f77983 */ /* 0x000ea20000300800 */
[----:B---3--:R-:W-:Y:S11]  /*543d0*/  HMMA.1688.F32.TF32 R80, R152, R160, R80 ;  /* 0x000000a09850723c */ /* 0x008ff60000081050 */
[----:B------:R-:W-:Y:S11]  /*543e0*/  @!UPT UIADD3 URZ, URZ, URZ, URZ ;  /* 0x0000003f3f3ff290 */ /* 0x000ff6000fffe03f */
[----:B------:R-:W-:Y:S02]  /*543f0*/  @!UPT UIADD3 URZ, URZ, URZ, URZ ;  /* 0x0000003f3f3ff290 */ /* 0x000fe4000fffe03f */
[----:B------:R-:W-:Y:S02]  /*54400*/  IMAD.MOV.U32 R57, RZ, RZ, R80 ;  /* 0x000000ffff397224 */ /* 0x000fe400078e0050 */
[----:B------:R-:W-:Y:S02]  /*54410*/  IMAD.MOV.U32 R56, RZ, RZ, R81 ;  /* 0x000000ffff387224 */ /* 0x000fe400078e0051 */
[----:B------:R-:W-:Y:S02]  /*54420*/  IMAD.MOV.U32 R53, RZ, RZ, R82 ;  /* 0x000000ffff357224 */ /* 0x000fe400078e0052 */
[----:B------:R-:W-:Y:S02]  /*54430*/  IMAD.MOV.U32 R52, RZ, RZ, R83 ;  /* 0x000000ffff347224 */ /* 0x000fe400078e0053 */
[----:B------:R-:W-:Y:S01]  /*54440*/  HMMA.1688.F32.TF32 R80, R156, R212, R248 ;  /* 0x000000d49c50723c */ /* 0x000fe200000810f8 */
[----:B------:R-:W3:Y:S04]  /*54450*/  LDL.LU R248, [R1+0x15e0] ;  /* 0x0015e00001f87983 */ /* 0x000ee80000300800 */
[----:B------:R-:W3:Y:S04]  /*54460*/  LDL.LU R249, [R1+0x15e4] ;  /* 0x0015e40001f97983 */ /* 0x000ee80000300800 */
[----:B------:R-:W3:Y:S04]  /*54470*/  LDL.LU R250, [R1+0x15e8] ;  /* 0x0015e80001fa7983 */ /* 0x000ee80000300800 */
[----:B------:R-:W3:Y:S01]  /*54480*/  LDL.LU R251, [R1+0x15ec] ;  /* 0x0015ec0001fb7983 */ /* 0x000ee20000300800 */
[----:B------:R-:W-:Y:S08]  /*54490*/  HMMA.1688.F32.TF32 R84, R152, R164, R84 ;  /* 0x000000a49854723c */ /* 0x000ff00000081054 */
[----:B----4-:R-:W-:Y:S02]  /*544a0*/  HMMA.1688.F32.TF32 R76, R156, R208, R76 ;  /* 0x000000d09c4c723c */ /* 0x010fe4000008104c */
[----:B------:R-:W-:Y:S01]  /*544b0*/  IMAD.MOV.U32 R212, RZ, RZ, R83 ;  /* 0x000000ffffd47224 */ /* 0x000fe200078e0053 */
[----:B------:R-:W-:Y:S01]  /*544c0*/  LDS R152, [R3+0xc080] ;  /* 0x00c0800003987984 */ /* 0x000fe20000000800 */
[----:B------:R-:W-:-:S02]  /*544d0*/  IMAD.MOV.U32 R213, RZ, RZ, R82 ;  /* 0x000000ffffd57224 */ /* 0x000fc400078e0052 */
[----:B------:R-:W-:Y:S02]  /*544e0*/  IMAD.MOV.U32 R241, RZ, RZ, R81 ;  /* 0x000000fffff17224 */ /* 0x000fe400078e0051 */
[----:B------:R-:W-:Y:S01]  /*544f0*/  IMAD.MOV.U32 R68, RZ, RZ, R80 ;  /* 0x000000ffff447224 */ /* 0x000fe200078e0050 */
[----:B------:R-:W-:Y:S04]  /*54500*/  STL [R1+0x36a4], R212 ;  /* 0x0036a4d401007387 */ /* 0x000fe80000100800 */
[----:B------:R-:W-:Y:S04]  /*54510*/  STL [R1+0x36a0], R213 ;  /* 0x0036a0d501007387 */ /* 0x000fe80000100800 */
[----:B------:R4:W-:Y:S01]  /*54520*/  STL [R1+0x369c], R241 ;  /* 0x00369cf101007387 */ /* 0x0009e20000100800 */
[----:B-1----:R-:W-:-:S02]  /*54530*/  IMAD.MOV.U32 R49, RZ, RZ, R88 ;  /* 0x000000ffff317224 */ /* 0x002fc400078e0058 */
[----:B------:R-:W-:Y:S01]  /*54540*/  IMAD.MOV.U32 R61, RZ, RZ, R89 ;  /* 0x000000ffff3d7224 */ /* 0x000fe200078e0059 */
[----:B------:R-:W-:Y:S03]  /*54550*/  LDS R154, [R3+0xe080] ;  /* 0x00e08000039a7984 */ /* 0x000fe60000000800 */
[----:B------:R-:W-:Y:S01]  /*54560*/  IMAD.MOV.U32 R2, RZ, RZ, R76 ;  /* 0x000000ffff027224 */ /* 0x000fe200078e004c */
[----:B------:R-:W-:Y:S01]  /*54570*/  LDS R153, [R240+0xc080] ;  /* 0x00c08000f0997984 */ /* 0x000fe20000000800 */
[----:B------:R-:W-:Y:S02]  /*54580*/  IMAD.MOV.U32 R69, RZ, RZ, R77 ;  /* 0x000000ffff457224 */ /* 0x000fe400078e004d */
[----:B------:R-:W-:Y:S01]  /*54590*/  IMAD.MOV.U32 R209, RZ, RZ, R78 ;  /* 0x000000ffffd17224 */ /* 0x000fe200078e004e */
[----:B------:R-:W1:Y:S01]  /*545a0*/  LDS R155, [R240+0xe080] ;  /* 0x00e08000f09b7984 */ /* 0x000e620000000800 */
[----:B------:R-:W-:-:S03]  /*545b0*/  IMAD.MOV.U32 R208, RZ, RZ, R79 ;  /* 0x000000ffffd07224 */ /* 0x000fc600078e004f */
[----:B------:R1:W-:Y:S04]  /*545c0*/  STL [R1+0x3698], R68 ;  /* 0x0036984401007387 */ /* 0x0003e80000100800 */
[----:B------:R-:W4:Y:S04]  /*545d0*/  LDL.LU R92, [R1+0x15a0] ;  /* 0x0015a000015c7983 */ /* 0x000f280000300800 */
[----:B------:R-:W4:Y:S01]  /*545e0*/  LDL.LU R93, [R1+0x15a4] ;  /* 0x0015a400015d7983 */ /* 0x000f220000300800 */
[----:B------:R-:W-:-:S03]  /*545f0*/  IMAD.MOV.U32 R44, RZ, RZ, R90 ;  /* 0x000000ffff2c7224 */ /* 0x000fc600078e005a */
[----:B------:R-:W4:Y:S01]  /*54600*/  LDL.LU R94, [R1+0x15a8] ;  /* 0x0015a800015e7983 */ /* 0x000f220000300800 */
[----:B------:R-:W-:-:S03]  /*54610*/  IMAD.MOV.U32 R45, RZ, RZ, R91 ;  /* 0x000000ffff2d7224 */ /* 0x000fc600078e005b */
[----:B------:R-:W4:Y:S01]  /*54620*/  LDL.LU R95, [R1+0x15ac] ;  /* 0x0015ac00015f7983 */ /* 0x000f220000300800 */
[----:B------:R-:W-:-:S03]  /*54630*/  IMAD.MOV.U32 R60, RZ, RZ, R84 ;  /* 0x000000ffff3c7224 */ /* 0x000fc600078e0054 */
[----:B------:R-:W4:Y:S01]  /*54640*/  LDL.LU R88, [R1+0x1590] ;  /* 0x0015900001587983 */ /* 0x000f220000300800 */
[----:B------:R-:W-:-:S03]  /*54650*/  MOV R48, R85 ;  /* 0x0000005500307202 */ /* 0x000fc60000000f00 */
[----:B------:R-:W4:Y:S01]  /*54660*/  LDL.LU R89, [R1+0x1594] ;  /* 0x0015940001597983 */ /* 0x000f220000300800 */
[----:B------:R-:W-:-:S03]  /*54670*/  IMAD.MOV.U32 R72, RZ, RZ, R86 ;  /* 0x000000ffff487224 */ /* 0x000fc600078e0056 */
        /* <DEDUP_REMOVED lines=11> */
[C---:B--2---:R-:W-:Y:S11]  /*54730*/  HMMA.1688.F32.TF32 R76, R156.reuse, R204, R244 ;  /* 0x000000cc9c4c723c */ /* 0x044ff600000810f4 */
[----:B------:R-:W-:Y:S11]  /*54740*/  @!UPT UIADD3 URZ, URZ, URZ, URZ ;  /* 0x0000003f3f3ff290 */ /* 0x000ff6000fffe03f */
[----:B------:R-:W-:Y:S02]  /*54750*/  @!UPT UIADD3 URZ, URZ, URZ, URZ ;  /* 0x0000003f3f3ff290 */ /* 0x000fe4000fffe03f */
[----:B------:R-:W-:Y:S02]  /*54760*/  IMAD.MOV.U32 R252, RZ, RZ, R76 ;  /* 0x000000fffffc7224 */ /* 0x000fe400078e004c */
[----:B------:R-:W-:Y:S01]  /*54770*/  IMAD.MOV.U32 R0, RZ, RZ, R77 ;  /* 0x000000ffff007224 */ /* 0x000fe200078e004d */
[----:B------:R-:W2:Y:S01]  /*54780*/  LDL.LU R76, [R1+0x1500] ;  /* 0x00150000014c7983 */ /* 0x000ea20000300800 */
[----:B------:R-:W-:Y:S02]  /*54790*/  IMAD.MOV.U32 R205, RZ, RZ, R78 ;  /* 0x000000ffffcd7224 */ /* 0x000fe400078e004e */
[----:B------:R-:W-:Y:S01]  /*547a0*/  IMAD.MOV.U32 R204, RZ, RZ, R79 ;  /* 0x000000ffffcc7224 */ /* 0x000fe200078e004f */
[----:B------:R-:W2:Y:S04]  /*547b0*/  LDL.LU R77, [R1+0x1504] ;  /* 0x00150400014d7983 */ /* 0x000ea80000300800 */
[----:B------:R-:W2:Y:S04]  /*547c0*/  LDL.LU R78, [R1+0x1508] ;  /* 0x00150800014e7983 */ /* 0x000ea80000300800 */
[----:B------:R-:W2:Y:S04]  /*547d0*/  LDL.LU R79, [R1+0x150c] ;  /* 0x00150c00014f7983 */ /* 0x000ea80000300800 */
[----:B------:R-:W2:Y:S04]  /*547e0*/  LDL.LU R244, [R1+0x14d0] ;  /* 0x0014d00001f47983 */ /* 0x000ea80000300800 */
[----:B------:R-:W2:Y:S04]  /*547f0*/  LDL.LU R245, [R1+0x14d4] ;  /* 0x0014d40001f57983 */ /* 0x000ea80000300800 */
[----:B------:R-:W2:Y:S04]  /*54800*/  LDL.LU R246, [R1+0x14d8] ;  /* 0x0014d80001f67983 */ /* 0x000ea80000300800 */
[----:B------:R-:W2:Y:S01]  /*54810*/  LDL.LU R247, [R1+0x14dc] ;  /* 0x0014dc0001f77983 */ /* 0x000ea20000300800 */
        /* <DEDUP_REMOVED lines=8> */
[----:B------:R-:W-:Y:S01]  /*548a0*/  IMAD.MOV.U32 R36, RZ, RZ, R99 ;  /* 0x000000ffff247224 */ /* 0x000fe200078e0063 */
[C---:B----4-:R-:W-:Y:S08]  /*548b0*/  HMMA.1688.F32.TF32 R92, R156.reuse, R196, R92 ;  /* 0x000000c49c5c723c */ /* 0x050ff0000008105c */
[C---:B------:R-:W-:Y:S08]  /*548c0*/  HMMA.1688.F32.TF32 R80, R156.reuse, R184, R80 ;  /* 0x000000b89c50723c */ /* 0x040ff00000081050 */
[C---:B------:R-:W-:Y:S08]  /*548d0*/  HMMA.1688.F32.TF32 R84, R156.reuse, R188, R84 ;  /* 0x000000bc9c54723c */ /* 0x040ff00000081054 */
[----:B------:R-:W-:Y:S01]  /*548e0*/  HMMA.1688.F32.TF32 R88, R156, R192, R88 ;  /* 0x000000c09c58723c */ /* 0x000fe20000081058 */
[----:B------:R-:W-:Y:S01]  /*548f0*/  IMAD.MOV.U32 R201, RZ, RZ, R92 ;  /* 0x000000ffffc97224 */ /* 0x000fe200078e005c */
[----:B------:R-:W-:Y:S01]  /*54900*/  MOV R200, R93 ;  /* 0x0000005d00c87202 */ /* 0x000fe20000000f00 */
[----:B------:R-:W-:-:S02]  /*54910*/  IMAD.MOV.U32 R197, RZ, RZ, R94 ;  /* 0x000000ffffc57224 */ /* 0x000fc400078e005e */
[----:B------:R-:W-:-:S11]  /*54920*/  IMAD.MOV.U32 R196, RZ, RZ, R95 ;  /* 0x000000ffffc47224 */ /* 0x000fd600078e005f */
[----:B------:R-:W-:Y:S02]  /*54930*/  IMAD.MOV.U32 R241, RZ, RZ, R84 ;  /* 0x000000fffff17224 */ /* 0x000fe400078e0054 */
[----:B-1----:R-:W-:Y:S02]  /*54940*/  IMAD.MOV.U32 R68, RZ, RZ, R85 ;  /* 0x000000ffff447224 */ /* 0x002fe400078e0055 */
[----:B------:R-:W-:Y:S02]  /*54950*/  IMAD.MOV.U32 R189, RZ, RZ, R86 ;  /* 0x000000ffffbd7224 */ /* 0x000fe400078e0056 */
[----:B------:R-:W-:Y:S02]  /*54960*/  IMAD.MOV.U32 R188, RZ, RZ, R87 ;  /* 0x000000ffffbc7224 */ /* 0x000fe400078e0057 */
[----:B------:R-:W-:Y:S02]  /*54970*/  IMAD.MOV.U32 R242, RZ, RZ, R88 ;  /* 0x000000fffff27224 */ /* 0x000fe400078e0058 */
[----:B------:R-:W-:Y:S01]  /*54980*/  IMAD.MOV.U32 R243, RZ, RZ, R89 ;  /* 0x000000fffff37224 */ /* 0x000fe200078e0059 */
[C---:B--2---:R-:W-:Y:S11]  /*54990*/  HMMA.1688.F32.TF32 R76, R156.reuse, R180, R76 ;  /* 0x000000b49c4c723c */ /* 0x044ff6000008104c */
        /* <DEDUP_REMOVED lines=13> */
[----:B---3--:R-:W-:Y:S11]  /*54a70*/  HMMA.1688.F32.TF32 R76, R156, R172, R248 ;  /* 0x000000ac9c4c723c */ /* 0x008ff600000810f8 */
[----:B------:R-:W-:Y:S11]  /*54a80*/  @!UPT UIADD3 URZ, URZ, URZ, URZ ;  /* 0x0000003f3f3ff290 */ /* 0x000ff6000fffe03f */
[----:B------:R-:W-:Y:S02]  /*54a90*/  @!UPT UIADD3 URZ, URZ, URZ, URZ ;  /* 0x0000003f3f3ff290 */ /* 0x000fe4000fffe03f */
[----:B------:R-:W-:Y:S01]  /*54aa0*/  IMAD.MOV.U32 R25, RZ, RZ, R76 ;  /* 0x000000ffff197224 */ /* 0x000fe200078e004c */
[----:B------:R-:W-:Y:S01]  /*54ab0*/  MOV R24, R77 ;  /* 0x0000004d00187202 */ /* 0x000fe20000000f00 */
[----:B------:R-:W-:Y:S02]  /*54ac0*/  IMAD.MOV.U32 R76, RZ, RZ, R54 ;  /* 0x000000ffff4c7224 */ /* 0x000fe400078e0036 */
[----:B------:R-:W-:Y:S01]  /*54ad0*/  IMAD.MOV.U32 R21, RZ, RZ, R78 ;  /* 0x000000ffff157224 */ /* 0x000fe200078e004e */
[----:B------:R-:W2:Y:S01]  /*54ae0*/  LDL.LU R54, [R1+0x3b24] ;  /* 0x003b240001367983 */ /* 0x000ea20000300800 */
[----:B------:R-:W-:Y:S02]  /*54af0*/  IMAD.MOV.U32 R77, RZ, RZ, R55 ;  /* 0x000000ffff4d7224 */ /* 0x000fe400078e0037 */
[----:B------:R-:W-:Y:S01]  /*54b00*/  IMAD.MOV.U32 R20, RZ, RZ, R79 ;  /* 0x000000ffff147224 */ /* 0x000fe200078e004f */
[----:B------:R-:W2:Y:S01]  /*54b10*/  LDL.LU R55, [R1+0x3b20] ;  /* 0x003b200001377983 */ /* 0x000ea20000300800 */
[----:B------:R-:W-:-:S02]  /*54b20*/  IMAD.MOV.U32 R78, RZ, RZ, R58 ;  /* 0x000000ffff4e7224 */ /* 0x000fc400078e003a */
[----:B------:R-:W-:Y:S01]  /*54b30*/  IMAD.MOV.U32 R79, RZ, RZ, R59 ;  /* 0x000000ffff4f7224 */ /* 0x000fe200078e003b */
        /* <DEDUP_REMOVED lines=69> */
[----:B------:R-:W-:Y:S01]  /*54f90*/  IMAD.MOV.U32 R123, RZ, RZ, R14 ;  /* 0x000000ffff7b7224 */ /* 0x000fe200078e000e */
[C---:B----4-:R-:W-:Y:S08]  /*54fa0*/  HMMA.1688.F32.TF32 R104, R156.reuse, R168, R104 ;  /* 0x000000a89c68723c */ /* 0x050ff00000081068 */
[----:B--2---:R-:W-:Y:S08]  /*54fb0*/  HMMA.1688.F32.TF32 R100, R156, R164, R100 ;  /* 0x000000a49c64723c */ /* 0x004ff00000081064 */
[C---:B---3--:R-:W-:Y:S08]  /*54fc0*/  HMMA.1688.F32.TF32 R84, R216.reuse, R66, R84 ;  /* 0x00000042d854723c */ /* 0x048ff00000081054 */
[C---:B------:R-:W-:Y:S08]  /*54fd0*/  HMMA.1688.F32.TF32 R88, R216.reuse, R70, R88 ;  /* 0x00000046d858723c */ /* 0x040ff00000081058 */
[C---:B------:R-:W-:Y:S08]  /*54fe0*/  HMMA.1688.F32.TF32 R92, R216.reuse, R74, R92 ;  /* 0x0000004ad85c723c */ /* 0x040ff0000008105c */
[C---:B------:R-:W-:Y:S11]  /*54ff0*/  HMMA.1688.F32.TF32 R80, R216.reuse, R62, R80 ;  /* 0x0000003ed850723c */ /* 0x040ff60000081050 */
        /* <DEDUP_REMOVED lines=13> */
[----:B------:R1:W-:Y:S09]  /*550d0*/  STL.64 [R1+0x39d0], R56 ;  /* 0x0039d03801007387 */ /* 0x0003f20000100a00 */
[----:B------:R-:W-:Y:S01]  /*550e0*/  STL.64 [R1+0x18f0], R60 ;  /* 0x0018f03c01007387 */ /* 0x000fe20000100a00 */
[C---:B-1----:R-:W-:Y:S03]  /*550f0*/  HMMA.1688.F32.TF32 R56, R216.reuse, R54, R244 ;  /* 0x00000036d838723c */ /* 0x042fe600000810f4 */
[----:B------:R-:W-:Y:S04]  /*55100*/  STL.64 [R1+0x18f8], R62 ;  /* 0x0018f83e01007387 */ /* 0x000fe80000100a00 */
[----:B------:R-:W-:Y:S04]  /*55110*/  STL.64 [R1+0x39c8], R54 ;  /* 0x0039c83601007387 */ /* 0x000fe80000100a00 */
[----:B------:R1:W-:Y:S02]  /*55120*/  STL.64 [R1+0x39c0], R52 ;  /* 0x0039c03401007387 */ /* 0x0003e40000100a00 */
[----:B-1----:R-:W-:Y:S10]  /*55130*/  HMMA.1688.F32.TF32 R52, R216, R50, R248 ;  /* 0x00000032d834723c */ /* 0x002ff400000810f8 */
[----:B------:R-:W-:Y:S01]  /*55140*/  STL.64 [R1+0x1910], R56 ;  /* 0x0019103801007387 */ /* 0x000fe20000100a00 */
[----:B------:R-:W-:Y:S03]  /*55150*/  HMMA.1688.F32.TF32 R96, R156, R160, R96 ;  /* 0x000000a09c60723c */ /* 0x000fe60000081060 */
[----:B------:R-:W-:Y:S04]  /*55160*/  STL.64 [R1+0x1918], R58 ;  /* 0x0019183a01007387 */ /* 0x000fe80000100a00 */
[----:B------:R-:W2:Y:S01]  /*55170*/  LDL.LU R244, [R1+0x1190] ;  /* 0x0011900001f47983 */ /* 0x000ea20000300800 */
[----:B------:R-:W-:-:S02]  /*55180*/  IMAD.MOV.U32 R80, RZ, RZ, R19 ;  /* 0x000000ffff507224 */ /* 0x000fc400078e0013 */
[----:B------:R-:W-:Y:S02]  /*55190*/  IMAD.MOV.U32 R81, RZ, RZ, R18 ;  /* 0x000000ffff517224 */ /* 0x000fe400078e0012 */
[----:B------:R-:W-:Y:S04]  /*551a0*/  STL.64 [R1+0x1920], R52 ;  /* 0x0019203401007387 */ /* 0x000fe80000100a00 */
[----:B------:R-:W-:Y:S04]  /*551b0*/  STL.64 [R1+0x1928], R54 ;  /* 0x0019283601007387 */ /* 0x000fe80000100a00 */
[----:B------:R-:W2:Y:S01]  /*551c0*/  LDL.LU R245, [R1+0x1194] ;  /* 0x0011940001f57983 */ /* 0x000ea20000300800 */
[----:B------:R-:W-:-:S03]  /*551d0*/  IMAD.MOV.U32 R82, RZ, RZ, R11 ;  /* 0x000000ffff527224 */ /* 0x000fc600078e000b */
[----:B------:R-:W2:Y:S01]  /*551e0*/  LDL.LU R246, [R1+0x1198] ;  /* 0x0011980001f67983 */ /* 0x000ea20000300800 */
[----:B------:R-:W-:-:S03]  /*551f0*/  IMAD.MOV.U32 R83, RZ, RZ, R10 ;  /* 0x000000ffff537224 */ /* 0x000fc600078e000a */
[----:B------:R-:W2:Y:S01]  /*55200*/  LDL.LU R247, [R1+0x119c] ;  /* 0x00119c0001f77983 */ /* 0x000ea20000300800 */
[----:B------:R-:W-:-:S03]  /*55210*/  IMAD.MOV.U32 R84, RZ, RZ, R7 ;  /* 0x000000ffff547224 */ /* 0x000fc600078e0007 */
[----:B------:R-:W3:Y:S01]  /*55220*/  LDL.LU R19, [R1+0x3af4] ;  /* 0x003af40001137983 */ /* 0x000ee20000300800 */
[----:B------:R-:W-:-:S03]  /*55230*/  IMAD.MOV.U32 R85, RZ, RZ, R6 ;  /* 0x000000ffff557224 */ /* 0x000fc600078e0006 */
[----:B------:R-:W4:Y:S01]  /*55240*/  LDL.LU R18, [R1+0x3af0] ;  /* 0x003af00001127983 */ /* 0x000f220000300800 */
[----:B------:R-:W-:-:S03]  /*55250*/  IMAD.MOV.U32 R86, RZ, RZ, R162 ;  /* 0x000000ffff567224 */ /* 0x000fc600078e00a2 */
[----:B------:R-:W2:Y:S01]  /*55260*/  LDL.LU R11, [R1+0x3aec] ;  /* 0x003aec00010b7983 */ /* 0x000ea20000300800 */
[----:B------:R-:W-:-:S03]  /*55270*/  IMAD.MOV.U32 R87, RZ, RZ, R163 ;  /* 0x000000ffff577224 */ /* 0x000fc600078e00a3 */
[----:B------:R-:W3:Y:S01]  /*55280*/  LDL.LU R10, [R1+0x3ae8] ;  /* 0x003ae800010a7983 */ /* 0x000ee20000300800 */
[----:B------:R-:W-:-:S03]  /*55290*/  IMAD.MOV.U32 R88, RZ, RZ, R166 ;  /* 0x000000ffff587224 */ /* 0x000fc600078e00a6 */
[----:B------:R-:W4:Y:S01]  /*552a0*/  LDL.LU R7, [R1+0x3ae4] ;  /* 0x003ae40001077983 */ /* 0x000f220000300800 */
        /* <DEDUP_REMOVED lines=8> */
[----:B------:R-:W-:Y:S01]  /*55330*/  MOV R8, R97 ;  /* 0x0000006100087202 */ /* 0x000fe20000000f00 */
[----:B------:R-:W-:Y:S02]  /*55340*/  IMAD.MOV.U32 R96, RZ, RZ, R174 ;  /* 0x000000ffff607224 */ /* 0x000fe400078e00ae */
[----:B------:R-:W4:Y:S01]  /*55350*/  LDL.LU R167, [R1+0x3ad0] ;  /* 0x003ad00001a77983 */ /* 0x000f220000300800 */
[----:B------:R-:W-:-:S03]  /*55360*/  IMAD.MOV.U32 R5, RZ, RZ, R98 ;  /* 0x000000ffff057224 */ /* 0x000fc600078e0062 */
[----:B------:R-:W4:Y:S01]  /*55370*/  LDL.LU R170, [R1+0x3acc] ;  /* 0x003acc0001aa7983 */ /* 0x000f220000300800 */
[----:B------:R-:W-:-:S03]  /*55380*/  IMAD.MOV.U32 R97, RZ, RZ, R175 ;  /* 0x000000ffff617224 */ /* 0x000fc600078e00af */
[----:B------:R-:W4:Y:S01]  /*55390*/  LDL.LU R171, [R1+0x3ac8] ;  /* 0x003ac80001ab7983 */ /* 0x000f220000300800 */
[----:B------:R-:W-:Y:S02]  /*553a0*/  IMAD.MOV.U32 R4, RZ, RZ, R99 ;  /* 0x000000ffff047224 */ /* 0x000fe400078e0063 */
[----:B------:R-:W-:Y:S01]  /*553b0*/  IMAD.MOV.U32 R98, RZ, RZ, R178 ;  /* 0x000000ffff627224 */ /* 0x000fe200078e00b2 */
[----:B------:R-:W4:Y:S01]  /*553c0*/  LDL.LU R174, [R1+0x3ac4] ;  /* 0x003ac40001ae7983 */ /* 0x000f220000300800 */
[----:B------:R-:W-:Y:S02]  /*553d0*/  IMAD.MOV.U32 R169, RZ, RZ, R100 ;  /* 0x000000ffffa97224 */ /* 0x000fe400078e0064 */
[----:B------:R-:W-:Y:S01]  /*553e0*/  IMAD.MOV.U32 R99, RZ, RZ, R179 ;  /* 0x000000ffff637224 */ /* 0x000fe200078e00b3 */
[----:B------:R-:W4:Y:S01]  /*553f0*/  LDL.LU R175, [R1+0x3ac0] ;  /* 0x003ac00001af7983 */ /* 0x000f220000300800 */
[----:B------:R-:W-:Y:S02]  /*55400*/  IMAD.MOV.U32 R168, RZ, RZ, R101 ;  /* 0x000000ffffa87224 */ /* 0x000fe400078e0065 */
[----:B------:R-:W-:Y:S01]  /*55410*/  IMAD.MOV.U32 R100, RZ, RZ, R182 ;  /* 0x000000ffff647224 */ /* 0x000fe200078e00b6 */
[----:B------:R-:W4:Y:S01]  /*55420*/  LDL.LU R178, [R1+0x3abc] ;  /* 0x003abc0001b27983 */ /* 0x000f220000300800 */
[----:B------:R-:W-:-:S02]  /*55430*/  IMAD.MOV.U32 R165, RZ, RZ, R102 ;  /* 0x000000ffffa57224 */ /* 0x000fc400078e0066 */
[----:B------:R-:W-:Y:S01]  /*55440*/  IMAD.MOV.U32 R101, RZ, RZ, R183 ;  /* 0x000000ffff657224 */ /* 0x000fe200078e00b7 */
[----:B------:R-:W4:Y:S01]  /*55450*/  LDL.LU R179, [R1+0x3ab8] ;  /* 0x003ab80001b37983 */ /* 0x000f220000300800 */
[----:B------:R-:W-:Y:S02]  /*55460*/  IMAD.MOV.U32 R164, RZ, RZ, R103 ;  /* 0x000000ffffa47224 */ /* 0x000fe400078e0067 */
[----:B------:R-:W-:Y:S01]  /*55470*/  IMAD.MOV.U32 R102, RZ, RZ, R186 ;  /* 0x000000ffff667224 */ /* 0x000fe200078e00ba */
[----:B------:R-:W4:Y:S01]  /*55480*/  LDL.LU R182, [R1+0x3ab4] ;  /* 0x003ab40001b67983 */ /* 0x000f220000300800 */
[----:B------:R-:W-:Y:S01]  /*55490*/  IMAD.MOV.U32 R17, RZ, RZ, R104 ;  /* 0x000000ffff117224 */ /* 0x000fe200078e0068 */
[----:B------:R-:W-:Y:S01]  /*554a0*/  MOV R104, R190 ;  /* 0x000000be00687202 */ /* 0x000fe20000000f00 */
[----:B------:R-:W-:Y:S01]  /*554b0*/  IMAD.MOV.U32 R103, RZ, RZ, R187 ;  /* 0x000000ffff677224 */ /* 0x000fe200078e00bb */
        /* <DEDUP_REMOVED lines=28> */
[----:B------:R-:W-:Y:S02]  /*55680*/  IMAD.MOV.U32 R128, RZ, RZ, R6 ;  /* 0x000000ffff807224 */ /* 0x000fe400078e0006 */
[----:B------:R-:W2:Y:S04]  /*55690*/  LDL.LU R6, [R1+0x3a64] ;  /* 0x003a640001067983 */ /* 0x000ea80000300800 */
[----:B------:R-:W3:Y:S04]  /*556a0*/  LDL.LU R7, [R1+0x3a60] ;  /* 0x003a600001077983 */ /* 0x000ee80000300800 */
[----:B------:R-:W3:Y:S04]  /*556b0*/  LDL.LU R10, [R1+0x3a5c] ;  /* 0x003a5c00010a7983 */ /* 0x000ee80000300800 */
[----:B------:R-:W3:Y:S01]  /*556c0*/  LDL.LU R11, [R1+0x3a58] ;  /* 0x003a5800010b7983 */ /* 0x000ee20000300800 */
[----:B------:R-:W-:-:S03]  /*556d0*/  IMAD.MOV.U32 R132, RZ, RZ, R15 ;  /* 0x000000ffff847224 */ /* 0x000fc600078e000f */
[----:B------:R-:W4:Y:S01]  /*556e0*/  LDL.LU R15, [R1+0x3a54] ;  /* 0x003a5400010f7983 */ /* 0x000f220000300800 */
[----:B------:R-:W-:-:S03]  /*556f0*/  IMAD.MOV.U32 R133, RZ, RZ, R14 ;  /* 0x000000ffff857224 */ /* 0x000fc600078e000e */
[----:B------:R-:W4:Y:S01]  /*55700*/  LDL.LU R14, [R1+0x3a50] ;  /* 0x003a5000010e7983 */ /* 0x000f220000300800 */
[----:B--2---:R-:W-:-:S03]  /*55710*/  IMAD.MOV.U32 R134, RZ, RZ, R6 ;  /* 0x000000ffff867224 */ /* 0x004fc600078e0006 */
[----:B------:R-:W2:Y:S01]  /*55720*/  LDL.LU R6, [R1+0x3a4c] ;  /* 0x003a4c0001067983 */ /* 0x000ea20000300800 */
[----:B---3--:R-:W-:-:S03]  /*55730*/  MOV R135, R7 ;  /* 0x0000000700877202 */ /* 0x008fc60000000f00 */
[----:B------:R-:W2:Y:S01]  /*55740*/  LDL.LU R7, [R1+0x3a48] ;  /* 0x003a480001077983 */ /* 0x000ea20000300800 */
[----:B------:R-:W-:-:S03]  /*55750*/  IMAD.MOV.U32 R136, RZ, RZ, R10 ;  /* 0x000000ffff887224 */ /* 0x000fc600078e000a */
[----:B------:R-:W3:Y:S01]  /*55760*/  LDL.LU R10, [R1+0x3a44] ;  /* 0x003a4400010a7983 */ /* 0x000ee20000300800 */
[----:B------:R-:W-:-:S03]  /*55770*/  IMAD.MOV.U32 R137, RZ, RZ, R11 ;  /* 0x000000ffff897224 */ /* 0x000fc600078e000b */
[----:B------:R-:W3:Y:S01]  /*55780*/  LDL.LU R11, [R1+0x3a40] ;  /* 0x003a4000010b7983 */ /* 0x000ee20000300800 */
[----:B----4-:R-:W-:-:S03]  /*55790*/  IMAD.MOV.U32 R138, RZ, RZ, R15 ;  /* 0x000000ffff8a7224 */ /* 0x010fc600078e000f */
[----:B------:R-:W4:Y:S01]  /*557a0*/  LDL.LU R15, [R1+0x3a3c] ;  /* 0x003a3c00010f7983 */ /* 0x000f220000300800 */
[----:B------:R-:W-:-:S03]  /*557b0*/  IMAD.MOV.U32 R139, RZ, RZ, R14 ;  /* 0x000000ffff8b7224 */ /* 0x000fc600078e000e */
        /* <DEDUP_REMOVED lines=51> */
[----:B----4-:R-:W-:Y:S02]  /*55af0*/  IMAD.MOV.U32 R143, RZ, RZ, R15 ;  /* 0x000000ffff8f7224 */ /* 0x010fe400078e000f */
[----:B--2---:R-:W-:Y:S02]  /*55b00*/  IMAD.MOV.U32 R142, RZ, RZ, R14 ;  /* 0x000000ffff8e7224 */ /* 0x004fe400078e000e */
        /* <DEDUP_REMOVED lines=22> */
[----:B------:R-:W-:Y:S04]  /*55c70*/  STL.64 [R1+0x39b8], R50 ;  /* 0x0039b83201007387 */ /* 0x000fe80000100a00 */
[----:B------:R3:W-:Y:S02]  /*55c80*/  STL.64 [R1+0x39b0], R48 ;  /* 0x0039b03001007387 */ /* 0x0007e40000100a00 */
[C---:B---3--:R-:W-:Y:S08]  /*55c90*/  HMMA.1688.F32.TF32 R48, R216.reuse, R42, R220 ;  /* 0x0000002ad830723c */ /* 0x048ff000000810dc */
[C---:B--2---:R-:W-:Y:S01]  /*55ca0*/  HMMA.1688.F32.TF32 R52, R216.reuse, R46, R156 ;  /* 0x0000002ed834723c */ /* 0x044fe2000008109c */
[----:B------:R-:W-:Y:S04]  /*55cb0*/  LDS R156, [R3+0xc100] ;  /* 0x00c10000039c7984 */ /* 0x000fe80000000800 */
[----:B------:R-:W-:Y:S03]  /*55cc0*/  LDS R158, [R3+0xe100] ;  /* 0x00e10000039e7984 */ /* 0x000fe60000000800 */
[C---:B------:R-:W-:Y:S01]  /*55cd0*/  HMMA.1688.F32.TF32 R56, R216.reuse, R38, R224 ;  /* 0x00000026d838723c */ /* 0x040fe200000810e0 */
[----:B------:R-:W-:Y:S04]  /*55ce0*/  LDS R157, [R240+0xc100] ;  /* 0x00c10000f09d7984 */ /* 0x000fe80000000800 */
[----:B------:R-:W1:Y:S10]  /*55cf0*/  LDS R159, [R240+0xe100] ;  /* 0x00e10000f09f7984 */ /* 0x000e740000000800 */
[----:B------:R-:W-:Y:S04]  /*55d00*/  STL.64 [R1+0x1970], R52 ;  /* 0x0019703401007387 */ /* 0x000fe80000100a00 */
[----:B------:R2:W-:Y:S04]  /*55d10*/  STL.64 [R1+0x1978], R54 ;  /* 0x0019783601007387 */ /* 0x0005e80000100a00 */
[----:B------:R-:W-:Y:S04]  /*55d20*/  STL.64 [R1+0x1ac0], R48 ;  /* 0x001ac03001007387 */ /* 0x000fe80000100a00 */
[----:B------:R3:W-:Y:S01]  /*55d30*/  STL.64 [R1+0x1ac8], R50 ;  /* 0x001ac83201007387 */ /* 0x0007e20000100a00 */
[C---:B--2---:R-:W-:Y:S08]  /*55d40*/  HMMA.1688.F32.TF32 R52, R216.reuse, R34, R228 ;  /* 0x00000022d834723c */ /* 0x044ff000000810e4 */
[C---:B---3--:R-:W-:Y:S01]  /*55d50*/  HMMA.1688.F32.TF32 R48, R216.reuse, R30, R232 ;  /* 0x0000001ed830723c */ /* 0x048fe200000810e8 */
[----:B------:R-:W-:Y:S04]  /*55d60*/  STL.64 [R1+0x1ad0], R56 ;  /* 0x001ad03801007387 */ /* 0x000fe80000100a00 */
[----:B------:R2:W-:Y:S10]  /*55d70*/  STL.64 [R1+0x1ad8], R58 ;  /* 0x001ad83a01007387 */ /* 0x0005f40000100a00 */
[----:B------:R-:W-:Y:S01]  /*55d80*/  STL.64 [R1+0x1d10], R52 ;  /* 0x001d103401007387 */ /* 0x000fe20000100a00 */
[C---:B--2---:R-:W-:Y:S03]  /*55d90*/  HMMA.1688.F32.TF32 R56, R216.reuse, R26, R236 ;  /* 0x0000001ad838723c */ /* 0x044fe600000810ec */
[----:B------:R2:W-:Y:S04]  /*55da0*/  STL.64 [R1+0x1d18], R54 ;  /* 0x001d183601007387 */ /* 0x0005e80000100a00 */
[----:B------:R-:W-:Y:S04]  /*55db0*/  STL.64 [R1+0x1e30], R48 ;  /* 0x001e303001007387 */ /* 0x000fe80000100a00 */
[----:B------:R4:W-:Y:S01]  /*55dc0*/  STL.64 [R1+0x1e38], R50 ;  /* 0x001e383201007387 */ /* 0x0009e20000100a00 */
[C---:B--2---:R-:W-:Y:S08]  /*55dd0*/  HMMA.1688.F32.TF32 R52, R216.reuse, R22, R148 ;  /* 0x00000016d834723c */ /* 0x044ff00000081094 */
[C---:B----4-:R-:W-:Y:S03]  /*55de0*/  HMMA.1688.F32.TF32 R48, R216.reuse, R18, R144 ;  /* 0x00000012d830723c */ /* 0x050fe60000081090 */
[----:B------:R-:W-:Y:S04]  /*55df0*/  STL.64 [R1+0x1e90], R56 ;  /* 0x001e903801007387 */ /* 0x000fe80000100a00 */
[----:B------:R2:W-:Y:S08]  /*55e00*/  STL.64 [R1+0x1e98], R58 ;  /* 0x001e983a01007387 */ /* 0x0005f00000100a00 */
[----:B------:R-:W-:Y:S01]  /*55e10*/  STL.64 [R1+0x1f90], R52 ;  /* 0x001f903401007387 */ /* 0x000fe20000100a00 */
[C---:B--2---:R-:W-:Y:S03]  /*55e20*/  HMMA.1688.F32.TF32 R56, R216.reuse, R14, R140 ;  /* 0x0000000ed838723c */ /* 0x044fe6000008108c */
[----:B------:R2:W-:Y:S04]  /*55e30*/  STL.64 [R1+0x1f98], R54 ;  /* 0x001f983601007387 */ /* 0x0005e80000100a00 */
[----:B------:R-:W-:Y:S04]  /*55e40*/  STL.64 [R1+0x1fe0], R48 ;  /* 0x001fe03001007387 */ /* 0x000fe80000100a00 */
[----:B------:R3:W-:Y:S01]  /*55e50*/  STL.64 [R1+0x1fe8], R50 ;  /* 0x001fe83201007387 */ /* 0x0007e20000100a00 */
[C---:B--2---:R-:W-:Y:S08]  /*55e60*/  HMMA.1688.F32.TF32 R52, R216.reuse, R10, R136 ;  /* 0x0000000ad834723c */ /* 0x044ff00000081088 */
[C---:B---3--:R-:W-:Y:S03]  /*55e70*/  HMMA.1688.F32.TF32 R48, R216.reuse, R6, R132 ;  /* 0x00000006d830723c */ /* 0x048fe60000081084 */
        /* <DEDUP_REMOVED lines=43> */
[----:B--2---:R-:W-:Y:S08]  /*56130*/  HMMA.1688.F32.TF32 R52, R216, R162, R76 ;  /* 0x000000a2d834723c */ /* 0x004ff0000008104c */
[C---:B---3--:R-:W-:Y:S03]  /*56140*/  HMMA.1688.F32.TF32 R48, R152.reuse, R74, R244 ;  /* 0x0000004a9830723c */ /* 0x048fe600000810f4 */
[----:B------:R-:W-:Y:S04]  /*56150*/  STL.64 [R1+0x2400], R56 ;  /* 0x0024003801007387 */ /* 0x000fe80000100a00 */
[----:B------:R-:W-:Y:S08]  /*56160*/  STL.64 [R1+0x2408], R58 ;  /* 0x0024083a01007387 */ /* 0x000ff00000100a00 */
[----:B------:R-:W-:Y:S04]  /*56170*/  STL.64 [R1+0x23f0], R52 ;  /* 0x0023f03401007387 */ /* 0x000fe80000100a00 */
[----:B------:R-:W-:Y:S04]  /*56180*/  STL.64 [R1+0x23f8], R54 ;  /* 0x0023f83601007387 */ /* 0x000fe80000100a00 */
[----:B------:R-:W-:Y:S04]  /*56190*/  STL.64 [R1+0x1190], R48 ;  /* 0x0011903001007387 */ /* 0x000fe80000100a00 */
[----:B------:R2:W-:Y:S04]  /*561a0*/  STL.64 [R1+0x1198], R50 ;  /* 0x0011983201007387 */ /* 0x0005e80000100a00 */
[----:B------:R-:W3:Y:S01]  /*561b0*/  LDL.LU R244, [R1+0x70] ;  /* 0x0000700001f47983 */ /* 0x000ee20000300800 */
[C---:B--2---:R-:W-:Y:S11]  /*561c0*/  HMMA.1688.F32.TF32 R48, R152.reuse, R70, R248 ;  /* 0x000000469830723c */ /* 0x044ff600000810f8 */
[----:B------:R-:W-:Y:S11]  /*561d0*/  @!UPT UIADD3 URZ, URZ, URZ, URZ ;  /* 0x0000003f3f3ff290 */ /* 0x000ff6000fffe03f */
[----:B------:R-:W-:Y:S01]  /*561e0*/  @!UPT UIADD3 URZ, URZ, URZ, URZ ;  /* 0x0000003f3f3ff290 */ /* 0x000fe2000fffe03f */
[----:B------:R2:W-:Y:S04]  /*561f0*/  STL.64 [R1+0x1170], R48 ;  /* 0x0011703001007387 */ /* 0x0005e80000100a00 */
[----:B------:R4:W-:Y:S04]  /*56200*/  STL.64 [R1+0x1178], R50 ;  /* 0x0011783201007387 */ /* 0x0009e80000100a00 */
[----:B------:R-:W3:Y:S04]  /*56210*/  LDL.LU R245, [R1+0x74] ;  /* 0x0000740001f57983 */ /* 0x000ee80000300800 */
[----:B------:R-:W3:Y:S04]  /*56220*/  LDL.LU R246, [R1+0x78] ;  /* 0x0000780001f67983 */ /* 0x000ee80000300800 */
[----:B------:R-:W3:Y:S04]  /*56230*/  LDL.LU R247, [R1+0x7c] ;  /* 0x00007c0001f77983 */ /* 0x000ee80000300800 */
        /* <DEDUP_REMOVED lines=76> */
[----:B--2---:R-:W2:Y:S04]  /*56700*/  LDL.LU R48, [R1+0xdc0] ;  /* 0x000dc00001307983 */ /* 0x004ea80000300800 */
        /* <DEDUP_REMOVED lines=42> */
[----:B------:R-:W1:Y:S01]  /*569b0*/  LDL.LU R251, [R1+0x14bc] ;  /* 0x0014bc0001fb7983 */ /* 0x000e620000300800 */
[C---:B--2---:R-:W-:Y:S11]  /*569c0*/  HMMA.1688.F32.TF32 R60, R152.reuse, R66, R60 ;  /* 0x00000042983c723c */ /* 0x044ff6000008103c */
[----:B------:R-:W-:Y:S11]  /*569d0*/  @!UPT UIADD3 URZ, URZ, URZ, URZ ;  /* 0x0000003f3f3ff290 */ /* 0x000ff6000fffe03f */
[----:B------:R-:W-:Y:S01]  /*569e0*/  @!UPT UIADD3 URZ, URZ, URZ, URZ ;  /* 0x0000003f3f3ff290 */ /* 0x000fe2000fffe03f */
[----:B------:R-:W-:Y:S04]  /*569f0*/  STL.64 [R1+0x1270], R60 ;  /* 0x0012703c01007387 */ /* 0x000fe80000100a00 */
[----:B------:R2:W-:Y:S04]  /*56a00*/  STL.64 [R1+0x1278], R62 ;  /* 0x0012783e01007387 */ /* 0x0005e80000100a00 */
[----:B--2---:R-:W4:Y:S04]  /*56a10*/  LDL.LU.64 R62, [R1+0x39e8] ;  /* 0x0039e800013e7983 */ /* 0x004f280000300a00 */
[----:B------:R-:W2:Y:S01]  /*56a20*/  LDL.LU.64 R60, [R1+0x39e0] ;  /* 0x0039e000013c7983 */ /* 0x000ea20000300a00 */
[C---:B----4-:R-:W-:Y:S11]  /*56a30*/  HMMA.1688.F32.TF32 R56, R152.reuse, R62, R56 ;  /* 0x0000003e9838723c */ /* 0x050ff60000081038 */
[----:B------:R-:W-:Y:S11]  /*56a40*/  @!UPT UIADD3 URZ, URZ, URZ, URZ ;  /* 0x0000003f3f3ff290 */ /* 0x000ff6000fffe03f */
[----:B------:R-:W-:Y:S01]  /*56a50*/  @!UPT UIADD3 URZ, URZ, URZ, URZ ;  /* 0x0000003f3f3ff290 */ /* 0x000fe2000fffe03f */
[----:B------:R-:W-:Y:S04]  /*56a60*/  STL.64 [R1+0x11d0], R56 ;  /* 0x0011d03801007387 */ /* 0x000fe80000100a00 */
[----:B------:R4:W-:Y:S04]  /*56a70*/  STL.64 [R1+0x11d8], R58 ;  /* 0x0011d83a01007387 */ /* 0x0009e80000100a00 */
[----:B----4-:R-:W3:Y:S04]  /*56a80*/  LDL.LU.64 R58, [R1+0x39d8] ;  /* 0x0039d800013a7983 */ /* 0x010ee80000300a00 */
[----:B------:R-:W4:Y:S01]  /*56a90*/  LDL.LU.64 R56, [R1+0x39d0] ;  /* 0x0039d00001387983 */ /* 0x000f220000300a00 */
[C---:B---3--:R-:W-:Y:S11]  /*56aa0*/  HMMA.1688.F32.TF32 R52, R152.reuse, R58, R52 ;  /* 0x0000003a9834723c */ /* 0x048ff60000081034 */
[----:B------:R-:W-:Y:S11]  /*56ab0*/  @!UPT UIADD3 URZ, URZ, URZ, URZ ;  /* 0x0000003f3f3ff290 */ /* 0x000ff6000fffe03f */
[----:B------:R-:W-:Y:S01]  /*56ac0*/  @!UPT UIADD3 URZ, URZ, URZ, URZ ;  /* 0x0000003f3f3ff290 */ /* 0x000fe2000fffe03f */
[----:B------:R-:W-:Y:S04]  /*56ad0*/  STL.64 [R1+0x1280], R52 ;  /* 0x0012803401007387 */ /* 0x000fe80000100a00 */
[----:B------:R3:W-:Y:S04]  /*56ae0*/  STL.64 [R1+0x1288], R54 ;  /* 0x0012883601007387 */ /* 0x0007e80000100a00 */
[----:B---3--:R-:W3:Y:S04]  /*56af0*/  LDL.LU.64 R54, [R1+0x39c8] ;  /* 0x0039c80001367983 */ /* 0x008ee80000300a00 */
[----:B------:R-:W2:Y:S01]  /*56b00*/  LDL.LU.64 R52, [R1+0x39c0] ;  /* 0x0039c00001347983 */ /* 0x000ea20000300a00 */
[C---:B---3--:R-:W-:Y:S11]  /*56b10*/  HMMA.1688.F32.TF32 R48, R152.reuse, R54, R48 ;  /* 0x000000369830723c */ /* 0x048ff60000081030 */
[----:B------:R-:W-:Y:S11]  /*56b20*/  @!UPT UIADD3 URZ, URZ, URZ, URZ ;  /* 0x0000003f3f3ff290 */ /* 0x000ff6000fffe03f */
[----:B------:R-:W-:Y:S01]  /*56b30*/  @!UPT UIADD3 URZ, URZ, URZ, URZ ;  /* 0x0000003f3f3ff290 */ /* 0x000fe2000fffe03f */
[----:B------:R-:W-:Y:S04]  /*56b40*/  STL.64 [R1+0x1290], R48 ;  /* 0x0012903001007387 */ /* 0x000fe80000100a00 */
[----:B------:R3:W-:Y:S04]  /*56b50*/  STL.64 [R1+0x1298], R50 ;  /* 0x0012983201007387 */ /* 0x0007e80000100a00 */
[----:B---3--:R-:W3:Y:S04]  /*56b60*/  LDL.LU.64 R50, [R1+0x39b8] ;  /* 0x0039b80001327983 */ /* 0x008ee80000300a00 */
[----:B------:R-:W2:Y:S01]  /*56b70*/  LDL.LU.64 R48, [R1+0x39b0] ;  /* 0x0039b00001307983 */ /* 0x000ea20000300a00 */
[C---:B------:R-:W-:Y:S08]  /*56b80*/  HMMA.1688.F32.TF32 R224, R152.reuse, R42, R224 ;  /* 0x0000002a98e0723c */ /* 0x040ff000000810e0 */
[C---:B---3--:R-:W-:Y:S11]  /*56b90*/  HMMA.1688.F32.TF32 R216, R152.reuse, R50, R216 ;  /* 0x0000003298d8723c */ /* 0x048ff600000810d8 */
[----:B------:R-:W-:Y:S11]  /*56ba0*/  @!UPT UIADD3 URZ, URZ, URZ, URZ ;  /* 0x0000003f3f3ff290 */ /* 0x000ff6000fffe03f */
[----:B------:R-:W-:Y:S01]  /*56bb0*/  @!UPT UIADD3 URZ, URZ, URZ, URZ ;  /* 0x0000003f3f3ff290 */ /* 0x000fe2000fffe03f */
[----:B------:R-:W-:Y:S04]  /*56bc0*/  STL.64 [R1+0x12e0], R216 ;  /* 0x0012e0d801007387 */ /* 0x000fe80000100a00 */
[----:B------:R3:W-:Y:S02]  /*56bd0*/  STL.64 [R1+0x12e8], R218 ;  /* 0x0012e8da01007387 */ /* 0x0007e40000100a00 */
[C---:B---3--:R-:W-:Y:S08]  /*56be0*/  HMMA.1688.F32.TF32 R216, R152.reuse, R46, R220 ;  /* 0x0000002e98d8723c */ /* 0x048ff000000810dc */
[C---:B------:R-:W-:Y:S11]  /*56bf0*/  HMMA.1688.F32.TF32 R220, R152.reuse, R38, R228 ;  /* 0x0000002698dc723c */ /* 0x040ff600000810e4 */
[----:B------:R-:W-:Y:S04]  /*56c00*/  @!UPT UIADD3 URZ, URZ, URZ, URZ ;  /* 0x0000003f3f3ff290 */ /* 0x000fe8000fffe03f */
[----:B------:R-:W-:Y:S04]  /*56c10*/  STL.64 [R1+0x1300], R216 ;  /* 0x001300d801007387 */ /* 0x000fe80000100a00 */
[----:B------:R3:W-:Y:S02]  /*56c20*/  STL.64 [R1+0x1308], R218 ;  /* 0x001308da01007387 */ /* 0x0007e40000100a00 */
[C---:B---3--:R-:W-:Y:S02]  /*56c30*/  HMMA.1688.F32.TF32 R216, R152.reuse, R34, R232 ;  /* 0x0000002298d8723c */ /* 0x048fe400000810e8 */
[----:B------:R-:W-:Y:S04]  /*56c40*/  STL.64 [R1+0x1690], R224 ;  /* 0x001690e001007387 */ /* 0x000fe80000100a00 */
[----:B------:R3:W-:Y:S04]  /*56c50*/  STL.64 [R1+0x1698], R226 ;  /* 0x001698e201007387 */ /* 0x0007e80000100a00 */
[----:B------:R-:W-:Y:S04]  /*56c60*/  STL.64 [R1+0x17c0], R220 ;  /* 0x0017c0dc01007387 */ /* 0x000fe80000100a00 */
[----:B------:R1:W-:Y:S01]  /*56c70*/  STL.64 [R1+0x17c8], R222 ;  /* 0x0017c8de01007387 */ /* 0x0003e20000100a00 */
[C---:B---3--:R-:W-:Y:S08]  /*56c80*/  HMMA.1688.F32.TF32 R224, R152.reuse, R30, R236 ;  /* 0x0000001e98e0723c */ /* 0x048ff000000810ec */
[----:B------:R-:W-:Y:S01]  /*56c90*/  STL.64 [R1+0x1900], R216 ;  /* 0x001900d801007387 */ /* 0x000fe20000100a00 */
[C---:B-1----:R-:W-:Y:S03]  /*56ca0*/  HMMA.1688.F32.TF32 R220, R152.reuse, R26, R148 ;  /* 0x0000001a98dc723c */ /* 0x042fe60000081094 */
[----:B------:R1:W-:Y:S05]  /*56cb0*/  STL.64 [R1+0x1908], R218 ;  /* 0x001908da01007387 */ /* 0x0003ea0000100a00 */
[C---:B------:R-:W-:Y:S08]  /*56cc0*/  HMMA.1688.F32.TF32 R148, R152.reuse, R18, R140 ;  /* 0x000000129894723c */ /* 0x040ff0000008108c */
[C---:B-1----:R-:W-:Y:S08]  /*56cd0*/  HMMA.1688.F32.TF32 R216, R152.reuse, R22, R144 ;  /* 0x0000001698d8723c */ /* 0x042ff00000081090 */
        /* <DEDUP_REMOVED lines=37> */
[----:B------:R-:W-:Y:S01]  /*56f30*/  HMMA.1688.F32.TF32 R80, R152, R162, R244 ;  /* 0x000000a29850723c */ /* 0x000fe200000810f4 */
        /* <DEDUP_REMOVED lines=136> */
[C---:B--2---:R-:W-:Y:S11]  /*577c0*/  HMMA.1688.F32.TF32 R216, R156.reuse, R70, R216 ;  /* 0x000000469cd8723c */ /* 0x044ff600000810d8 */
[----:B------:R-:W-:Y:S11]  /*577d0*/  @!UPT UIADD3 URZ, URZ, URZ, URZ ;  /* 0x0000003f3f3ff290 */ /* 0x000ff6000fffe03f */
[----:B------:R-:W-:Y:S01]  /*577e0*/  @!UPT UIADD3 URZ, URZ, URZ, URZ ;  /* 0x0000003f3f3ff290 */ /* 0x000fe2000fffe03f */
[----:B------:R-:W-:Y:S04]  /*577f0*/  STL.64 [R1+0xec0], R216 ;  /* 0x000ec0d801007387 */ /* 0x000fe80000100a00 */
[----:B------:R2:W-:Y:S02]  /*57800*/  STL.64 [R1+0xec8], R218 ;  /* 0x000ec8da01007387 */ /* 0x0005e40000100a00 */
[C---:B--2---:R-:W-:Y:S08]  /*57810*/  HMMA.1688.F32.TF32 R216, R156.reuse, R66, R220 ;  /* 0x000000429cd8723c */ /* 0x044ff000000810dc */
[C---:B---3--:R-:W-:Y:S08]  /*57820*/  HMMA.1688.F32.TF32 R224, R156.reuse, R62, R224 ;  /* 0x0000003e9ce0723c */ /* 0x048ff000000810e0 */
[C---:B------:R-:W-:Y:S07]  /*57830*/  HMMA.1688.F32.TF32 R220, R156.reuse, R58, R228 ;  /* 0x0000003a9cdc723c */ /* 0x040fee00000810e4 */
        /* <DEDUP_REMOVED lines=9> */
[C---:B---3--:R-:W-:Y:S03]  /*578d0*/  HMMA.1688.F32.TF32 R220, R156.reuse, R46, R148 ;  /* 0x0000002e9cdc723c */ /* 0x048fe60000081094 */
[----:B------:R2:W-:Y:S05]  /*578e0*/  STL.64 [R1+0xfa8], R218 ;  /* 0x000fa8da01007387 */ /* 0x0005ea0000100a00 */
[C---:B------:R-:W-:Y:S08]  /*578f0*/  HMMA.1688.F32.TF32 R148, R156.reuse, R38, R140 ;  /* 0x000000269c94723c */ /* 0x040ff0000008108c */
[C---:B--2---:R-:W-:Y:S08]  /*57900*/  HMMA.1688.F32.TF32 R216, R156.reuse, R42, R144 ;  /* 0x0000002a9cd8723c */ /* 0x044ff00000081090 */
[C---:B------:R-:W-:Y:S08]  /*57910*/  HMMA.1688.F32.TF32 R144, R156.reuse, R34, R136 ;  /* 0x000000229c90723c */ /* 0x040ff00000081088 */
[C---:B----4-:R-:W-:Y:S08]  /*57920*/  HMMA.1688.F32.TF32 R140, R156.reuse, R30, R132 ;  /* 0x0000001e9c8c723c */ /* 0x050ff00000081084 */
        /* <DEDUP_REMOVED lines=64> */
[----:B---3--:R-:W3:Y:S04]  /*57d30*/  LDL.LU R76, [R1+0x3e0] ;  /* 0x0003e000014c7983 */ /* 0x008ee80000300800 */
[----:B------:R-:W3:Y:S04]  /*57d40*/  LDL.LU R77, [R1+0x3e4] ;  /* 0x0003e400014d7983 */ /* 0x000ee80000300800 */
[----:B----4-:R-:W3:Y:S04]  /*57d50*/  LDL.LU R78, [R1+0x3e8] ;  /* 0x0003e800014e7983 */ /* 0x010ee80000300800 */
        /* <DEDUP_REMOVED lines=103> */
[----:B------:R-:W-:Y:S01]  /*583d0*/  @!UPT UIADD3 URZ, URZ, URZ, URZ ;  /* 0x0000003f3f3ff290 */ /* 0x000fe2000fffe03f */
[----:B------:R-:W-:Y:S04]  /*583e0*/  STL.64 [R1+0x2130], R216 ;  /* 0x002130d801007387 */ /* 0x000fe80000100a00 */
[----:B------:R2:W-:Y:S02]  /*583f0*/  STL.64 [R1+0x2138], R218 ;  /* 0x002138da01007387 */ /* 0x0005e40000100a00 */
[C---:B--2---:R-:W-:Y:S08]  /*58400*/  HMMA.1688.F32.TF32 R216, R156.reuse, R170, R220 ;  /* 0x000000aa9cd8723c */ /* 0x044ff000000810dc */
[C---:B---3--:R-:W-:Y:S08]  /*58410*/  HMMA.1688.F32.TF32 R224, R156.reuse, R166, R224 ;  /* 0x000000a69ce0723c */ /* 0x048ff000000810e0 */
[----:B------:R-:W-:Y:S01]  /*58420*/  HMMA.1688.F32.TF32 R220, R156, R162, R228 ;  /* 0x000000a29cdc723c */ /* 0x000fe200000810e4 */
[----:B------:R-:W-:Y:S04]  /*58430*/  LDS R156, [R3+0xc200] ;  /* 0x00c20000039c7984 */ /* 0x000fe80000000800 */
[----:B------:R-:W-:Y:S04]  /*58440*/  LDS R158, [R3+0xe200] ;  /* 0x00e20000039e7984 */ /* 0x000fe80000000800 */
[----:B------:R-:W-:Y:S04]  /*58450*/  STL.64 [R1+0x2120], R216 ;  /* 0x002120d801007387 */ /* 0x000fe80000100a00 */
[----:B------:R1:W-:Y:S04]  /*58460*/  STL.64 [R1+0x2128], R218 ;  /* 0x002128da01007387 */ /* 0x0003e80000100a00 */
[----:B------:R-:W-:Y:S04]  /*58470*/  LDS R157, [R240+0xc200] ;  /* 0x00c20000f09d7984 */ /* 0x000fe80000000800 */
[----:B------:R-:W2:Y:S01]  /*58480*/  LDS R159, [R240+0xe200] ;  /* 0x00e20000f09f7984 */ /* 0x000ea20000000800 */
[C---:B-1----:R-:W-:Y:S03]  /*58490*/  HMMA.1688.F32.TF32 R216, R152.reuse, R74, R232 ;  /* 0x0000004a98d8723c */ /* 0x042fe600000810e8 */
[----:B------:R-:W-:Y:S04]  /*584a0*/  STL.64 [R1+0x2110], R224 ;  /* 0x002110e001007387 */ /* 0x000fe80000100a00 */
[----:B------:R1:W-:Y:S04]  /*584b0*/  STL.64 [R1+0x2118], R226 ;  /* 0x002118e201007387 */ /* 0x0003e80000100a00 */
[----:B------:R-:W-:Y:S04]  /*584c0*/  STL.64 [R1+0x2100], R220 ;  /* 0x002100dc01007387 */ /* 0x000fe80000100a00 */
[----:B------:R4:W-:Y:S01]  /*584d0*/  STL.64 [R1+0x2108], R222 ;  /* 0x002108de01007387 */ /* 0x0009e20000100a00 */
[C---:B-1----:R-:W-:Y:S07]  /*584e0*/  HMMA.1688.F32.TF32 R224, R152.reuse, R70, R236 ;  /* 0x0000004698e0723c */ /* 0x042fee00000810ec */
[----:B------:R-:W-:Y:S01]  /*584f0*/  STL.64 [R1+0xc50], R216 ;  /* 0x000c50d801007387 */ /* 0x000fe20000100a00 */
[C---:B----4-:R-:W-:Y:S03]  /*58500*/  HMMA.1688.F32.TF32 R220, R152.reuse, R66, R148 ;  /* 0x0000004298dc723c */ /* 0x050fe60000081094 */
        /* <DEDUP_REMOVED lines=176> */
[C---:B------:R-:W-:Y:S08]  /*59010*/  HMMA.1688.F32.TF32 R216, R152.reuse, R194, R216 ;  /* 0x000000c298d8723c */ /* 0x040ff000000810d8 */
[C---:B------:R-:W-:Y:S11]  /*59020*/  HMMA.1688.F32.TF32 R220, R152.reuse, R190, R220 ;  /* 0x000000be98dc723c */ /* 0x040ff600000810dc */
[----:B------:R-:W-:Y:S04]  /*59030*/  @!UPT UIADD3 URZ, URZ, URZ, URZ ;  /* 0x0000003f3f3ff290 */ /* 0x000fe8000fffe03f */
[----:B------:R-:W-:Y:S04]  /*59040*/  STL.64 [R1+0x2080], R216 ;  /* 0x002080d801007387 */ /* 0x000fe80000100a00 */
[----:B------:R1:W-:Y:S02]  /*59050*/  STL.64 [R1+0x2088], R218 ;  /* 0x002088da01007387 */ /* 0x0003e40000100a00 */
[C---:B-1----:R-:W-:Y:S02]  /*59060*/  HMMA.1688.F32.TF32 R216, R152.reuse, R186, R224 ;  /* 0x000000ba98d8723c */ /* 0x042fe400000810e0 */
[----:B------:R-:W-:Y:S04]  /*59070*/  STL.64 [R1+0x2070], R220 ;  /* 0x002070dc01007387 */ /* 0x000fe80000100a00 */
[----:B------:R1:W-:Y:S02]  /*59080*/  STL.64 [R1+0x2078], R222 ;  /* 0x002078de01007387 */ /* 0x0003e40000100a00 */
[C---:B------:R-:W-:Y:S08]  /*59090*/  HMMA.1688.F32.TF32 R224, R152.reuse, R182, R228 ;  /* 0x000000b698e0723c */ /* 0x040ff000000810e4 */
[C---:B-1----:R-:W-:Y:S07]  /*590a0*/  HMMA.1688.F32.TF32 R220, R152.reuse, R178, R232 ;  /* 0x000000b298dc723c */ /* 0x042fee00000810e8 */
[----:B------:R-:W-:Y:S04]  /*590b0*/  STL.64 [R1+0x2060], R216 ;  /* 0x002060d801007387 */ /* 0x000fe80000100a00 */
[----:B------:R1:W-:Y:S01]  /*590c0*/  STL.64 [R1+0x2068], R218 ;  /* 0x002068da01007387 */ /* 0x0003e20000100a00 */
[C---:B------:R-:W-:Y:S08]  /*590d0*/  HMMA.1688.F32.TF32 R148, R152.reuse, R170, R148 ;  /* 0x000000aa9894723c */ /* 0x040ff00000081094 */
[----:B-1----:R-:W-:Y:S01]  /*590e0*/  HMMA.1688.F32.TF32 R216, R152, R174, R236 ;  /* 0x000000ae98d8723c */ /* 0x002fe200000810ec */
[----:B------:R-:W-:Y:S04]  /*590f0*/  STL.64 [R1+0x2050], R224 ;  /* 0x002050e001007387 */ /* 0x000fe80000100a00 */
[----:B------:R-:W-:Y:S04]  /*59100*/  STL.64 [R1+0x2058], R226 ;  /* 0x002058e201007387 */ /* 0x000fe80000100a00 */
[----:B------:R-:W-:Y:S04]  /*59110*/  STL.64 [R1+0x2040], R220 ;  /* 0x002040dc01007387 */ /* 0x000fe80000100a00 */
[----:B------:R-:W-:Y:S04]  /*59120*/  STL.64 [R1+0x2048], R222 ;  /* 0x002048de01007387 */ /* 0x000fe80000100a00 */
[----:B------:R-:W-:Y:S04]  /*59130*/  LDS R152, [R3+0xc280] ;  /* 0x00c2800003987984 */ /* 0x000fe80000000800 */
[----:B------:R-:W-:Y:S04]  /*59140*/  LDS R154, [R3+0xe280] ;  /* 0x00e28000039a7984 */ /* 0x000fe80000000800 */
        /* <DEDUP_REMOVED lines=10> */
[C---:B------:R-:W-:Y:S03]  /*591f0*/  HMMA.1688.F32.TF32 R84, R156.reuse, R22, R84 ;  /* 0x000000169c54723c */ /* 0x040fe60000081054 */
[----:B------:R-:W-:Y:S04]  /*59200*/  LDS R153, [R240+0xc280] ;  /* 0x00c28000f0997984 */ /* 0x000fe80000000800 */
[----:B------:R-:W2:Y:S01]  /*59210*/  LDS R155, [R240+0xe280] ;  /* 0x00e28000f09b7984 */ /* 0x000ea20000000800 */
[C---:B-1----:R-:W-:Y:S08]  /*59220*/  HMMA.1688.F32.TF32 R136, R156.reuse, R70, R132 ;  /* 0x000000469c88723c */ /* 0x042ff00000081084 */
        /* <DEDUP_REMOVED lines=34> */
[----:B------:R-:W-:Y:S04]  /*59450*/  STL.64 [R1+0xd78], R98 ;  /* 0x000d786201007387 */ /* 0x000fe80000100a00 */
[----:B------:R-:W-:Y:S04]  /*59460*/  STL.64 [R1+0xe00], R92 ;  /* 0x000e005c01007387 */ /* 0x000fe80000100a00 */
[----:B------:R-:W-:Y:S04]  /*59470*/  STL.64 [R1+0xe08], R94 ;  /* 0x000e085e01007387 */ /* 0x000fe80000100a00 */
[----:B------:R-:W-:Y:S01]  /*59480*/  STL.64 [R1+0xe60], R84 ;  /* 0x000e605401007387 */ /* 0x000fe20000100a00 */
[C---:B------:R-:W-:Y:S03]  /*59490*/  HMMA.1688.F32.TF32 R76, R156.reuse, R6, R248 ;  /* 0x000000069c4c723c */ /* 0x040fe600000810f8 */
[----:B------:R1:W-:Y:S05]  /*594a0*/  STL.64 [R1+0xe68], R86 ;  /* 0x000e685601007387 */ /* 0x0003ea0000100a00 */
[----:B-1----:R-:W-:Y:S01]  /*594b0*/  HMMA.1688.F32.TF32 R84, R156, R10, R244 ;  /* 0x0000000a9c54723c */ /* 0x002fe200000810f4 */
[----:B------:R-:W-:Y:S04]  /*594c0*/  STL.64 [R1+0x1030], R88 ;  /* 0x0010305801007387 */ /* 0x000fe80000100a00 */
[----:B------:R-:W-:Y:S04]  /*594d0*/  STL.64 [R1+0x1038], R90 ;  /* 0x0010385a01007387 */ /* 0x000fe80000100a00 */
[----:B------:R1:W-:Y:S04]  /*594e0*/  STL.64 [R1+0x10c0], R80 ;  /* 0x0010c05001007387 */ /* 0x0003e80000100a00 */
[----:B------:R3:W-:Y:S04]  /*594f0*/  STL.64 [R1+0x10c8], R82 ;  /* 0x0010c85201007387 */ /* 0x0007e80000100a00 */
[----:B-1----:R-:W4:Y:S06]  /*59500*/  LDL.LU R80, [R1+0x1530] ;  /* 0x0015300001507983 */ /* 0x002f2c0000300800 */
[----:B------:R1:W-:Y:S04]  /*59510*/  STL.64 [R1+0x1160], R84 ;  /* 0x0011605401007387 */ /* 0x0003e80000100a00 */
[----:B------:R1:W-:Y:S04]  /*59520*/  STL.64 [R1+0x1168], R86 ;  /* 0x0011685601007387 */ /* 0x0003e80000100a00 */
[----:B------:R1:W-:Y:S04]  /*59530*/  STL.64 [R1+0x1320], R76 ;  /* 0x0013204c01007387 */ /* 0x0003e80000100a00 */
[----:B------:R1:W-:Y:S04]  /*59540*/  STL.64 [R1+0x1328], R78 ;  /* 0x0013284e01007387 */ /* 0x0003e80000100a00 */
[----:B------:R-:W4:Y:S04]  /*59550*/  LDL.LU R81, [R1+0x1534] ;  /* 0x0015340001517983 */ /* 0x000f280000300800 */
[----:B---3--:R-:W4:Y:S04]  /*59560*/  LDL.LU R82, [R1+0x1538] ;  /* 0x0015380001527983 */ /* 0x008f280000300800 */
[----:B------:R-:W4:Y:S04]  /*59570*/  LDL.LU R83, [R1+0x153c] ;  /* 0x00153c0001537983 */ /* 0x000f280000300800 */
[----:B-1----:R-:W2:Y:S04]  /*59580*/  LDL.LU R84, [R1+0x1610] ;  /* 0x0016100001547983 */ /* 0x002ea80000300800 */
        /* <DEDUP_REMOVED lines=92> */
[C---:B------:R-:W-:Y:S07]  /*59b50*/  HMMA.1688.F32.TF32 R124, R156.reuse, R190, R124 ;  /* 0x000000be9c7c723c */ /* 0x040fee000008107c */
[----:B------:R-:W-:Y:S04]  /*59b60*/  STL.64 [R1+0x1f70], R148 ;  /* 0x001f709401007387 */ /* 0x000fe80000100a00 */
[----:B------:R-:W-:Y:S04]  /*59b70*/  STL.64 [R1+0x1f78], R150 ;  /* 0x001f789601007387 */ /* 0x000fe80000100a00 */
[----:B------:R-:W-:Y:S01]  /*59b80*/  STL.64 [R1+0x1f60], R144 ;  /* 0x001f609001007387 */ /* 0x000fe20000100a00 */
[----:B------:R-:W-:Y:S03]  /*59b90*/  HMMA.1688.F32.TF32 R108, R156, R174, R108 ;  /* 0x000000ae9c6c723c */ /* 0x000fe6000008106c */
[----:B------:R-:W-:Y:S04]  /*59ba0*/  STL.64 [R1+0x1f68], R146 ;  /* 0x001f689201007387 */ /* 0x000fe80000100a00 */
[----:B------:R-:W-:Y:S04]  /*59bb0*/  STL.64 [R1+0x1f50], R140 ;  /* 0x001f508c01007387 */ /* 0x000fe80000100a00 */
[----:B------:R-:W-:Y:S04]  /*59bc0*/  STL.64 [R1+0x1f58], R142 ;  /* 0x001f588e01007387 */ /* 0x000fe80000100a00 */
[----:B------:R-:W-:Y:S01]  /*59bd0*/  STL.64 [R1+0x1f40], R136 ;  /* 0x001f408801007387 */ /* 0x000fe20000100a00 */
[C---:B------:R-:W-:Y:S03]  /*59be0*/  HMMA.1688.F32.TF32 R92, R152.reuse, R74, R92 ;  /* 0x0000004a985c723c */ /* 0x040fe6000008105c */
        /* <DEDUP_REMOVED lines=30> */
[----:B------:R1:W-:Y:S04]  /*59dd0*/  STL.64 [R1+0x39a0], R60 ;  /* 0x0039a03c01007387 */ /* 0x0003e80000100a00 */
[----:B------:R-:W-:Y:S04]  /*59de0*/  LDS R156, [R3+0xc300] ;  /* 0x00c30000039c7984 */ /* 0x000fe80000000800 */
[----:B------:R-:W-:Y:S01]  /*59df0*/  LDS R158, [R3+0xe300] ;  /* 0x00e30000039e7984 */ /* 0x000fe20000000800 */
[C---:B-1----:R-:W-:Y:S03]  /*59e00*/  HMMA.1688.F32.TF32 R60, R152.reuse, R58, R76 ;  /* 0x0000003a983c723c */ /* 0x042fe6000008104c */
[----:B------:R-:W-:Y:S04]  /*59e10*/  STL.64 [R1+0x950], R80 ;  /* 0x0009505001007387 */ /* 0x000fe80000100a00 */
[----:B------:R-:W-:Y:S04]  /*59e20*/  STL.64 [R1+0x958], R82 ;  /* 0x0009585201007387 */ /* 0x000fe80000100a00 */
[----:B------:R-:W-:Y:S04]  /*59e30*/  STL.64 [R1+0x3998], R58 ;  /* 0x0039983a01007387 */ /* 0x000fe80000100a00 */
[----:B------:R1:W-:Y:S04]  /*59e40*/  STL.64 [R1+0x3990], R56 ;  /* 0x0039903801007387 */ /* 0x0003e80000100a00 */
[----:B------:R-:W-:Y:S04]  /*59e50*/  LDS R157, [R240+0xc300] ;  /* 0x00c30000f09d7984 */ /* 0x000fe80000000800 */
[----:B------:R-:W2:Y:S04]  /*59e60*/  LDS R159, [R240+0xe300] ;  /* 0x00e30000f09f7984 */ /* 0x000ea80000000800 */
[----:B------:R-:W-:Y:S01]  /*59e70*/  STL.64 [R1+0x9b0], R60 ;  /* 0x0009b03c01007387 */ /* 0x000fe20000100a00 */
[C---:B-1----:R-:W-:Y:S03]  /*59e80*/  HMMA.1688.F32.TF32 R56, R152.reuse, R54, R244 ;  /* 0x000000369838723c */ /* 0x042fe600000810f4 */
[----:B------:R-:W-:Y:S04]  /*59e90*/  STL.64 [R1+0x9b8], R62 ;  /* 0x0009b83e01007387 */ /* 0x000fe80000100a00 */
[----:B------:R-:W-:Y:S04]  /*59ea0*/  STL.64 [R1+0x3988], R54 ;  /* 0x0039883601007387 */ /* 0x000fe80000100a00 */
[----:B------:R1:W-:Y:S02]  /*59eb0*/  STL.64 [R1+0x3980], R52 ;  /* 0x0039803401007387 */ /* 0x0003e40000100a00 */
[C---:B-1----:R-:W-:Y:S10]  /*59ec0*/  HMMA.1688.F32.TF32 R52, R152.reuse, R50, R248 ;  /* 0x000000329834723c */ /* 0x042ff400000810f8 */
[----:B------:R-:W-:Y:S04]  /*59ed0*/  STL.64 [R1+0x980], R56 ;  /* 0x0009803801007387 */ /* 0x000fe80000100a00 */
[----:B------:R-:W-:Y:S04]  /*59ee0*/  STL.64 [R1+0x988], R58 ;  /* 0x0009883a01007387 */ /* 0x000fe80000100a00 */
[----:B------:R-:W2:Y:S05]  /*59ef0*/  LDL.LU R244, [R1+0x25c0] ;  /* 0x0025c00001f47983 */ /* 0x000eaa0000300800 */
[----:B------:R-:W-:Y:S04]  /*59f00*/  STL.64 [R1+0x9d0], R52 ;  /* 0x0009d03401007387 */ /* 0x000fe80000100a00 */
[----:B------:R-:W-:Y:S04]  /*59f10*/  STL.64 [R1+0x9d8], R54 ;  /* 0x0009d83601007387 */ /* 0x000fe80000100a00 */
        /* <DEDUP_REMOVED lines=108> */
[----:B------:R2:W-:Y:S02]  /*5a5e0*/  STL.64 [R1+0x3970], R48 ;  /* 0x0039703001007387 */ /* 0x0005e40000100a00 */
[C---:B--2---:R-:W-:Y:S08]  /*5a5f0*/  HMMA.1688.F32.TF32 R48, R152.reuse, R42, R220 ;  /* 0x0000002a9830723c */ /* 0x044ff000000810dc */
[C---:B---3--:R-:W-:Y:S08]  /*5a600*/  HMMA.1688.F32.TF32 R52, R152.reuse, R46, R216 ;  /* 0x0000002e9834723c */ /* 0x048ff000000810d8 */
[C---:B------:R-:W-:Y:S11]  /*5a610*/  HMMA.1688.F32.TF32 R56, R152.reuse, R38, R224 ;  /* 0x000000269838723c */ /* 0x040ff600000810e0 */
[----:B------:R-:W-:Y:S04]  /*5a620*/  @!UPT UIADD3 URZ, URZ, URZ, URZ ;  /* 0x0000003f3f3ff290 */ /* 0x000fe8000fffe03f */
[----:B------:R-:W-:Y:S04]  /*5a630*/  STL.64 [R1+0x9c0], R52 ;  /* 0x0009c03401007387 */ /* 0x000fe80000100a00 */
[----:B------:R1:W-:Y:S04]  /*5a640*/  STL.64 [R1+0x9c8], R54 ;  /* 0x0009c83601007387 */ /* 0x0003e80000100a00 */
[----:B------:R-:W-:Y:S04]  /*5a650*/  STL.64 [R1+0xa10], R48 ;  /* 0x000a103001007387 */ /* 0x000fe80000100a00 */
[----:B------:R4:W-:Y:S01]  /*5a660*/  STL.64 [R1+0xa18], R50 ;  /* 0x000a183201007387 */ /* 0x0009e20000100a00 */
[C---:B-1----:R-:W-:Y:S08]  /*5a670*/  HMMA.1688.F32.TF32 R52, R152.reuse, R34, R228 ;  /* 0x000000229834723c */ /* 0x042ff000000810e4 */
[C---:B----4-:R-:W-:Y:S01]  /*5a680*/  HMMA.1688.F32.TF32 R48, R152.reuse, R30, R232 ;  /* 0x0000001e9830723c */ /* 0x050fe200000810e8 */
        /* <DEDUP_REMOVED lines=9> */
[----:B------:R-:W-:Y:S04]  /*5a720*/  STL.64 [R1+0x960], R56 ;  /* 0x0009603801007387 */ /* 0x000fe80000100a00 */
[----:B------:R1:W-:Y:S08]  /*5a730*/  STL.64 [R1+0x968], R58 ;  /* 0x0009683a01007387 */ /* 0x0003f00000100a00 */
        /* <DEDUP_REMOVED lines=50> */
[----:B-1----:R-:W-:Y:S03]  /*5aa60*/  HMMA.1688.F32.TF32 R52, R152, R162, R76 ;  /* 0x000000a29834723c */ /* 0x002fe6000008104c */
[----:B------:R-:W-:Y:S04]  /*5aa70*/  LDS R152, [R3+0xc380] ;  /* 0x00c3800003987984 */ /* 0x000fe80000000800 */
[----:B------:R-:W-:Y:S01]  /*5aa80*/  LDS R154, [R3+0xe380] ;  /* 0x00e38000039a7984 */ /* 0x000fe20000000800 */
[C---:B--2---:R-:W-:Y:S03]  /*5aa90*/  HMMA.1688.F32.TF32 R48, R156.reuse, R74, R244 ;  /* 0x0000004a9c30723c */ /* 0x044fe600000810f4 */
[----:B------:R-:W-:Y:S04]  /*5aaa0*/  STL.64 [R1+0x1d40], R56 ;  /* 0x001d403801007387 */ /* 0x000fe80000100a00 */
[----:B------:R-:W-:Y:S04]  /*5aab0*/  STL.64 [R1+0x1d48], R58 ;  /* 0x001d483a01007387 */ /* 0x000fe80000100a00 */
[----:B------:R-:W-:Y:S04]  /*5aac0*/  LDS R153, [R240+0xc380] ;  /* 0x00c38000f0997984 */ /* 0x000fe80000000800 */
[----:B------:R-:W1:Y:S04]  /*5aad0*/  LDS R155, [R240+0xe380] ;  /* 0x00e38000f09b7984 */ /* 0x000e680000000800 */
        /* <DEDUP_REMOVED lines=159> */
[----:B---3--:R-:W3:Y:S01]  /*5b4d0*/  LDL.LU.64 R50, [R1+0x3978] ;  /* 0x0039780001327983 */ /* 0x008ee20000300a00 */
[C---:B------:R-:W-:Y:S03]  /*5b4e0*/  HMMA.1688.F32.TF32 R148, R156.reuse, R46, R148 ;  /* 0x0000002e9c94723c */ /* 0x040fe60000081094 */
[----:B------:R-:W2:Y:S05]  /*5b4f0*/  LDL.LU.64 R48, [R1+0x3970] ;  /* 0x0039700001307983 */ /* 0x000eaa0000300a00 */
[C---:B------:R-:W-:Y:S08]  /*5b500*/  HMMA.1688.F32.TF32 R144, R156.reuse, R42, R144 ;  /* 0x0000002a9c90723c */ /* 0x040ff00000081090 */
[C---:B------:R-:W-:Y:S08]  /*5b510*/  HMMA.1688.F32.TF32 R140, R156.reuse, R38, R140 ;  /* 0x000000269c8c723c */ /* 0x040ff0000008108c */
[C---:B------:R-:W-:Y:S08]  /*5b520*/  HMMA.1688.F32.TF32 R216, R156.reuse, R34, R216 ;  /* 0x000000229cd8723c */ /* 0x040ff000000810d8 */
[C---:B---3--:R-:W-:Y:S11]  /*5b530*/  HMMA.1688.F32.TF32 R236, R156.reuse, R50, R236 ;  /* 0x000000329cec723c */ /* 0x048ff600000810ec */
[----:B------:R-:W-:Y:S11]  /*5b540*/  @!UPT UIADD3 URZ, URZ, URZ, URZ ;  /* 0x0000003f3f3ff290 */ /* 0x000ff6000fffe03f */
[----:B------:R-:W-:Y:S01]  /*5b550*/  @!UPT UIADD3 URZ, URZ, URZ, URZ ;  /* 0x0000003f3f3ff290 */ /* 0x000fe2000fffe03f */
[----:B------:R-:W-:Y:S04]  /*5b560*/  STL.64 [R1+0x870], R236 ;  /* 0x000870ec01007387 */ /* 0x000fe80000100a00 */
[----:B------:R3:W-:Y:S04]  /*5b570*/  STL.64 [R1+0x878], R238 ;  /* 0x000878ee01007387 */ /* 0x0007e80000100a00 */
[----:B---3--:R-:W3:Y:S04]  /*5b580*/  LDL.LU.64 R238, [R1+0x3968] ;  /* 0x0039680001ee7983 */ /* 0x008ee80000300a00 */
[----:B------:R-:W3:Y:S04]  /*5b590*/  LDL.LU.64 R236, [R1+0x3960] ;  /* 0x0039600001ec7983 */ /* 0x000ee80000300a00 */
        /* <DEDUP_REMOVED lines=13> */
[----:B------:R1:W-:Y:S02]  /*5b670*/  STL.64 [R1+0x8d8], R218 ;  /* 0x0008d8da01007387 */ /* 0x0003e40000100a00 */
[C---:B-1----:R-:W-:Y:S08]  /*5b680*/  HMMA.1688.F32.TF32 R216, R156.reuse, R30, R220 ;  /* 0x0000001e9cd8723c */ /* 0x042ff000000810dc */
        /* <DEDUP_REMOVED lines=12> */
[C---:B-1----:R-:W-:Y:S08]  /*5b750*/  HMMA.1688.F32.TF32 R216, R156.reuse, R10, R132 ;  /* 0x0000000a9cd8723c */ /* 0x042ff00000081084 */
[C---:B------:R-:W-:Y:S08]  /*5b760*/  HMMA.1688.F32.TF32 R132, R156.reuse, R214, R124 ;  /* 0x000000d69c84723c */ /* 0x040ff0000008107c */
[C---:B------:R-:W-:Y:S08]  /*5b770*/  HMMA.1688.F32.TF32 R128, R156.reuse, R210, R120 ;  /* 0x000000d29c80723c */ /* 0x040ff00000081078 */
[C---:B------:R-:W-:Y:S08]  /*5b780*/  HMMA.1688.F32.TF32 R124, R156.reuse, R206, R116 ;  /* 0x000000ce9c7c723c */ /* 0x040ff00000081074 */
[C---:B------:R-:W-:Y:S01]  /*5b790*/  HMMA.1688.F32.TF32 R120, R156.reuse, R202, R112 ;  /* 0x000000ca9c78723c */ /* 0x040fe20000081070 */
[----:B------:R1:W-:Y:S07]  /*5b7a0*/  STL.64 [R1+0xa40], R224 ;  /* 0x000a40e001007387 */ /* 0x0003ee0000100a00 */
[C---:B------:R-:W-:Y:S01]  /*5b7b0*/  HMMA.1688.F32.TF32 R116, R156.reuse, R198, R108 ;  /* 0x000000c69c74723c */ /* 0x040fe2000008106c */
[----:B------:R1:W-:Y:S07]  /*5b7c0*/  STL.64 [R1+0xa48], R226 ;  /* 0x000a48e201007387 */ /* 0x0003ee0000100a00 */
[C---:B------:R-:W-:Y:S01]  /*5b7d0*/  HMMA.1688.F32.TF32 R112, R156.reuse, R194, R104 ;  /* 0x000000c29c70723c */ /* 0x040fe20000081068 */
[----:B------:R-:W-:Y:S07]  /*5b7e0*/  STL.64 [R1+0xb30], R220 ;  /* 0x000b30dc01007387 */ /* 0x000fee0000100a00 */
[C---:B------:R-:W-:Y:S01]  /*5b7f0*/  HMMA.1688.F32.TF32 R108, R156.reuse, R190, R100 ;  /* 0x000000be9c6c723c */ /* 0x040fe20000081064 */
[----:B------:R-:W-:Y:S07]  /*5b800*/  STL.64 [R1+0xb38], R222 ;  /* 0x000b38de01007387 */ /* 0x000fee0000100a00 */
[C---:B------:R-:W-:Y:S01]  /*5b810*/  HMMA.1688.F32.TF32 R104, R156.reuse, R186, R96 ;  /* 0x000000ba9c68723c */ /* 0x040fe20000081060 */
[----:B------:R1:W-:Y:S07]  /*5b820*/  STL.64 [R1+0xba0], R216 ;  /* 0x000ba0d801007387 */ /* 0x0003ee0000100a00 */
[C---:B------:R-:W-:Y:S01]  /*5b830*/  HMMA.1688.F32.TF32 R100, R156.reuse, R182, R92 ;  /* 0x000000b69c64723c */ /* 0x040fe2000008105c */
[----:B------:R1:W-:Y:S04]  /*5b840*/  STL.64 [R1+0xba8], R218 ;  /* 0x000ba8da01007387 */ /* 0x0003e80000100a00 */
        /* <DEDUP_REMOVED lines=35> */
[----:B------:R1:W-:Y:S04]  /*5ba80*/  STL.64 [R1+0x1b80], R80 ;  /* 0x001b805001007387 */ /* 0x0003e80000100a00 */
[----:B------:R1:W-:Y:S04]  /*5ba90*/  STL.64 [R1+0x1b88], R82 ;  /* 0x001b885201007387 */ /* 0x0003e80000100a00 */
        /* <DEDUP_REMOVED lines=89> */
[----:B------:R-:W4:Y:S04]  /*5c030*/  LDL.LU R104, [R1] ;  /* 0x0000000001687983 */ /* 0x000f280000300800 */
[----:B------:R-:W4:Y:S04]  /*5c040*/  LDL.LU R105, [R1+0x4] ;  /* 0x0000040001697983 */ /* 0x000f280000300800 */
[----:B------:R-:W4:Y:S04]  /*5c050*/  LDL.LU R106, [R1+0x8] ;  /* 0x00000800016a7983 */ /* 0x000f280000300800 */
[----:B------:R-:W4:Y:S04]  /*5c060*/  LDL.LU R107, [R1+0xc] ;  /* 0x00000c00016b7983 */ /* 0x000f280000300800 */
[----:B------:R-:W-:Y:S04]  /*5c070*/  LDS R156, [R3+0xc400] ;  /* 0x00c40000039c7984 */ /* 0x000fe80000000800 */
[----:B------:R-:W-:Y:S01]  /*5c080*/  LDS R158, [R3+0xe400] ;  /* 0x00e40000039e7984 */ /* 0x000fe20000000800 */
[C---:B--2---:R-:W-:Y:S03]  /*5c090*/  HMMA.1688.F32.TF32 R248, R152.reuse, R6, R248 ;  /* 0x0000000698f8723c */ /* 0x044fe600000810f8 */
[----:B------:R-:W-:Y:S04]  /*5c0a0*/  LDS R157, [R240+0xc400] ;  /* 0x00c40000f09d7984 */ /* 0x000fe80000000800 */
[----:B------:R-:W2:Y:S01]  /*5c0b0*/  LDS R159, [R240+0xe400] ;  /* 0x00e40000f09f7984 */ /* 0x000ea20000000800 */
        /* <DEDUP_REMOVED lines=13> */
[----:B------:R2:W-:Y:S04]  /*5c190*/  STL.64 [R1+0x6e0], R100 ;  /* 0x0006e06401007387 */ /* 0x0005e80000100a00 */
[----:B------:R3:W-:Y:S04]  /*5c1a0*/  STL.64 [R1+0x6e8], R102 ;  /* 0x0006e86601007387 */ /* 0x0007e80000100a00 */
[----:B--2---:R-:W2:Y:S01]  /*5c1b0*/  LDL.LU R100, [R1+0x29b0] ;  /* 0x0029b00001647983 */ /* 0x004ea20000300800 */
[C---:B------:R-:W-:Y:S03]  /*5c1c0*/  HMMA.1688.F32.TF32 R116, R152.reuse, R46, R116 ;  /* 0x0000002e9874723c */ /* 0x040fe60000081074 */
[----:B------:R-:W2:Y:S04]  /*5c1d0*/  LDL.LU R101, [R1+0x29b4] ;  /* 0x0029b40001657983 */ /* 0x000ea80000300800 */
[----:B---3--:R-:W2:Y:S04]  /*5c1e0*/  LDL.LU R102, [R1+0x29b8] ;  /* 0x0029b80001667983 */ /* 0x008ea80000300800 */
[----:B------:R-:W2:Y:S04]  /*5c1f0*/  LDL.LU R103, [R1+0x29bc] ;  /* 0x0029bc0001677983 */ /* 0x000ea80000300800 */
[----:B------:R-:W-:Y:S04]  /*5c200*/  STL.64 [R1+0x6d0], R136 ;  /* 0x0006d08801007387 */ /* 0x000fe80000100a00 */
[----:B------:R2:W-:Y:S01]  /*5c210*/  STL.64 [R1+0x6d8], R138 ;  /* 0x0006d88a01007387 */ /* 0x0005e20000100a00 */
[C---:B------:R-:W-:Y:S03]  /*5c220*/  HMMA.1688.F32.TF32 R92, R152.reuse, R30, R92 ;  /* 0x0000001e985c723c */ /* 0x040fe6000008105c */
[----:B--2---:R-:W2:Y:S04]  /*5c230*/  LDL.LU.64 R138, [R1+0x3928] ;  /* 0x00392800018a7983 */ /* 0x004ea80000300a00 */
[----:B------:R-:W2:Y:S04]  /*5c240*/  LDL.LU.64 R136, [R1+0x3920] ;  /* 0x0039200001887983 */ /* 0x000ea80000300a00 */
[----:B------:R-:W-:Y:S04]  /*5c250*/  STL.64 [R1+0x700], R132 ;  /* 0x0007008401007387 */ /* 0x000fe80000100a00 */
[----:B------:R3:W-:Y:S04]  /*5c260*/  STL.64 [R1+0x708], R134 ;  /* 0x0007088601007387 */ /* 0x0007e80000100a00 */
        /* <DEDUP_REMOVED lines=11> */
[----:B------:R1:W-:Y:S01]  /*5c320*/  STL.64 [R1+0x718], R122 ;  /* 0x0007187a01007387 */ /* 0x0003e20000100a00 */
[C---:B------:R-:W-:Y:S03]  /*5c330*/  HMMA.1688.F32.TF32 R76, R152.reuse, R14, R76 ;  /* 0x0000000e984c723c */ /* 0x040fe6000008104c */
        /* <DEDUP_REMOVED lines=46> */
[C---:B------:R-:W-:Y:S11]  /*5c620*/  HMMA.1688.F32.TF32 R216, R152.reuse, R214, R216 ;  /* 0x000000d698d8723c */ /* 0x040ff600000810d8 */
        /* <DEDUP_REMOVED lines=8> */
[----:B------:R1:W-:Y:S02]  /*5c6b0*/  STL.64 [R1+0x1a78], R218 ;  /* 0x001a78da01007387 */ /* 0x0003e40000100a00 */
[C---:B-1----:R-:W-:Y:S02]  /*5c6c0*/  HMMA.1688.F32.TF32 R216, R152.reuse, R198, R232 ;  /* 0x000000c698d8723c */ /* 0x042fe400000810e8 */
[----:B------:R-:W-:Y:S04]  /*5c6d0*/  STL.64 [R1+0x1a60], R220 ;  /* 0x001a60dc01007387 */ /* 0x000fe80000100a00 */
[----:B------:R1:W-:Y:S04]  /*5c6e0*/  STL.64 [R1+0x1a68], R222 ;  /* 0x001a68de01007387 */ /* 0x0003e80000100a00 */
[----:B------:R-:W-:Y:S04]  /*5c6f0*/  STL.64 [R1+0x1a50], R224 ;  /* 0x001a50e001007387 */ /* 0x000fe80000100a00 */
[----:B------:R-:W-:Y:S01]  /*5c700*/  STL.64 [R1+0x1a58], R226 ;  /* 0x001a58e201007387 */ /* 0x000fe20000100a00 */
[C---:B-1----:R-:W-:Y:S08]  /*5c710*/  HMMA.1688.F32.TF32 R220, R152.reuse, R194, R104 ;  /* 0x000000c298dc723c */ /* 0x042ff00000081068 */
[----:B------:R-:W-:Y:S04]  /*5c720*/  STL.64 [R1+0x1a40], R216 ;  /* 0x001a40d801007387 */ /* 0x000fe80000100a00 */
[----:B------:R3:W-:Y:S11]  /*5c730*/  STL.64 [R1+0x1a48], R218 ;  /* 0x001a48da01007387 */ /* 0x0007f60000100a00 */
[----:B------:R-:W-:Y:S04]  /*5c740*/  STL.64 [R1+0x1a30], R220 ;  /* 0x001a30dc01007387 */ /* 0x000fe80000100a00 */
[----:B------:R-:W-:Y:S01]  /*5c750*/  STL.64 [R1+0x1a38], R222 ;  /* 0x001a38de01007387 */ /* 0x000fe20000100a00 */
[C---:B--2---:R-:W-:Y:S08]  /*5c760*/  HMMA.1688.F32.TF32 R76, R152.reuse, R182, R76 ;  /* 0x000000b6984c723c */ /* 0x044ff0000008104c */
[C---:B---3--:R-:W-:Y:S08]  /*5c770*/  HMMA.1688.F32.TF32 R216, R152.reuse, R186, R244 ;  /* 0x000000ba98d8723c */ /* 0x048ff000000810f4 */
[C---:B----4-:R-:W-:Y:S11]  /*5c780*/  HMMA.1688.F32.TF32 R104, R152.reuse, R190, R248 ;  /* 0x000000be9868723c */ /* 0x050ff600000810f8 */
[----:B------:R-:W-:Y:S11]  /*5c790*/  @!UPT UIADD3 URZ, URZ, URZ, URZ ;  /* 0x0000003f3f3ff290 */ /* 0x000ff6000fffe03f */
[----:B------:R-:W-:Y:S01]  /*5c7a0*/  @!UPT UIADD3 URZ, URZ, URZ, URZ ;  /* 0x0000003f3f3ff290 */ /* 0x000fe2000fffe03f */
        /* <DEDUP_REMOVED lines=19> */
[----:B------:R-:W-:Y:S04]  /*5c8e0*/  STL.64 [R1+0x19c8], R86 ;  /* 0x0019c85601007387 */ /* 0x000fe80000100a00 */
[----:B------:R-:W2:Y:S06]  /*5c8f0*/  LDL.LU R224, [R1+0xb90] ;  /* 0x000b900001e07983 */ /* 0x000eac0000300800 */
[----:B------:R1:W-:Y:S04]  /*5c900*/  STL.64 [R1+0x19b0], R80 ;  /* 0x0019b05001007387 */ /* 0x0003e80000100a00 */
[----:B------:R3:W-:Y:S04]  /*5c910*/  STL.64 [R1+0x19b8], R82 ;  /* 0x0019b85201007387 */ /* 0x0007e80000100a00 */
[----:B------:R-:W-:Y:S04]  /*5c920*/  STL.64 [R1+0x5a0], R76 ;  /* 0x0005a04c01007387 */ /* 0x000fe80000100a00 */
[----:B------:R-:W-:Y:S04]  /*5c930*/  STL.64 [R1+0x5a8], R78 ;  /* 0x0005a84e01007387 */ /* 0x000fe80000100a00 */
        /* <DEDUP_REMOVED lines=64> */
[C---:B---3--:R-:W-:Y:S11]  /*5cd40*/  HMMA.1688.F32.TF32 R104, R156.reuse, R70, R104 ;  /* 0x000000469c68723c */ /* 0x048ff60000081068 */
[----:B------:R-:W-:Y:S11]  /*5cd50*/  @!UPT UIADD3 URZ, URZ, URZ, URZ ;  /* 0x0000003f3f3ff290 */ /* 0x000ff6000fffe03f */
[----:B------:R-:W-:Y:S01]  /*5cd60*/  @!UPT UIADD3 URZ, URZ, URZ, URZ ;  /* 0x0000003f3f3ff290 */ /* 0x000fe2000fffe03f */
[----:B------:R-:W-:Y:S01]  /*5cd70*/  STL.64 [R1+0x5e0], R104 ;  /* 0x0005e06801007387 */ /* 0x000fe20000100a00 */
[C---:B----4-:R-:W-:Y:S03]  /*5cd80*/  HMMA.1688.F32.TF32 R232, R156.reuse, R62, R232 ;  /* 0x0000003e9ce8723c */ /* 0x050fe600000810e8 */
[----:B------:R2:W-:Y:S04]  /*5cd90*/  STL.64 [R1+0x5e8], R106 ;  /* 0x0005e86a01007387 */ /* 0x0005e80000100a00 */
        /* <DEDUP_REMOVED lines=8> */
[----:B----4-:R-:W4:Y:S04]  /*5ce20*/  LDL.LU R64, [R1+0x2550] ;  /* 0x0025500001407983 */ /* 0x010f280000300800 */
[----:B------:R-:W4:Y:S04]  /*5ce30*/  LDL.LU R65, [R1+0x2554] ;  /* 0x0025540001417983 */ /* 0x000f280000300800 */
[----:B------:R-:W4:Y:S04]  /*5ce40*/  LDL.LU R66, [R1+0x2558] ;  /* 0x0025580001427983 */ /* 0x000f280000300800 */
[----:B------:R-:W4:Y:S04]  /*5ce50*/  LDL.LU R67, [R1+0x255c] ;  /* 0x00255c0001437983 */ /* 0x000f280000300800 */
[----:B------:R1:W-:Y:S04]  /*5ce60*/  STL.64 [R1+0x600], R232 ;  /* 0x000600e801007387 */ /* 0x0003e80000100a00 */
[----:B------:R1:W-:Y:S04]  /*5ce70*/  STL.64 [R1+0x608], R234 ;  /* 0x000608ea01007387 */ /* 0x0003e80000100a00 */
[----:B-1----:R-:W2:Y:S04]  /*5ce80*/  LDL.LU R232, [R1+0x2aa0] ;  /* 0x002aa00001e87983 */ /* 0x002ea80000300800 */
[----:B------:R-:W2:Y:S04]  /*5ce90*/  LDL.LU R233, [R1+0x2aa4] ;  /* 0x002aa40001e97983 */ /* 0x000ea80000300800 */
[----:B------:R-:W2:Y:S04]  /*5cea0*/  LDL.LU R234, [R1+0x2aa8] ;  /* 0x002aa80001ea7983 */ /* 0x000ea80000300800 */
[----:B------:R-:W2:Y:S04]  /*5ceb0*/  LDL.LU R235, [R1+0x2aac] ;  /* 0x002aac0001eb7983 */ /* 0x000ea80000300800 */
[----:B------:R-:W-:Y:S04]  /*5cec0*/  STL.64 [R1+0x37f8], R62 ;  /* 0x0037f83e01007387 */ /* 0x000fe80000100a00 */
[----:B------:R1:W-:Y:S04]  /*5ced0*/  STL.64 [R1+0x37f0], R60 ;  /* 0x0037f03c01007387 */ /* 0x0003e80000100a00 */
[----:B-1----:R-:W2:Y:S04]  /*5cee0*/  LDL.LU R60, [R1+0x25e0] ;  /* 0x0025e000013c7983 */ /* 0x002ea80000300800 */
[----:B------:R-:W2:Y:S04]  /*5cef0*/  LDL.LU R61, [R1+0x25e4] ;  /* 0x0025e400013d7983 */ /* 0x000ea80000300800 */
[----:B------:R-:W2:Y:S04]  /*5cf00*/  LDL.LU R62, [R1+0x25e8] ;  /* 0x0025e800013e7983 */ /* 0x000ea80000300800 */
[----:B------:R-:W2:Y:S04]  /*5cf10*/  LDL.LU R63, [R1+0x25ec] ;  /* 0x0025ec00013f7983 */ /* 0x000ea80000300800 */
[----:B------:R-:W-:Y:S04]  /*5cf20*/  STL.64 [R1+0x37e8], R58 ;  /* 0x0037e83a01007387 */ /* 0x000fe80000100a00 */
[----:B------:R1:W-:Y:S01]  /*5cf30*/  STL.64 [R1+0x37e0], R56 ;  /* 0x0037e03801007387 */ /* 0x0003e20000100a00 */
[C---:B----4-:R-:W-:Y:S08]  /*5cf40*/  HMMA.1688.F32.TF32 R64, R156.reuse, R54, R64 ;  /* 0x000000369c40723c */ /* 0x050ff00000081040 */
[C---:B--2---:R-:W-:Y:S08]  /*5cf50*/  HMMA.1688.F32.TF32 R60, R156.reuse, R58, R60 ;  /* 0x0000003a9c3c723c */ /* 0x044ff0000008103c */
[C---:B-1----:R-:W-:Y:S11]  /*5cf60*/  HMMA.1688.F32.TF32 R56, R156.reuse, R46, R96 ;  /* 0x0000002e9c38723c */ /* 0x042ff60000081060 */
[----:B------:R-:W-:Y:S04]  /*5cf70*/  @!UPT UIADD3 URZ, URZ, URZ, URZ ;  /* 0x0000003f3f3ff290 */ /* 0x000fe8000fffe03f */
[----:B------:R-:W-:Y:S04]  /*5cf80*/  STL.64 [R1+0x5f0], R60 ;  /* 0x0005f03c01007387 */ /* 0x000fe80000100a00 */
[----:B------:R1:W-:Y:S02]  /*5cf90*/  STL.64 [R1+0x5f8], R62 ;  /* 0x0005f83e01007387 */ /* 0x0003e40000100a00 */
[C---:B-1----:R-:W-:Y:S02]  /*5cfa0*/  HMMA.1688.F32.TF32 R60, R156.reuse, R50, R152 ;  /* 0x000000329c3c723c */ /* 0x042fe40000081098 */
[----:B------:R-:W-:Y:S04]  /*5cfb0*/  STL.64 [R1+0x620], R64 ;  /* 0x0006204001007387 */ /* 0x000fe80000100a00 */
[----:B------:R1:W-:Y:S02]  /*5cfc0*/  STL.64 [R1+0x628], R66 ;  /* 0x0006284201007387 */ /* 0x0003e40000100a00 */
[C---:B-1----:R-:W-:Y:S11]  /*5cfd0*/  HMMA.1688.F32.TF32 R64, R156.reuse, R42, R92 ;  /* 0x0000002a9c40723c */ /* 0x042ff6000008105c */
[----:B------:R-:W-:Y:S04]  /*5cfe0*/  @!UPT UIADD3 URZ, URZ, URZ, URZ ;  /* 0x0000003f3f3ff290 */ /* 0x000fe8000fffe03f */
        /* <DEDUP_REMOVED lines=13> */
[C---:B-1----:R-:W-:Y:S03]  /*5d0c0*/  HMMA.1688.F32.TF32 R60, R156.reuse, R26, R244 ;  /* 0x0000001a9c3c723c */ /* 0x042fe600000810f4 */
[----:B------:R-:W-:Y:S04]  /*5d0d0*/  LDS R80, [R3+0xc500] ;  /* 0x00c5000003507984 */ /* 0x000fe80000000800 */
[----:B------:R-:W-:Y:S01]  /*5d0e0*/  LDS R82, [R3+0xe500] ;  /* 0x00e5000003527984 */ /* 0x000fe20000000800 */
[C---:B--2---:R-:W-:Y:S03]  /*5d0f0*/  HMMA.1688.F32.TF32 R56, R156.reuse, R22, R248 ;  /* 0x000000169c38723c */ /* 0x044fe600000810f8 */
        /* <DEDUP_REMOVED lines=18> */
[C---:B---3--:R-:W-:Y:S08]  /*5d220*/  HMMA.1688.F32.TF32 R60, R156.reuse, R214, R100 ;  /* 0x000000d69c3c723c */ /* 0x048ff00000081064 */
[C---:B-1----:R-:W-:Y:S03]  /*5d230*/  HMMA.1688.F32.TF32 R56, R156.reuse, R210, R104 ;  /* 0x000000d29c38723c */ /* 0x042fe60000081068 */
        /* <DEDUP_REMOVED lines=8> */
[C---:B---3--:R-:W-:Y:S03]  /*5d2c0*/  HMMA.1688.F32.TF32 R56, R156.reuse, R198, R116 ;  /* 0x000000c69c38723c */ /* 0x048fe60000081074 */
        /* <DEDUP_REMOVED lines=26> */
[----:B---3--:R-:W-:Y:S03]  /*5d470*/  HMMA.1688.F32.TF32 R56, R156, R162, R236 ;  /* 0x000000a29c38723c */ /* 0x008fe600000810ec */
[----:B------:R-:W-:Y:S04]  /*5d480*/  STL.64 [R1+0x1800], R64 ;  /* 0x0018004001007387 */ /* 0x000fe80000100a00 */
[----:B------:R-:W-:Y:S08]  /*5d490*/  STL.64 [R1+0x1808], R66 ;  /* 0x0018084201007387 */ /* 0x000ff00000100a00 */
[----:B------:R-:W-:Y:S04]  /*5d4a0*/  STL.64 [R1+0x17f0], R60 ;  /* 0x0017f03c01007387 */ /* 0x000fe80000100a00 */
[----:B------:R-:W-:Y:S04]  /*5d4b0*/  STL.64 [R1+0x17f8], R62 ;  /* 0x0017f83e01007387 */ /* 0x000fe80000100a00 */
[----:B------:R-:W3:Y:S04]  /*5d4c0*/  LDL.LU R220, [R1+0xa50] ;  /* 0x000a500001dc7983 */ /* 0x000ee80000300800 */
        /* <DEDUP_REMOVED lines=96> */
[----:B------:R-:W2:Y:S01]  /*5dad0*/  LDL.LU R67, [R1+0x2a3c] ;  /* 0x002a3c0001437983 */ /* 0x000ea20000300800 */
        /* <DEDUP_REMOVED lines=22> */
[----:B------:R1:W-:Y:S04]  /*5dc40*/  STL.64 [R1+0x35f0], R224 ;  /* 0x0035f0e001007387 */ /* 0x0003e80000100a00 */
[----:B-1----:R-:W3:Y:S04]  /*5dc50*/  LDL.LU R224, [R1+0x25f0] ;  /* 0x0025f00001e07983 */ /* 0x002ee80000300800 */
[----:B------:R-:W3:Y:S04]  /*5dc60*/  LDL.LU R225, [R1+0x25f4] ;  /* 0x0025f40001e17983 */ /* 0x000ee80000300800 */
[----:B------:R-:W3:Y:S04]  /*5dc70*/  LDL.LU R226, [R1+0x25f8] ;  /* 0x0025f80001e27983 */ /* 0x000ee80000300800 */
[----:B------:R-:W3:Y:S01]  /*5dc80*/  LDL.LU R227, [R1+0x25fc] ;  /* 0x0025fc0001e37983 */ /* 0x000ee20000300800 */
[C---:B--2---:R-:W-:Y:S11]  /*5dc90*/  HMMA.1688.F32.TF32 R64, R76.reuse, R70, R64 ;  /* 0x000000464c40723c */ /* 0x044ff60000081040 */
[----:B------:R-:W-:Y:S11]  /*5dca0*/  @!UPT UIADD3 URZ, URZ, URZ, URZ ;  /* 0x0000003f3f3ff290 */ /* 0x000ff6000fffe03f */
[----:B------:R-:W-:Y:S01]  /*5dcb0*/  @!UPT UIADD3 URZ, URZ, URZ, URZ ;  /* 0x0000003f3f3ff290 */ /* 0x000fe2000fffe03f */
[----:B------:R-:W-:Y:S04]  /*5dcc0*/  STL.64 [R1+0x60], R64 ;  /* 0x0000604001007387 */ /* 0x000fe80000100a00 */
[----:B------:R1:W-:Y:S04]  /*5dcd0*/  STL.64 [R1+0x68], R66 ;  /* 0x0000684201007387 */ /* 0x0003e80000100a00 */
[----:B-1----:R-:W4:Y:S04]  /*5dce0*/  LDL.LU.64 R66, [R1+0x3808] ;  /* 0x0038080001427983 */ /* 0x002f280000300a00 */
[----:B------:R-:W2:Y:S01]  /*5dcf0*/  LDL.LU.64 R64, [R1+0x3800] ;  /* 0x0038000001407983 */ /* 0x000ea20000300a00 */
[C---:B----4-:R-:W-:Y:S11]  /*5dd00*/  HMMA.1688.F32.TF32 R60, R76.reuse, R66, R60 ;  /* 0x000000424c3c723c */ /* 0x050ff6000008103c */
        /* <DEDUP_REMOVED lines=11> */
[----:B-1----:R-:W4:Y:S01]  /*5ddc0*/  LDL.LU.64 R58, [R1+0x37e8] ;  /* 0x0037e800013a7983 */ /* 0x002f220000300a00 */
[C---:B---3--:R-:W-:Y:S03]  /*5ddd0*/  HMMA.1688.F32.TF32 R232, R76.reuse, R54, R232 ;  /* 0x000000364ce8723c */ /* 0x048fe600000810e8 */
[----:B------:R-:W3:Y:S05]  /*5dde0*/  LDL.LU.64 R56, [R1+0x37e0] ;  /* 0x0037e00001387983 */ /* 0x000eea0000300a00 */
[C---:B------:R-:W-:Y:S08]  /*5ddf0*/  HMMA.1688.F32.TF32 R224, R76.reuse, R50, R224 ;  /* 0x000000324ce0723c */ /* 0x040ff000000810e0 */
[C---:B------:R-:W-:Y:S08]  /*5de00*/  HMMA.1688.F32.TF32 R156, R76.reuse, R46, R156 ;  /* 0x0000002e4c9c723c */ /* 0x040ff0000008109c */
[C---:B------:R-:W-:Y:S08]  /*5de10*/  HMMA.1688.F32.TF32 R236, R76.reuse, R42, R236 ;  /* 0x0000002a4cec723c */ /* 0x040ff000000810ec */
[C---:B----4-:R-:W-:Y:S11]  /*5de20*/  HMMA.1688.F32.TF32 R228, R76.reuse, R58, R228 ;  /* 0x0000003a4ce4723c */ /* 0x050ff600000810e4 */
[----:B------:R-:W-:Y:S11]  /*5de30*/  @!UPT UIADD3 URZ, URZ, URZ, URZ ;  /* 0x0000003f3f3ff290 */ /* 0x000ff6000fffe03f */
[----:B------:R-:W-:Y:S01]  /*5de40*/  @!UPT UIADD3 URZ, URZ, URZ, URZ ;  /* 0x0000003f3f3ff290 */ /* 0x000fe2000fffe03f */
        /* <DEDUP_REMOVED lines=10> */
[----:B------:R-:W-:Y:S04]  /*5def0*/  STL.64 [R1+0x2e0], R156 ;  /* 0x0002e09c01007387 */ /* 0x000fe80000100a00 */
[----:B------:R3:W-:Y:S01]  /*5df00*/  STL.64 [R1+0x2e8], R158 ;  /* 0x0002e89e01007387 */ /* 0x0007e20000100a00 */
[C---:B-1----:R-:W-:Y:S08]  /*5df10*/  HMMA.1688.F32.TF32 R224, R76.reuse, R38, R148 ;  /* 0x000000264ce0723c */ /* 0x042ff00000081094 */
[C---:B---3--:R-:W-:Y:S08]  /*5df20*/  HMMA.1688.F32.TF32 R156, R76.reuse, R34, R144 ;  /* 0x000000224c9c723c */ /* 0x048ff00000081090 */
        /* <DEDUP_REMOVED lines=59> */
[C---:B-1----:R-:W-:Y:S07]  /*5e2e0*/  HMMA.1688.F32.TF32 R84, R76.reuse, R166, R220 ;  /* 0x000000a64c54723c */ /* 0x042fee00000810dc */
[----:B------:R-:W-:Y:S04]  /*5e2f0*/  STL.64 [R1+0x15b0], R92 ;  /* 0x0015b05c01007387 */ /* 0x000fe80000100a00 */
[----:B------:R-:W-:Y:S04]  /*5e300*/  STL.64 [R1+0x15b8], R94 ;  /* 0x0015b85e01007387 */ /* 0x000fe80000100a00 */
[----:B------:R-:W-:Y:S04]  /*5e310*/  STL.64 [R1+0x15a0], R88 ;  /* 0x0015a05801007387 */ /* 0x000fe80000100a00 */
[----:B------:R-:W-:Y:S04]  /*5e320*/  STL.64 [R1+0x15a8], R90 ;  /* 0x0015a85a01007387 */ /* 0x000fe80000100a00 */
[----:B------:R-:W3:Y:S01]  /*5e330*/  LDL.LU R248, [R1+0xd00] ;  /* 0x000d000001f87983 */ /* 0x000ee20000300800 */
[----:B--2---:R-:W-:Y:S03]  /*5e340*/  HMMA.1688.F32.TF32 R76, R76, R162, R232 ;  /* 0x000000a24c4c723c */ /* 0x004fe600000810e8 */
[----:B------:R1:W-:Y:S04]  /*5e350*/  STL.64 [R1+0x1590], R84 ;  /* 0x0015905401007387 */ /* 0x0003e80000100a00 */
[----:B------:R2:W-:Y:S11]  /*5e360*/  STL.64 [R1+0x1598], R86 ;  /* 0x0015985601007387 */ /* 0x0005f60000100a00 */
[----:B------:R-:W-:Y:S05]  /*5e370*/  @!UPT UIADD3 URZ, URZ, URZ, URZ ;  /* 0x0000003f3f3ff290 */ /* 0x000fea000fffe03f */
        /* <DEDUP_REMOVED lines=102> */
[----:B------:R-:W-:Y:S04]  /*5e9e0*/  LDS R76, [R3+0xc580] ;  /* 0x00c58000034c7984 */ /* 0x000fe80000000800 */
[----:B------:R-:W-:Y:S01]  /*5e9f0*/  LDS R78, [R3+0xe580] ;  /* 0x00e58000034e7984 */ /* 0x000fe20000000800 */
[C---:B------:R-:W-:Y:S03]  /*5ea00*/  HMMA.1688.F32.TF32 R92, R80.reuse, R210, R92 ;  /* 0x000000d2505c723c */ /* 0x040fe6000008105c */
[----:B------:R-:W-:Y:S04]  /*5ea10*/  LDS R77, [R240+0xc580] ;  /* 0x00c58000f04d7984 */ /* 0x000fe80000000800 */
[----:B------:R-:W1:Y:S01]  /*5ea20*/  LDS R79, [R240+0xe580] ;  /* 0x00e58000f04f7984 */ /* 0x000e620000000800 */
[C---:B---3--:R-:W-:Y:S08]  /*5ea30*/  HMMA.1688.F32.TF32 R84, R80.reuse, R202, R84 ;  /* 0x000000ca5054723c */ /* 0x048ff00000081054 */
[C---:B----4-:R-:W-:Y:S11]  /*5ea40*/  HMMA.1688.F32.TF32 R220, R80.reuse, R74, R220 ;  /* 0x0000004a50dc723c */ /* 0x050ff600000810dc */
[----:B------:R-:W-:Y:S11]  /*5ea50*/  @!UPT UIADD3 URZ, URZ, URZ, URZ ;  /* 0x0000003f3f3ff290 */ /* 0x000ff6000fffe03f */
[----:B------:R-:W-:Y:S01]  /*5ea60*/  @!UPT UIADD3 URZ, URZ, URZ, URZ ;  /* 0x0000003f3f3ff290 */ /* 0x000fe2000fffe03f */
[----:B------:R-:W-:Y:S04]  /*5ea70*/  STL.64 [R1+0x3608], R222 ;  /* 0x003608de01007387 */ /* 0x000fe80000100a00 */
[----:B------:R2:W-:Y:S01]  /*5ea80*/  STL.64 [R1+0x3600], R220 ;  /* 0x003600dc01007387 */ /* 0x0005e20000100a00 */
[C---:B------:R-:W-:Y:S08]  /*5ea90*/  HMMA.1688.F32.TF32 R232, R80.reuse, R70, R224 ;  /* 0x0000004650e8723c */ /* 0x040ff000000810e0 */
[C---:B------:R-:W-:Y:S08]  /*5eaa0*/  HMMA.1688.F32.TF32 R224, R80.reuse, R66, R156 ;  /* 0x0000004250e0723c */ /* 0x040ff0000008109c */
[C---:B--2---:R-:W-:Y:S08]  /*5eab0*/  HMMA.1688.F32.TF32 R220, R80.reuse, R62, R236 ;  /* 0x0000003e50dc723c */ /* 0x044ff000000810ec */
        /* <DEDUP_REMOVED lines=55> */
[C---:B--2---:R-:W-:Y:S03]  /*5ee30*/  HMMA.1688.F32.TF32 R92, R80.reuse, R198, R244 ;  /* 0x000000c6505c723c */ /* 0x044fe600000810f4 */
[----:B------:R-:W-:Y:S04]  /*5ee40*/  STL.64 [R1+0x1440], R84 ;  /* 0x0014405401007387 */ /* 0x000fe80000100a00 */
[----:B------:R2:W-:Y:S01]  /*5ee50*/  STL.64 [R1+0x1448], R86 ;  /* 0x0014485601007387 */ /* 0x0005e20000100a00 */
[C---:B---3--:R-:W-:Y:S08]  /*5ee60*/  HMMA.1688.F32.TF32 R88, R80.reuse, R194, R248 ;  /* 0x000000c25058723c */ /* 0x048ff000000810f8 */
[----:B--2---:R-:W-:Y:S07]  /*5ee70*/  HMMA.1688.F32.TF32 R84, R80, R190, R216 ;  /* 0x000000be5054723c */ /* 0x004fee00000810d8 */
        /* <DEDUP_REMOVED lines=86> */
[C---:B-1----:R-:W-:Y:S08]  /*5f3e0*/  HMMA.1688.F32.TF32 R108, R76.reuse, R58, R108 ;  /* 0x0000003a4c6c723c */ /* 0x042ff0000008106c */
[----:B--2---:R-:W-:Y:S08]  /*5f3f0*/  HMMA.1688.F32.TF32 R112, R76, R62, R112 ;  /* 0x0000003e4c70723c */ /* 0x004ff00000081070 */
[C---:B---3--:R-:W-:Y:S08]  /*5f400*/  HMMA.1688.F32.TF32 R124, R80.reuse, R166, R124 ;  /* 0x000000a6507c723c */ /* 0x048ff0000008107c */
[C---:B----4-:R-:W-:Y:S08]  /*5f410*/  HMMA.1688.F32.TF32 R128, R80.reuse, R170, R128 ;  /* 0x000000aa5080723c */ /* 0x050ff00000081080 */
[C---:B------:R-:W-:Y:S08]  /*5f420*/  HMMA.1688.F32.TF32 R132, R80.reuse, R174, R132 ;  /* 0x000000ae5084723c */ /* 0x040ff00000081084 */
[C---:B------:R-:W-:Y:S08]  /*5f430*/  HMMA.1688.F32.TF32 R140, R80.reuse, R182, R140 ;  /* 0x000000b6508c723c */ /* 0x040ff0000008108c */
[C---:B------:R-:W-:Y:S08]  /*5f440*/  HMMA.1688.F32.TF32 R144, R80.reuse, R186, R144 ;  /* 0x000000ba5090723c */ /* 0x040ff00000081090 */
[C---:B------:R-:W-:Y:S08]  /*5f450*/  HMMA.1688.F32.TF32 R136, R80.reuse, R178, R136 ;  /* 0x000000b25088723c */ /* 0x040ff00000081088 */
[----:B------:R-:W-:Y:S08]  /*5f460*/  HMMA.1688.F32.TF32 R80, R80, R162, R228 ;  /* 0x000000a25050723c */ /* 0x000ff000000810e4 */
[C---:B------:R-:W-:Y:S01]  /*5f470*/  HMMA.1688.F32.TF32 R216, R76.reuse, R74, R216 ;  /* 0x0000004a4cd8723c */ /* 0x040fe200000810d8 */
        /* <DEDUP_REMOVED lines=34> */
[----:B------:R-:W-:Y:S01]  /*5f6a0*/  LDS R82, [R3+0xe600] ;  /* 0x00e6000003527984 */ /* 0x000fe20000000800 */
[C---:B-1----:R-:W-:Y:S03]  /*5f6b0*/  HMMA.1688.F32.TF32 R48, R76.reuse, R46, R152 ;  /* 0x0000002e4c30723c */ /* 0x042fe60000081098 */
[----:B------:R-:W-:Y:S04]  /*5f6c0*/  STL.64 [R1+0x190], R100 ;  /* 0x0001906401007387 */ /* 0x000fe80000100a00 */
[----:B------:R-:W-:Y:S04]  /*5f6d0*/  STL.64 [R1+0x198], R102 ;  /* 0x0001986601007387 */ /* 0x000fe80000100a00 */
[----:B------:R-:W-:Y:S04]  /*5f6e0*/  STL.64 [R1+0x37a8], R46 ;  /* 0x0037a82e01007387 */ /* 0x000fe80000100a00 */
[----:B------:R1:W-:Y:S01]  /*5f6f0*/  STL.64 [R1+0x37a0], R44 ;  /* 0x0037a02c01007387 */ /* 0x0003e20000100a00 */
[C---:B------:R-:W-:Y:S03]  /*5f700*/  HMMA.1688.F32.TF32 R84, R76.reuse, R30, R84 ;  /* 0x0000001e4c54723c */ /* 0x040fe60000081054 */
[----:B------:R-:W-:Y:S04]  /*5f710*/  LDS R81, [R240+0xc600] ;  /* 0x00c60000f0517984 */ /* 0x000fe80000000800 */
[----:B------:R-:W2:Y:S04]  /*5f720*/  LDS R83, [R240+0xe600] ;  /* 0x00e60000f0537984 */ /* 0x000ea80000000800 */
[----:B------:R-:W-:Y:S01]  /*5f730*/  STL.64 [R1+0x280], R48 ;  /* 0x0002803001007387 */ /* 0x000fe20000100a00 */
[C---:B-1----:R-:W-:Y:S03]  /*5f740*/  HMMA.1688.F32.TF32 R44, R76.reuse, R34, R88 ;  /* 0x000000224c2c723c */ /* 0x042fe60000081058 */
[----:B------:R1:W-:Y:S05]  /*5f750*/  STL.64 [R1+0x288], R50 ;  /* 0x0002883201007387 */ /* 0x0003ea0000100a00 */
[C---:B-1----:R-:W-:Y:S01]  /*5f760*/  HMMA.1688.F32.TF32 R48, R76.reuse, R38, R92 ;  /* 0x000000264c30723c */ /* 0x042fe2000008105c */
[----:B------:R-:W-:Y:S04]  /*5f770*/  STL.64 [R1+0x270], R96 ;  /* 0x0002706001007387 */ /* 0x000fe80000100a00 */
[----:B------:R-:W-:Y:S11]  /*5f780*/  STL.64 [R1+0x278], R98 ;  /* 0x0002786201007387 */ /* 0x000ff60000100a00 */
[----:B------:R-:W-:Y:S07]  /*5f790*/  @!UPT UIADD3 URZ, URZ, URZ, URZ ;  /* 0x0000003f3f3ff290 */ /* 0x000fee000fffe03f */
[----:B------:R-:W-:Y:S04]  /*5f7a0*/  STL.64 [R1+0x360], R48 ;  /* 0x0003603001007387 */ /* 0x000fe80000100a00 */
[----:B------:R1:W-:Y:S04]  /*5f7b0*/  STL.64 [R1+0x368], R50 ;  /* 0x0003683201007387 */ /* 0x0003e80000100a00 */
[----:B------:R-:W-:Y:S04]  /*5f7c0*/  STL.64 [R1+0x350], R44 ;  /* 0x0003502c01007387 */ /* 0x000fe80000100a00 */
[----:B------:R3:W-:Y:S01]  /*5f7d0*/  STL.64 [R1+0x358], R46 ;  /* 0x0003582e01007387 */ /* 0x0007e20000100a00 */
[C---:B-1----:R-:W-:Y:S08]  /*5f7e0*/  HMMA.1688.F32.TF32 R48, R76.reuse, R26, R244 ;  /* 0x0000001a4c30723c */ /* 0x042ff000000810f4 */
[C---:B---3--:R-:W-:Y:S01]  /*5f7f0*/  HMMA.1688.F32.TF32 R44, R76.reuse, R22, R248 ;  /* 0x000000164c2c723c */ /* 0x048fe200000810f8 */
[----:B------:R1:W-:Y:S04]  /*5f800*/  STL.64 [R1+0x420], R84 ;  /* 0x0004205401007387 */ /* 0x0003e80000100a00 */
[----:B------:R3:W-:Y:S04]  /*5f810*/  STL.64 [R1+0x428], R86 ;  /* 0x0004285601007387 */ /* 0x0007e80000100a00 */
[----:B-1----:R-:W4:Y:S06]  /*5f820*/  LDL.LU R84, [R1+0x2be0] ;  /* 0x002be00001547983 */ /* 0x002f2c0000300800 */
[----:B------:R-:W-:Y:S04]  /*5f830*/  STL.64 [R1+0x410], R48 ;  /* 0x0004103001007387 */ /* 0x000fe80000100a00 */
[----:B------:R1:W-:Y:S04]  /*5f840*/  STL.64 [R1+0x418], R50 ;  /* 0x0004183201007387 */ /* 0x0003e80000100a00 */
[----:B------:R-:W-:Y:S04]  /*5f850*/  STL.64 [R1+0x4d0], R44 ;  /* 0x0004d02c01007387 */ /* 0x000fe80000100a00 */
[----:B------:R1:W-:Y:S04]  /*5f860*/  STL.64 [R1+0x4d8], R46 ;  /* 0x0004d82e01007387 */ /* 0x0003e80000100a00 */
        /* <DEDUP_REMOVED lines=94> */
[C---:B-1----:R-:W-:Y:S08]  /*5fe50*/  HMMA.1688.F32.TF32 R48, R76.reuse, R14, R156 ;  /* 0x0000000e4c30723c */ /* 0x042ff0000008109c */
        /* <DEDUP_REMOVED lines=36> */
[----:B--2---:R-:W-:Y:S01]  /*600a0*/  HMMA.1688.F32.TF32 R44, R76, R174, R104 ;  /* 0x000000ae4c2c723c */ /* 0x004fe20000081068 */
[----:B------:R-:W-:Y:S04]  /*600b0*/  STL.64 [R1+0x12f0], R112 ;  /* 0x0012f07001007387 */ /* 0x000fe80000100a00 */
[----:B------:R-:W-:Y:S03]  /*600c0*/  STL.64 [R1+0x12f8], R114 ;  /* 0x0012f87201007387 */ /* 0x000fe60000100a00 */
[----:B------:R-:W-:Y:S07]  /*600d0*/  HMMA.1688.F32.TF32 R156, R80, R74, R92 ;  /* 0x0000004a509c723c */ /* 0x000fee000008105c */
        /* <DEDUP_REMOVED lines=8> */
[C---:B------:R-:W-:Y:S01]  /*60160*/  HMMA.1688.F32.TF32 R248, R80.reuse, R66, R248 ;  /* 0x0000004250f8723c */ /* 0x040fe200000810f8 */
[----:B------:R-:W-:Y:S04]  /*60170*/  LDS R76, [R3+0xc680] ;  /* 0x00c68000034c7984 */ /* 0x000fe80000000800 */
[----:B------:R-:W-:Y:S04]  /*60180*/  LDS R78, [R3+0xe680] ;  /* 0x00e68000034e7984 */ /* 0x000fe80000000800 */
[----:B------:R-:W-:Y:S04]  /*60190*/  STL.64 [R1+0xd40], R48 ;  /* 0x000d403001007387 */ /* 0x000fe80000100a00 */
[----:B------:R-:W-:Y:S04]  /*601a0*/  STL.64 [R1+0xd48], R50 ;  /* 0x000d483201007387 */ /* 0x000fe80000100a00 */
[----:B------:R-:W-:Y:S04]  /*601b0*/  STL.64 [R1+0x3628], R158 ;  /* 0x0036289e01007387 */ /* 0x000fe80000100a00 */
[----:B------:R-:W-:Y:S04]  /*601c0*/  STL.64 [R1+0x12a0], R44 ;  /* 0x0012a02c01007387 */ /* 0x000fe80000100a00 */
[----:B------:R1:W-:Y:S04]  /*601d0*/  STL.64 [R1+0x12a8], R46 ;  /* 0x0012a82e01007387 */ /* 0x0003e80000100a00 */
[----:B------:R-:W-:Y:S04]  /*601e0*/  LDS R77, [R240+0xc680] ;  /* 0x00c68000f04d7984 */ /* 0x000fe80000000800 */
[----:B------:R-:W2:Y:S01]  /*601f0*/  LDS R79, [R240+0xe680] ;  /* 0x00e68000f04f7984 */ /* 0x000ea20000000800 */
[C---:B-1----:R-:W-:Y:S03]  /*60200*/  HMMA.1688.F32.TF32 R44, R80.reuse, R70, R88 ;  /* 0x00000046502c723c */ /* 0x042fe60000081058 */
[----:B------:R-:W-:Y:S04]  /*60210*/  STL.64 [R1+0x3620], R156 ;  /* 0x0036209c01007387 */ /* 0x000fe80000100a00 */
[----:B------:R-:W-:Y:S01]  /*60220*/  STL.64 [R1+0x3638], R250 ;  /* 0x003638fa01007387 */ /* 0x000fe20000100a00 */
[C---:B------:R-:W-:Y:S11]  /*60230*/  HMMA.1688.F32.TF32 R48, R80.reuse, R62, R84 ;  /* 0x0000003e5030723c */ /* 0x040ff60000081054 */
[----:B------:R-:W-:Y:S04]  /*60240*/  @!UPT UIADD3 URZ, URZ, URZ, URZ ;  /* 0x0000003f3f3ff290 */ /* 0x000fe8000fffe03f */
[----:B------:R-:W-:Y:S04]  /*60250*/  STL.64 [R1], R44 ;  /* 0x0000002c01007387 */ /* 0x000fe80000100a00 */
[----:B------:R1:W-:Y:S02]  /*60260*/  STL.64 [R1+0x8], R46 ;  /* 0x0000082e01007387 */ /* 0x0003e40000100a00 */
[C---:B-1----:R-:W-:Y:S02]  /*60270*/  HMMA.1688.F32.TF32 R44, R80.reuse, R58, R244 ;  /* 0x0000003a502c723c */ /* 0x042fe400000810f4 */
[----:B------:R-:W-:Y:S04]  /*60280*/  STL.64 [R1+0x3630], R248 ;  /* 0x003630f801007387 */ /* 0x000fe80000100a00 */
[----:B------:R-:W2:Y:S04]  /*60290*/  LDL.LU R84, [R1+0x2d20] ;  /* 0x002d200001547983 */ /* 0x000ea80000300800 */
[----:B------:R-:W-:Y:S04]  /*602a0*/  STL.64 [R1+0xc0], R48 ;  /* 0x0000c03001007387 */ /* 0x000fe80000100a00 */
[----:B------:R-:W-:Y:S09]  /*602b0*/  STL.64 [R1+0xc8], R50 ;  /* 0x0000c83201007387 */ /* 0x000ff20000100a00 */
        /* <DEDUP_REMOVED lines=117> */
[C---:B---3--:R-:W-:Y:S11]  /*60a10*/  HMMA.1688.F32.TF32 R48, R80.reuse, R54, R48 ;  /* 0x000000365030723c */ /* 0x048ff60000081030 */
[----:B------:R-:W-:Y:S11]  /*60a20*/  @!UPT UIADD3 URZ, URZ, URZ, URZ ;  /* 0x0000003f3f3ff290 */ /* 0x000ff6000fffe03f */
[----:B------:R-:W-:Y:S01]  /*60a30*/  @!UPT UIADD3 URZ, URZ, URZ, URZ ;  /* 0x0000003f3f3ff290 */ /* 0x000fe2000fffe03f */
[----:B------:R-:W-:Y:S04]  /*60a40*/  STL.64 [R1+0x180], R48 ;  /* 0x0001803001007387 */ /* 0x000fe80000100a00 */
[----:B------:R1:W-:Y:S04]  /*60a50*/  STL.64 [R1+0x188], R50 ;  /* 0x0001883201007387 */ /* 0x0003e80000100a00 */
[----:B-1----:R-:W2:Y:S04]  /*60a60*/  LDL.LU.64 R50, [R1+0x37b8] ;  /* 0x0037b80001327983 */ /* 0x002ea80000300a00 */
[----:B------:R-:W3:Y:S01]  /*60a70*/  LDL.LU.64 R48, [R1+0x37b0] ;  /* 0x0037b00001307983 */ /* 0x000ee20000300a00 */
[C---:B--2---:R-:W-:Y:S11]  /*60a80*/  HMMA.1688.F32.TF32 R44, R80.reuse, R50, R44 ;  /* 0x00000032502c723c */ /* 0x044ff6000008102c */
[----:B------:R-:W-:Y:S11]  /*60a90*/  @!UPT UIADD3 URZ, URZ, URZ, URZ ;  /* 0x0000003f3f3ff290 */ /* 0x000ff6000fffe03f */
[----:B------:R-:W-:Y:S01]  /*60aa0*/  @!UPT UIADD3 URZ, URZ, URZ, URZ ;  /* 0x0000003f3f3ff290 */ /* 0x000fe2000fffe03f */
[----:B------:R-:W-:Y:S04]  /*60ab0*/  STL.64 [R1+0x170], R44 ;  /* 0x0001702c01007387 */ /* 0x000fe80000100a00 */
[----:B------:R1:W-:Y:S04]  /*60ac0*/  STL.64 [R1+0x178], R46 ;  /* 0x0001782e01007387 */ /* 0x0003e80000100a00 */
[----:B-1----:R-:W2:Y:S04]  /*60ad0*/  LDL.LU.64 R46, [R1+0x37a8] ;  /* 0x0037a800012e7983 */ /* 0x002ea80000300a00 */
[----:B------:R-:W3:Y:S01]  /*60ae0*/  LDL.LU.64 R44, [R1+0x37a0] ;  /* 0x0037a000012c7983 */ /* 0x000ee20000300a00 */
[C---:B------:R-:W-:Y:S08]  /*60af0*/  HMMA.1688.F32.TF32 R228, R80.reuse, R34, R228 ;  /* 0x0000002250e4723c */ /* 0x040ff000000810e4 */
[C---:B------:R-:W-:Y:S08]  /*60b00*/  HMMA.1688.F32.TF32 R96, R80.reuse, R170, R96 ;  /* 0x000000aa5060723c */ /* 0x040ff00000081060 */
[C---:B----4-:R-:W-:Y:S08]  /*60b10*/  HMMA.1688.F32.TF32 R92, R80.reuse, R166, R92 ;  /* 0x000000a6505c723c */ /* 0x050ff0000008105c */
[C---:B--2---:R-:W-:Y:S11]  /*60b20*/  HMMA.1688.F32.TF32 R248, R80.reuse, R46, R248 ;  /* 0x0000002e50f8723c */ /* 0x044ff600000810f8 */
        /* <DEDUP_REMOVED lines=47> */
[----:B------:R-:W-:Y:S01]  /*60e20*/  HMMA.1688.F32.TF32 R152, R76, R74, R84 ;  /* 0x0000004a4c98723c */ /* 0x000fe20000081054 */
        /* <DEDUP_REMOVED lines=19> */
[----:B------:R1:W-:Y:S04]  /*60f60*/  STL.64 [R1+0xf78], R102 ;  /* 0x000f786601007387 */ /* 0x0003e80000100a00 */
[----:B------:R-:W-:Y:S04]  /*60f70*/  STL.64 [R1+0x1100], R96 ;  /* 0x0011006001007387 */ /* 0x000fe80000100a00 */
[----:B------:R-:W-:Y:S04]  /*60f80*/  STL.64 [R1+0x1108], R98 ;  /* 0x0011086201007387 */ /* 0x000fe80000100a00 */
[----:B------:R1:W-:Y:S04]  /*60f90*/  STL.64 [R1+0xf50], R92 ;  /* 0x000f505c01007387 */ /* 0x0003e80000100a00 */
[----:B------:R1:W-:Y:S04]  /*60fa0*/  STL.64 [R1+0xf58], R94 ;  /* 0x000f585e01007387 */ /* 0x0003e80000100a00 */
[----:B------:R-:W-:Y:S04]  /*60fb0*/  STL.64 [R1+0x3648], R154 ;  /* 0x0036489a01007387 */ /* 0x000fe80000100a00 */
[----:B------:R-:W-:Y:S04]  /*60fc0*/  STL.64 [R1+0x10d0], R80 ;  /* 0x0010d05001007387 */ /* 0x000fe80000100a00 */
[----:B------:R2:W-:Y:S04]  /*60fd0*/  STL.64 [R1+0x10d8], R82 ;  /* 0x0010d85201007387 */ /* 0x0005e80000100a00 */
[----:B------:R-:W-:Y:S04]  /*60fe0*/  STL.64 [R1+0x3640], R152 ;  /* 0x0036409801007387 */ /* 0x000fe80000100a00 */
        /* <DEDUP_REMOVED lines=50> */
[----:B------:R-:W4:Y:S03]  /*61310*/  LDL.LU R90, [R1+0x2648] ;  /* 0x00264800015a7983 */ /* 0x000f260000300800 */
[----:B------:R-:W4:Y:S01]  /*61320*/  LDL.LU R91, [R1+0x264c] ;  /* 0x00264c00015b7983 */ /* 0x000f220000300800 */
[----:B------:R-:W4:Y:S02]  /*61330*/  LDL.LU R84, [R1+0x25b0] ;  /* 0x0025b00001547983 */ /* 0x000f240000300800 */
[----:B------:R-:W4:Y:S02]  /*61340*/  LDL.LU R85, [R1+0x25b4] ;  /* 0x0025b40001557983 */ /* 0x000f240000300800 */
[----:B------:R-:W4:Y:S01]  /*61350*/  LDL.LU R86, [R1+0x25b8] ;  /* 0x0025b80001567983 */ /* 0x000f220000300800 */
[----:B------:R-:W4:Y:S01]  /*61360*/  LDL.LU R87, [R1+0x25bc] ;  /* 0x0025bc0001577983 */ /* 0x000f220000300800 */
[C---:B------:R-:W-:Y:S11]  /*61370*/  HMMA.1688.F32.TF32 R244, R76.reuse, R70, R244 ;  /* 0x000000464cf4723c */ /* 0x040ff600000810f4 */
[----:B------:R-:W-:Y:S11]  /*61380*/  @!UPT UIADD3 URZ, URZ, URZ, URZ ;  /* 0x0000003f3f3ff290 */ /* 0x000ff6000fffe03f */
[----:B------:R-:W-:Y:S01]  /*61390*/  @!UPT UIADD3 URZ, URZ, URZ, URZ ;  /* 0x0000003f3f3ff290 */ /* 0x000fe2000fffe03f */
[----:B------:R-:W-:Y:S01]  /*613a0*/  STL.64 [R1+0x3658], R246 ;  /* 0x003658f601007387 */ /* 0x000fe20000100a00 */
[----:B------:R-:W-:Y:S01]  /*613b0*/  STL.64 [R1+0x3650], R244 ;  /* 0x003650f401007387 */ /* 0x000fe20000100a00 */
[C---:B--2---:R-:W-:Y:S08]  /*613c0*/  HMMA.1688.F32.TF32 R108, R76.reuse, R38, R108 ;  /* 0x000000264c6c723c */ /* 0x044ff0000008106c */
[C---:B---3--:R-:W-:Y:S08]  /*613d0*/  HMMA.1688.F32.TF32 R120, R76.reuse, R50, R120 ;  /* 0x000000324c78723c */ /* 0x048ff00000081078 */
[C---:B------:R-:W-:Y:S08]  /*613e0*/  HMMA.1688.F32.TF32 R132, R76.reuse, R62, R132 ;  /* 0x0000003e4c84723c */ /* 0x040ff00000081084 */
[C---:B------:R-:W-:Y:S08]  /*613f0*/  HMMA.1688.F32.TF32 R236, R76.reuse, R66, R136 ;  /* 0x000000424cec723c */ /* 0x040ff00000081088 */
[C---:B------:R-:W-:Y:S08]  /*61400*/  HMMA.1688.F32.TF32 R80, R76.reuse, R58, R128 ;  /* 0x0000003a4c50723c */ /* 0x040ff00000081080 */
[C---:B------:R-:W-:Y:S07]  /*61410*/  HMMA.1688.F32.TF32 R124, R76.reuse, R54, R124 ;  /* 0x000000364c7c723c */ /* 0x040fee000008107c */
[----:B------:R-:W-:Y:S01]  /*61420*/  STL.64 [R1+0x36b0], R238 ;  /* 0x0036b0ee01007387 */ /* 0x000fe20000100a00 */
[----:B------:R-:W-:Y:S02]  /*61430*/  STL.64 [R1+0x36a8], R236 ;  /* 0x0036a8ec01007387 */ /* 0x000fe40000100a00 */
[----:B------:R-:W-:Y:S02]  /*61440*/  STL.64 [R1+0xa0], R132 ;  /* 0x0000a08401007387 */ /* 0x000fe40000100a00 */
[----:B------:R-:W-:Y:S01]  /*61450*/  STL.64 [R1+0xa8], R134 ;  /* 0x0000a88601007387 */ /* 0x000fe20000100a00 */
[C---:B------:R-:W-:Y:S02]  /*61460*/  HMMA.1688.F32.TF32 R112, R76.reuse, R42, R112 ;  /* 0x0000002a4c70723c */ /* 0x040fe40000081070 */
[----:B------:R-:W-:Y:S01]  /*61470*/  STL.64 [R1+0x90], R80 ;  /* 0x0000905001007387 */ /* 0x000fe20000100a00 */
[----:B------:R1:W-:Y:S05]  /*61480*/  STL.64 [R1+0x98], R82 ;  /* 0x0000985201007387 */ /* 0x0003ea0000100a00 */
[C---:B-1----:R-:W-:Y:S02]  /*61490*/  HMMA.1688.F32.TF32 R80, R76.reuse, R46, R116 ;  /* 0x0000002e4c50723c */ /* 0x042fe40000081074 */
[----:B------:R-:W-:Y:S01]  /*614a0*/  STL.64 [R1+0x160], R124 ;  /* 0x0001607c01007387 */ /* 0x000fe20000100a00 */
[----:B------:R-:W-:Y:S02]  /*614b0*/  STL.64 [R1+0x168], R126 ;  /* 0x0001687e01007387 */ /* 0x000fe40000100a00 */
[----:B------:R-:W-:Y:S02]  /*614c0*/  STL.64 [R1+0x150], R120 ;  /* 0x0001507801007387 */ /* 0x000fe40000100a00 */
[----:B------:R-:W-:Y:S11]  /*614d0*/  STL.64 [R1+0x158], R122 ;  /* 0x0001587a01007387 */ /* 0x000ff60000100a00 */
[----:B------:R-:W-:Y:S05]  /*614e0*/  @!UPT UIADD3 URZ, URZ, URZ, URZ ;  /* 0x0000003f3f3ff290 */ /* 0x000fea000fffe03f */
[----:B------:R-:W-:Y:S01]  /*614f0*/  STL.64 [R1+0x220], R80 ;  /* 0x0002205001007387 */ /* 0x000fe20000100a00 */
[----:B------:R1:W-:Y:S02]  /*61500*/  STL.64 [R1+0x228], R82 ;  /* 0x0002285201007387 */ /* 0x0003e40000100a00 */
[----:B------:R-:W-:Y:S02]  /*61510*/  STL.64 [R1+0x210], R112 ;  /* 0x0002107001007387 */ /* 0x000fe40000100a00 */
[----:B------:R-:W-:Y:S01]  /*61520*/  STL.64 [R1+0x218], R114 ;  /* 0x0002187201007387 */ /* 0x000fe20000100a00 */
[----:B------:R-:W-:Y:S01]  /*61530*/  STL.64 [R1+0x3720], R34 ;  /* 0x0037202201007387 */ /* 0x000fe20000100a00 */
[----:B------:R-:W-:Y:S02]  /*61540*/  STL.64 [R1+0x2b0], R108 ;  /* 0x0002b06c01007387 */ /* 0x000fe40000100a00 */
[----:B------:R-:W-:Y:S02]  /*61550*/  STL.64 [R1+0x2b8], R110 ;  /* 0x0002b86e01007387 */ /* 0x000fe40000100a00 */
[----:B------:R4:W-:Y:S01]  /*61560*/  STL.64 [R1+0x3718], R32 ;  /* 0x0037182001007387 */ /* 0x0009e20000100a00 */
[C---:B-1----:R-:W-:Y:S08]  /*61570*/  HMMA.1688.F32.TF32 R80, R76.reuse, R34, R104 ;  /* 0x000000224c50723c */ /* 0x042ff00000081068 */
[C---:B----4-:R-:W-:Y:S11]  /*61580*/  HMMA.1688.F32.TF32 R32, R76.reuse, R30, R100 ;  /* 0x0000001e4c20723c */ /* 0x050ff60000081064 */
[----:B------:R-:W-:Y:S04]  /*61590*/  @!UPT UIADD3 URZ, URZ, URZ, URZ ;  /* 0x0000003f3f3ff290 */ /* 0x000fe8000fffe03f */
[----:B------:R-:W-:Y:S01]  /*615a0*/  STL.64 [R1+0x2a0], R80 ;  /* 0x0002a05001007387 */ /* 0x000fe20000100a00 */
[----:B------:R-:W-:Y:S02]  /*615b0*/  STL.64 [R1+0x2a8], R82 ;  /* 0x0002a85201007387 */ /* 0x000fe40000100a00 */
[----:B------:R-:W-:Y:S02]  /*615c0*/  STL.64 [R1+0x3710], R30 ;  /* 0x0037101e01007387 */ /* 0x000fe40000100a00 */
[----:B------:R1:W-:Y:S03]  /*615d0*/  STL.64 [R1+0x3708], R28 ;  /* 0x0037081c01007387 */ /* 0x0003e60000100a00 */
[----:B------:R-:W-:Y:S01]  /*615e0*/  STL.64 [R1+0x340], R32 ;  /* 0x0003402001007387 */ /* 0x000fe20000100a00 */
[----:B------:R-:W-:Y:S02]  /*615f0*/  STL.64 [R1+0x348], R34 ;  /* 0x0003482201007387 */ /* 0x000fe40000100a00 */
[----:B------:R-:W-:Y:S02]  /*61600*/  STL.64 [R1+0x3700], R26 ;  /* 0x0037001a01007387 */ /* 0x000fe40000100a00 */
[----:B------:R2:W-:Y:S01]  /*61610*/  STL.64 [R1+0x36f8], R24 ;  /* 0x0036f81801007387 */ /* 0x0005e20000100a00 */
[----:B------:R-:W-:Y:S04]  /*61620*/  LDS R80, [R3+0xc700] ;  /* 0x00c7000003507984 */ /* 0x000fe80000000800 */
[----:B------:R-:W-:Y:S04]  /*61630*/  LDS R82, [R3+0xe700] ;  /* 0x00e7000003527984 */ /* 0x000fe80000000800 */
[----:B------:R-:W-:Y:S04]  /*61640*/  LDS R81, [R240+0xc700] ;  /* 0x00c70000f0517984 */ /* 0x000fe80000000800 */
[----:B------:R-:W3:Y:S01]  /*61650*/  LDS R83, [R240+0xe700] ;  /* 0x00e70000f0537984 */ /* 0x000ee20000000800 */
[C---:B-1----:R-:W-:Y:S08]  /*61660*/  HMMA.1688.F32.TF32 R28, R76.reuse, R26, R96 ;  /* 0x0000001a4c1c723c */ /* 0x042ff00000081060 */
[C---:B--2---:R-:W-:Y:S11]  /*61670*/  HMMA.1688.F32.TF32 R24, R76.reuse, R22, R92 ;  /* 0x000000164c18723c */ /* 0x044ff6000008105c */
        /* <DEDUP_REMOVED lines=9> */
[C---:B-1----:R-:W-:Y:S08]  /*61710*/  HMMA.1688.F32.TF32 R20, R76.reuse, R18, R88 ;  /* 0x000000124c14723c */ /* 0x042ff00000081058 */
[C---:B--2---:R-:W-:Y:S11]  /*61720*/  HMMA.1688.F32.TF32 R16, R76.reuse, R14, R84 ;  /* 0x0000000e4c10723c */ /* 0x044ff60000081054 */
[----:B------:R-:W-:Y:S04]  /*61730*/  @!UPT UIADD3 URZ, URZ, URZ, URZ ;  /* 0x0000003f3f3ff290 */ /* 0x000fe8000fffe03f */
[----:B------:R-:W-:Y:S01]  /*61740*/  STL.64 [R1+0x3f0], R20 ;  /* 0x0003f01401007387 */ /* 0x000fe20000100a00 */
[----:B------:R-:W-:Y:S02]  /*61750*/  STL.64 [R1+0x3f8], R22 ;  /* 0x0003f81601007387 */ /* 0x000fe40000100a00 */
[----:B------:R-:W2:Y:S05]  /*61760*/  LDL.LU R84, [R1+0x2bb0] ;  /* 0x002bb00001547983 */ /* 0x000eaa0000300800 */
[----:B------:R-:W-:Y:S01]  /*61770*/  STL.64 [R1+0x4b0], R16 ;  /* 0x0004b01001007387 */ /* 0x000fe20000100a00 */
[----:B------:R-:W-:Y:S01]  /*61780*/  STL.64 [R1+0x4b8], R18 ;  /* 0x0004b81201007387 */ /* 0x000fe20000100a00 */
[----:B------:R-:W2:Y:S02]  /*61790*/  LDL.LU R85, [R1+0x2bb4] ;  /* 0x002bb40001557983 */ /* 0x000ea40000300800 */
[----:B------:R-:W2:Y:S02]  /*617a0*/  LDL.LU R86, [R1+0x2bb8] ;  /* 0x002bb80001567983 */ /* 0x000ea40000300800 */
[----:B------:R-:W2:Y:S01]  /*617b0*/  LDL.LU R87, [R1+0x2bbc] ;  /* 0x002bbc0001577983 */ /* 0x000ea20000300800 */
[----:B------:R-:W4:Y:S01]  /*617c0*/  LDL.LU R88, [R1+0x2c00] ;  /* 0x002c000001587983 */ /* 0x000f220000300800 */
[----:B------:R-:W4:Y:S02]  /*617d0*/  LDL.LU R89, [R1+0x2c04] ;  /* 0x002c040001597983 */ /* 0x000f240000300800 */
[----:B------:R-:W4:Y:S02]  /*617e0*/  LDL.LU R90, [R1+0x2c08] ;  /* 0x002c0800015a7983 */ /* 0x000f240000300800 */
[----:B------:R-:W4:Y:S01]  /*617f0*/  LDL.LU R91, [R1+0x2c0c] ;  /* 0x002c0c00015b7983 */ /* 0x000f220000300800 */
[----:B------:R-:W2:Y:S01]  /*61800*/  LDL.LU R96, [R1+0x2c90] ;  /* 0x002c900001607983 */ /* 0x000ea20000300800 */
[----:B------:R-:W2:Y:S02]  /*61810*/  LDL.LU R97, [R1+0x2c94] ;  /* 0x002c940001617983 */ /* 0x000ea40000300800 */
[----:B------:R-:W2:Y:S02]  /*61820*/  LDL.LU R98, [R1+0x2c98] ;  /* 0x002c980001627983 */ /* 0x000ea40000300800 */
[----:B------:R-:W2:Y:S01]  /*61830*/  LDL.LU R99, [R1+0x2c9c] ;  /* 0x002c9c0001637983 */ /* 0x000ea20000300800 */
        /* <DEDUP_REMOVED lines=60> */
[----:B------:R-:W3:Y:S01]  /*61c00*/  LDL.LU R156, [R1+0x14c0] ;  /* 0x0014c000019c7983 */ /* 0x000ee20000300800 */
[----:B------:R-:W3:Y:S02]  /*61c10*/  LDL.LU R157, [R1+0x14c4] ;  /* 0x0014c400019d7983 */ /* 0x000ee40000300800 */
[----:B------:R-:W3:Y:S02]  /*61c20*/  LDL.LU R158, [R1+0x14c8] ;  /* 0x0014c800019e7983 */ /* 0x000ee40000300800 */
[----:B------:R-:W3:Y:S01]  /*61c30*/  LDL.LU R159, [R1+0x14cc] ;  /* 0x0014cc00019f7983 */ /* 0x000ee20000300800 */
        /* <DEDUP_REMOVED lines=24> */
[----:B------:R-:W-:Y:S01]  /*61dc0*/  STL.64 [R1+0x36d0], R14 ;  /* 0x0036d00e01007387 */ /* 0x000fe20000100a00 */
[----:B------:R2:W-:Y:S02]  /*61dd0*/  STL.64 [R1+0x36c8], R12 ;  /* 0x0036c80c01007387 */ /* 0x0005e40000100a00 */
[----:B------:R-:W-:Y:S02]  /*61de0*/  STL.64 [R1+0x36c0], R10 ;  /* 0x0036c00a01007387 */ /* 0x000fe40000100a00 */
[----:B------:R1:W-:Y:S01]  /*61df0*/  STL.64 [R1+0x36b8], R8 ;  /* 0x0036b80801007387 */ /* 0x0003e20000100a00 */
[C---:B--2---:R-:W-:Y:S08]  /*61e00*/  HMMA.1688.F32.TF32 R12, R76.reuse, R10, R152 ;  /* 0x0000000a4c0c723c */ /* 0x044ff00000081098 */
[C---:B------:R-:W-:Y:S08]  /*61e10*/  HMMA.1688.F32.TF32 R16, R76.reuse, R6, R248 ;  /* 0x000000064c10723c */ /* 0x040ff000000810f8 */
[C---:B-1----:R-:W-:Y:S07]  /*61e20*/  HMMA.1688.F32.TF32 R8, R76.reuse, R210, R216 ;  /* 0x000000d24c08723c */ /* 0x042fee00000810d8 */
[----:B------:R-:W-:Y:S01]  /*61e30*/  STL.64 [R1+0x4a0], R12 ;  /* 0x0004a00c01007387 */ /* 0x000fe20000100a00 */
[----:B------:R3:W-:Y:S02]  /*61e40*/  STL.64 [R1+0x4a8], R14 ;  /* 0x0004a80e01007387 */ /* 0x0007e40000100a00 */
[C---:B---3--:R-:W-:Y:S05]  /*61e50*/  HMMA.1688.F32.TF32 R12, R76.reuse, R214, R156 ;  /* 0x000000d64c0c723c */ /* 0x048fea000008109c */
[----:B------:R-:W-:Y:S01]  /*61e60*/  STL.64 [R1+0x670], R16 ;  /* 0x0006701001007387 */ /* 0x000fe20000100a00 */
[----:B------:R1:W-:Y:S02]  /*61e70*/  STL.64 [R1+0x678], R18 ;  /* 0x0006781201007387 */ /* 0x0003e40000100a00 */
[C---:B-1----:R-:W-:Y:S11]  /*61e80*/  HMMA.1688.F32.TF32 R16, R76.reuse, R206, R228 ;  /* 0x000000ce4c10723c */ /* 0x042ff600000810e4 */
[----:B------:R-:W-:Y:S04]  /*61e90*/  @!UPT UIADD3 URZ, URZ, URZ, URZ ;  /* 0x0000003f3f3ff290 */ /* 0x000fe8000fffe03f */
[----:B------:R-:W-:Y:S01]  /*61ea0*/  STL.64 [R1+0x10f0], R12 ;  /* 0x0010f00c01007387 */ /* 0x000fe20000100a00 */
[----:B------:R1:W-:Y:S02]  /*61eb0*/  STL.64 [R1+0x10f8], R14 ;  /* 0x0010f80e01007387 */ /* 0x0003e40000100a00 */
[----:B------:R-:W-:Y:S02]  /*61ec0*/  STL.64 [R1+0x1150], R8 ;  /* 0x0011500801007387 */ /* 0x000fe40000100a00 */
[----:B------:R2:W-:Y:S01]  /*61ed0*/  STL.64 [R1+0x1158], R10 ;  /* 0x0011580a01007387 */ /* 0x0005e20000100a00 */
[C---:B-1----:R-:W-:Y:S08]  /*61ee0*/  HMMA.1688.F32.TF32 R12, R76.reuse, R202, R220 ;  /* 0x000000ca4c0c723c */ /* 0x042ff000000810dc */
[C---:B--2---:R-:W-:Y:S01]  /*61ef0*/  HMMA.1688.F32.TF32 R8, R76.reuse, R198, R232 ;  /* 0x000000c64c08723c */ /* 0x044fe200000810e8 */
[----:B------:R-:W-:Y:S01]  /*61f00*/  STL.64 [R1+0x1180], R16 ;  /* 0x0011801001007387 */ /* 0x000fe20000100a00 */
[----:B------:R1:W-:Y:S06]  /*61f10*/  STL.64 [R1+0x1188], R18 ;  /* 0x0011881201007387 */ /* 0x0003ec0000100a00 */
[C---:B-1----:R-:W-:Y:S07]  /*61f20*/  HMMA.1688.F32.TF32 R16, R76.reuse, R194, R224 ;  /* 0x000000c24c10723c */ /* 0x042fee00000810e0 */
[----:B------:R-:W-:Y:S01]  /*61f30*/  STL.64 [R1+0x1200], R12 ;  /* 0x0012000c01007387 */ /* 0x000fe20000100a00 */
[----:B------:R1:W-:Y:S07]  /*61f40*/  STL.64 [R1+0x1208], R14 ;  /* 0x0012080e01007387 */ /* 0x0003ee0000100a00 */
        /* <DEDUP_REMOVED lines=21> */
[----:B--2---:R-:W-:Y:S01]  /*620a0*/  HMMA.1688.F32.TF32 R8, R76, R162, R120 ;  /* 0x000000a24c08723c */ /* 0x004fe20000081078 */
[----:B------:R-:W-:Y:S01]  /*620b0*/  STL.64 [R1+0x1580], R16 ;  /* 0x0015801001007387 */ /* 0x000fe20000100a00 */
[----:B------:R1:W-:Y:S06]  /*620c0*/  STL.64 [R1+0x1588], R18 ;  /* 0x0015881201007387 */ /* 0x0003ec0000100a00 */
[C---:B------:R-:W-:Y:S08]  /*620d0*/  HMMA.1688.F32.TF32 R228, R80.reuse, R66, R108 ;  /* 0x0000004250e4723c */ /* 0x040ff0000008106c */
[----:B------:R-:W-:Y:S01]  /*620e0*/  HMMA.1688.F32.TF32 R232, R80, R70, R112 ;  /* 0x0000004650e8723c */ /* 0x000fe20000081070 */
[----:B------:R-:W-:-:S02]  /*620f0*/  IMAD.MOV.U32 R130, RZ, RZ, R65 ;  /* 0x000000ffff827224 */ /* 0x000fc400078e0041 */
[----:B------:R-:W-:Y:S02]  /*62100*/  IMAD.MOV.U32 R124, RZ, RZ, R49 ;  /* 0x000000ffff7c7224 */ /* 0x000fe400078e0031 */
[----:B------:R-:W-:Y:S02]  /*62110*/  IMAD.MOV.U32 R125, RZ, RZ, R61 ;  /* 0x000000ffff7d7224 */ /* 0x000fe400078e003d */
[----:B------:R-:W-:Y:S02]  /*62120*/  IMAD.MOV.U32 R126, RZ, RZ, R44 ;  /* 0x000000ffff7e7224 */ /* 0x000fe400078e002c */
[----:B------:R-:W-:Y:S02]  /*62130*/  IMAD.MOV.U32 R127, RZ, RZ, R45 ;  /* 0x000000ffff7f7224 */ /* 0x000fe400078e002d */
[----:B------:R-:W-:Y:S01]  /*62140*/  IMAD.MOV.U32 R131, RZ, RZ, R64 ;  /* 0x000000ffff837224 */ /* 0x000fe200078e0040 */
[----:B------:R-:W-:Y:S04]  /*62150*/  LDS R78, [R3+0xe780] ;  /* 0x00e78000034e7984 */ /* 0x000fe80000000800 */
[----:B------:R-:W-:Y:S04]  /*62160*/  LDS R76, [R3+0xc780] ;  /* 0x00c78000034c7984 */ /* 0x000fe80000000800 */
[----:B------:R-:W-:Y:S01]  /*62170*/  LDS R79, [R240+0xe780] ;  /* 0x00e78000f04f7984 */ /* 0x000fe20000000800 */
[C---:B-1----:R-:W-:Y:S03]  /*62180*/  HMMA.1688.F32.TF32 R16, R80.reuse, R62, R104 ;  /* 0x0000003e5010723c */ /* 0x042fe60000081068 */
[----:B------:R-:W1:Y:S04]  /*62190*/  LDS R77, [R240+0xc780] ;  /* 0x00c78000f04d7984 */ /* 0x000e680000000800 */
[----:B------:R-:W-:Y:S01]  /*621a0*/  STL.64 [R1+0x1670], R12 ;  /* 0x0016700c01007387 */ /* 0x000fe20000100a00 */
[----:B------:R2:W-:Y:S02]  /*621b0*/  STL.64 [R1+0x1678], R14 ;  /* 0x0016780e01007387 */ /* 0x0005e40000100a00 */
[----:B------:R-:W-:Y:S02]  /*621c0*/  STL.64 [R1+0x1660], R8 ;  /* 0x0016600801007387 */ /* 0x000fe40000100a00 */
[----:B------:R3:W-:Y:S01]  /*621d0*/  STL.64 [R1+0x1668], R10 ;  /* 0x0016680a01007387 */ /* 0x0007e20000100a00 */
[C---:B--2---:R-:W-:Y:S08]  /*621e0*/  HMMA.1688.F32.TF32 R12, R80.reuse, R58, R100 ;  /* 0x0000003a500c723c */ /* 0x044ff00000081064 */
[----:B---3--:R-:W-:Y:S02]  /*621f0*/  HMMA.1688.F32.TF32 R8, R80, R54, R96 ;  /* 0x000000365008723c */ /* 0x008fe40000081060 */
[----:B------:R-:W-:Y:S01]  /*62200*/  STL.64 [R1+0x80], R16 ;  /* 0x0000801001007387 */ /* 0x000fe20000100a00 */
[----:B------:R2:W-:Y:S01]  /*62210*/  STL.64 [R1+0x88], R18 ;  /* 0x0000881201007387 */ /* 0x0005e20000100a00 */
[----:B------:R-:W-:Y:S01]  /*62220*/  MOV R120, R60 ;  /* 0x0000003c00787202 */ /* 0x000fe20000000f00 */
[----:B------:R-:W-:-:S03]  /*62230*/  IMAD.MOV.U32 R121, RZ, RZ, R48 ;  /* 0x000000ffff797224 */ /* 0x000fc600078e0030 */
[C---:B--2---:R-:W-:Y:S07]  /*62240*/  HMMA.1688.F32.TF32 R16, R80.reuse, R50, R92 ;  /* 0x000000325010723c */ /* 0x044fee000008105c */
[----:B------:R-:W-:Y:S01]  /*62250*/  STL.64 [R1+0x70], R12 ;  /* 0x0000700c01007387 */ /* 0x000fe20000100a00 */
[----:B------:R4:W-:Y:S07]  /*62260*/  STL.64 [R1+0x78], R14 ;  /* 0x0000780e01007387 */ /* 0x0009ee0000100a00 */
[----:B------:R-:W-:Y:S02]  /*62270*/  STL.64 [R1+0x140], R8 ;  /* 0x0001400801007387 */ /* 0x000fe40000100a00 */
[----:B------:R2:W-:Y:S01]  /*62280*/  STL.64 [R1+0x148], R10 ;  /* 0x0001480a01007387 */ /* 0x0005e20000100a00 */
[C---:B----4-:R-:W-:Y:S08]  /*62290*/  HMMA.1688.F32.TF32 R12, R80.reuse, R46, R88 ;  /* 0x0000002e500c723c */ /* 0x050ff00000081058 */
[----:B--2---:R-:W-:Y:S01]  /*622a0*/  HMMA.1688.F32.TF32 R8, R80, R42, R84 ;  /* 0x0000002a5008723c */ /* 0x004fe20000081054 */
[----:B------:R-:W-:Y:S01]  /*622b0*/  STL.64 [R1+0x130], R16 ;  /* 0x0001301001007387 */ /* 0x000fe20000100a00 */
[----:B------:R-:W-:Y:S02]  /*622c0*/  STL.64 [R1+0x138], R18 ;  /* 0x0001381201007387 */ /* 0x000fe40000100a00 */
[----:B------:R-:W2:Y:S02]  /*622d0*/  LDL.LU R88, [R1+0x2ce0] ;  /* 0x002ce00001587983 */ /* 0x000ea40000300800 */
[----:B------:R-:W-:-:S09]  /*622e0*/  IMAD.MOV.U32 R122, RZ, RZ, R72 ;  /* 0x000000ffff7a7224 */ /* 0x000fd200078e0048 */
[----:B------:R3:W-:Y:S01]  /*622f0*/  STL.64 [R1+0x1c0], R12 ;  /* 0x0001c00c01007387 */ /* 0x0007e20000100a00 */
[----:B------:R4:W-:Y:S07]  /*62300*/  STL.64 [R1+0x1c8], R14 ;  /* 0x0001c80e01007387 */ /* 0x0009ee0000100a00 */
[----:B------:R1:W-:Y:S02]  /*62310*/  STL.64 [R1+0x1b0], R8 ;  /* 0x0001b00801007387 */ /* 0x0003e40000100a00 */
[----:B------:R1:W-:Y:S01]  /*62320*/  STL.64 [R1+0x1b8], R10 ;  /* 0x0001b80a01007387 */ /* 0x0003e20000100a00 */
        /* <DEDUP_REMOVED lines=25> */
[----:B------:R-:W4:Y:S02]  /*624c0*/  LDL.LU R72, [R1+0x3794] ;  /* 0x0037940001487983 */ /* 0x000f240000300800 */
[----:B------:R-:W-:Y:S01]  /*624d0*/  IMAD.MOV.U32 R123, RZ, RZ, R73 ;  /* 0x000000ffff7b7224 */ /* 0x000fe200078e0049 */
[C---:B------:R-:W-:Y:S01]  /*624e0*/  HMMA.1688.F32.TF32 R144, R80.reuse, R74, R116 ;  /* 0x0000004a5090723c */ /* 0x040fe20000081074 */
[----:B------:R-:W4:Y:S01]  /*624f0*/  LDL.LU R73, [R1+0x3790] ;  /* 0x0037900001497983 */ /* 0x000f220000300800 */
[----:B------:R-:W4:Y:S02]  /*62500*/  LDL.LU R49, [R1+0x378c] ;  /* 0x00378c0001317983 */ /* 0x000f240000300800 */
[----:B------:R-:W4:Y:S02]  /*62510*/  LDL.LU R61, [R1+0x3788] ;  /* 0x00378800013d7983 */ /* 0x000f240000300800 */
[----:B------:R-:W4:Y:S01]  /*62520*/  LDL.LU R44, [R1+0x3784] ;  /* 0x00378400012c7983 */ /* 0x000f220000300800 */
[----:B------:R-:W4:Y:S01]  /*62530*/  LDL.LU R45, [R1+0x3780] ;  /* 0x00378000012d7983 */ /* 0x000f220000300800 */
[----:B------:R-:W-:Y:S03]  /*62540*/  HMMA.1688.F32.TF32 R124, R80, R170, R124 ;  /* 0x000000aa507c723c */ /* 0x000fe6000008107c */
[----:B------:R-:W-:Y:S01]  /*62550*/  BAR.SYNC.DEFER_BLOCKING 0x0 ;  /* 0x0000000000007b1d */ /* 0x000fe20000010000 */
[----:B--2---:R-:W-:-:S02]  /*62560*/  IMAD.MOV.U32 R129, RZ, RZ, R60 ;  /* 0x000000ffff817224 */ /* 0x004fc400078e003c */
[----:B---3--:R-:W-:-:S03]  /*62570*/  IMAD.MOV.U32 R128, RZ, RZ, R48 ;  /* 0x000000ffff807224 */ /* 0x008fc600078e0030 */
[----:B------:R-:W2:Y:S01]  /*62580*/  LDL.LU R48, [R1+0x377c] ;  /* 0x00377c0001307983 */ /* 0x000ea20000300800 */
[----:B------:R-:W3:Y:S02]  /*62590*/  LDL.LU R60, [R1+0x3778] ;  /* 0x00377800013c7983 */ /* 0x000ee40000300800 */
[----:B------:R-:W2:Y:S02]  /*625a0*/  LDL.LU R65, [R1+0x3774] ;  /* 0x0037740001417983 */ /* 0x000ea40000300800 */
[----:B------:R-:W3:Y:S01]  /*625b0*/  LDL.LU R64, [R1+0x3770] ;  /* 0x0037700001407983 */ /* 0x000ee20000300800 */
[----:B------:R-:W3:Y:S01]  /*625c0*/  LDL.LU R136, [R1+0x1940] ;  /* 0x0019400001887983 */ /* 0x000ee20000300800 */
[----:B------:R-:W3:Y:S02]  /*625d0*/  LDL.LU R137, [R1+0x1944] ;  /* 0x0019440001897983 */ /* 0x000ee40000300800 */
[----:B----4-:R-:W-:Y:S02]  /*625e0*/  IMAD.MOV.U32 R138, RZ, RZ, R45 ;  /* 0x000000ffff8a7224 */ /* 0x010fe400078e002d */
[----:B------:R-:W-:Y:S01]  /*625f0*/  IMAD.MOV.U32 R139, RZ, RZ, R44 ;  /* 0x000000ffff8b7224 */ /* 0x000fe200078e002c */
[----:B------:R-:W4:Y:S01]  /*62600*/  LDL.LU R45, [R1+0x376c] ;  /* 0x00376c00012d7983 */ /* 0x000f220000300800 */
[----:B------:R-:W4:Y:S02]  /*62610*/  LDL.LU R44, [R1+0x3768] ;  /* 0x00376800012c7983 */ /* 0x000f240000300800 */
[----:B--2---:R-:W-:-:S02]  /*62620*/  IMAD.MOV.U32 R140, RZ, RZ, R65 ;  /* 0x000000ffff8c7224 */ /* 0x004fc400078e0041 */
[----:B---3--:R-:W-:Y:S01]  /*62630*/  IMAD.MOV.U32 R141, RZ, RZ, R64 ;  /* 0x000000ffff8d7224 */ /* 0x008fe200078e0040 */
[----:B------:R-:W2:Y:S01]  /*62640*/  LDL.LU R65, [R1+0x3764] ;  /* 0x0037640001417983 */ /* 0x000ea20000300800 */
[----:B------:R-:W3:Y:S02]  /*62650*/  LDL.LU R64, [R1+0x3760] ;  /* 0x0037600001407983 */ /* 0x000ee40000300800 */
[----:B------:R-:W-:Y:S02]  /*62660*/  IMAD.MOV.U32 R142, RZ, RZ, R60 ;  /* 0x000000ffff8e7224 */ /* 0x000fe400078e003c */
[----:B------:R-:W-:Y:S01]  /*62670*/  IMAD.MOV.U32 R143, RZ, RZ, R48 ;  /* 0x000000ffff8f7224 */ /* 0x000fe200078e0030 */
[----:B------:R-:W2:Y:S01]  /*62680*/  LDL.LU R60, [R1+0x375c] ;  /* 0x00375c00013c7983 */ /* 0x000ea20000300800 */
[----:B------:R-:W2:Y:S02]  /*62690*/  LDL.LU R48, [R1+0x3758] ;  /* 0x0037580001307983 */ /* 0x000ea40000300800 */
[----:B------:R-:W2:Y:S02]  /*626a0*/  LDL.LU R148, [R1+0x1720] ;  /* 0x0017200001947983 */ /* 0x000ea40000300800 */
[----:B------:R-:W2:Y:S02]  /*626b0*/  LDL.LU R149, [R1+0x1724] ;  /* 0x0017240001957983 */ /* 0x000ea40000300800 */
[----:B----4-:R-:W-:-:S02]  /*626c0*/  IMAD.MOV.U32 R150, RZ, RZ, R44 ;  /* 0x000000ffff967224 */ /* 0x010fc400078e002c */
[----:B------:R-:W-:Y:S01]  /*626d0*/  IMAD.MOV.U32 R151, RZ, RZ, R45 ;  /* 0x000000ffff977224 */ /* 0x000fe200078e002d */
[----:B------:R-:W4:Y:S01]  /*626e0*/  LDL.LU R44, [R1+0x3754] ;  /* 0x00375400012c7983 */ /* 0x000f220000300800 */
[----:B------:R-:W2:Y:S02]  /*626f0*/  LDL.LU R45, [R1+0x3750] ;  /* 0x00375000012d7983 */ /* 0x000ea40000300800 */
[----:B------:R-:W3:Y:S02]  /*62700*/  LDL.LU R220, [R1+0x1960] ;  /* 0x0019600001dc7983 */ /* 0x000ee40000300800 */
[----:B------:R-:W3:Y:S01]  /*62710*/  LDL.LU R221, [R1+0x1964] ;  /* 0x0019640001dd7983 */ /* 0x000ee20000300800 */
[----:B------:R-:W3:Y:S01]  /*62720*/  LDL.LU R222, [R1+0x1968] ;  /* 0x0019680001de7983 */ /* 0x000ee20000300800 */
[----:B------:R-:W3:Y:S02]  /*62730*/  LDL.LU R223, [R1+0x196c] ;  /* 0x00196c0001df7983 */ /* 0x000ee40000300800 */
[----:B------:R-:W3:Y:S02]  /*62740*/  LDL.LU R216, [R1+0x1980] ;  /* 0x0019800001d87983 */ /* 0x000ee40000300800 */
[----:B------:R-:W3:Y:S02]  /*62750*/  LDL.LU R217, [R1+0x1984] ;  /* 0x0019840001d97983 */ /* 0x000ee40000300800 */
[----:B----4-:R-:W-:-:S02]  /*62760*/  IMAD.MOV.U32 R219, RZ, RZ, R44 ;  /* 0x000000ffffdb7224 */ /* 0x010fc400078e002c */
[----:B--2---:R-:W-:Y:S02]  /*62770*/  IMAD.MOV.U32 R218, RZ, RZ, R45 ;  /* 0x000000ffffda7224 */ /* 0x004fe400078e002d */
[----:B------:R-:W2:Y:S01]  /*62780*/  LDL.LU R45, [R1+0x374c] ;  /* 0x00374c00012d7983 */ /* 0x000ea20000300800 */
[----:B------:R-:W4:Y:S02]  /*62790*/  LDL.LU R44, [R1+0x3748] ;  /* 0x00374800012c7983 */ /* 0x000f240000300800 */
[----:B------:R-:W4:Y:S02]  /*627a0*/  LDL.LU R156, [R1+0x1a90] ;  /* 0x001a9000019c7983 */ /* 0x000f240000300800 */
[----:B------:R-:W4:Y:S01]  /*627b0*/  LDL.LU R157, [R1+0x1a94] ;  /* 0x001a9400019d7983 */ /* 0x000f220000300800 */
[----:B------:R-:W4:Y:S01]  /*627c0*/  LDL.LU R158, [R1+0x1a98] ;  /* 0x001a9800019e7983 */ /* 0x000f220000300800 */
        /* <DEDUP_REMOVED lines=37> */
[----:B-1----:R-:W4:Y:S02]  /*62a20*/  LDL.LU R8, [R1+0x27a0] ;  /* 0x0027a00001087983 */ /* 0x002f240000300800 */
[----:B------:R-:W4:Y:S01]  /*62a30*/  LDL.LU R9, [R1+0x27a4] ;  /* 0x0027a40001097983 */ /* 0x000f220000300800 */
[----:B------:R-:W4:Y:S01]  /*62a40*/  LDL.LU R10, [R1+0x27a8] ;  /* 0x0027a800010a7983 */ /* 0x000f220000300800 */
[----:B------:R-:W4:Y:S02]  /*62a50*/  LDL.LU R11, [R1+0x27ac] ;  /* 0x0027ac00010b7983 */ /* 0x000f240000300800 */
[----:B------:R-:W4:Y:S02]  /*62a60*/  LDL.LU R248, [R1+0x1aa0] ;  /* 0x001aa00001f87983 */ /* 0x000f240000300800 */
[----:B------:R-:W4:Y:S02]  /*62a70*/  LDL.LU R249, [R1+0x1aa4] ;  /* 0x001aa40001f97983 */ /* 0x000f240000300800 */
[----:B------:R-:W-:-:S02]  /*62a80*/  IMAD.MOV.U32 R224, RZ, RZ, R48 ;  /* 0x000000ffffe07224 */ /* 0x000fc400078e0030 */
[----:B------:R-:W-:Y:S02]  /*62a90*/  IMAD.MOV.U32 R225, RZ, RZ, R60 ;  /* 0x000000ffffe17224 */ /* 0x000fe400078e003c */
[----:B---3--:R-:W-:Y:S02]  /*62aa0*/  IMAD.MOV.U32 R226, RZ, RZ, R64 ;  /* 0x000000ffffe27224 */ /* 0x008fe400078e0040 */
[----:B------:R-:W-:Y:S02]  /*62ab0*/  IMAD.MOV.U32 R227, RZ, RZ, R65 ;  /* 0x000000ffffe37224 */ /* 0x000fe400078e0041 */
[----:B------:R-:W-:Y:S02]  /*62ac0*/  IMAD.MOV.U32 R132, RZ, RZ, R61 ;  /* 0x000000ffff847224 */ /* 0x000fe400078e003d */
[----:B------:R-:W-:Y:S01]  /*62ad0*/  IMAD.MOV.U32 R133, RZ, RZ, R49 ;  /* 0x000000ffff857224 */ /* 0x000fe200078e0031 */
[----:B--2---:R-:W-:Y:S01]  /*62ae0*/  MOV R251, R45 ;  /* 0x0000002d00fb7202 */ /* 0x004fe20000000f00 */
[----:B----4-:R-:W-:-:S02]  /*62af0*/  IMAD.MOV.U32 R250, RZ, RZ, R44 ;  /* 0x000000fffffa7224 */ /* 0x010fc400078e002c */
[----:B------:R-:W2:Y:S01]  /*62b00*/  LDL.LU R44, [R1+0x3744] ;  /* 0x00374400012c7983 */ /* 0x000ea20000300800 */
[----:B------:R-:W3:Y:S02]  /*62b10*/  LDL.LU R45, [R1+0x3740] ;  /* 0x00374000012d7983 */ /* 0x000ee40000300800 */
[----:B------:R-:W4:Y:S02]  /*62b20*/  LDL.LU R48, [R1+0x373c] ;  /* 0x00373c0001307983 */ /* 0x000f240000300800 */
[----:B------:R-:W2:Y:S01]  /*62b30*/  LDL.LU R60, [R1+0x3738] ;  /* 0x00373800013c7983 */ /* 0x000ea20000300800 */
[----:B------:R-:W2:Y:S01]  /*62b40*/  LDL.LU R64, [R1+0x3734] ;  /* 0x0037340001407983 */ /* 0x000ea20000300800 */
[----:B------:R-:W2:Y:S02]  /*62b50*/  LDL.LU R65, [R1+0x3730] ;  /* 0x0037300001417983 */ /* 0x000ea40000300800 */
[----:B------:R-:W2:Y:S02]  /*62b60*/  LDL.LU R61, [R1+0x372c] ;  /* 0x00372c00013d7983 */ /* 0x000ea40000300800 */
[----:B------:R-:W2:Y:S01]  /*62b70*/  LDL.LU R49, [R1+0x3728] ;  /* 0x0037280001317983 */ /* 0x000ea20000300800 */
[C---:B------:R-:W-:Y:S11]  /*62b80*/  HMMA.1688.F32.TF32 R32, R80.reuse, R38, R32 ;  /* 0x000000265020723c */ /* 0x040ff60000081020 */
[----:B------:R-:W-:Y:S11]  /*62b90*/  @!UPT UIADD3 URZ, URZ, URZ, URZ ;  /* 0x0000003f3f3ff290 */ /* 0x000ff6000fffe03f */
[----:B------:R-:W-:Y:S01]  /*62ba0*/  @!UPT UIADD3 URZ, URZ, URZ, URZ ;  /* 0x0000003f3f3ff290 */ /* 0x000fe2000fffe03f */
[----:B------:R-:W-:Y:S01]  /*62bb0*/  STL.64 [R1+0x240], R32 ;  /* 0x0002402001007387 */ /* 0x000fe20000100a00 */
[----:B------:R1:W-:Y:S03]  /*62bc0*/  STL.64 [R1+0x248], R34 ;  /* 0x0002482201007387 */ /* 0x0003e60000100a00 */
[----:B-1----:R-:W2:Y:S01]  /*62bd0*/  LDL.LU.64 R34, [R1+0x3720] ;  /* 0x0037200001227983 */ /* 0x002ea20000300a00 */
[----:B------:R-:W3:Y:S01]  /*62be0*/  LDL.LU.64 R32, [R1+0x3718] ;  /* 0x0037180001207983 */ /* 0x000ee20000300a00 */
[C---:B--2---:R-:W-:Y:S11]  /*62bf0*/  HMMA.1688.F32.TF32 R28, R80.reuse, R34, R28 ;  /* 0x00000022501c723c */ /* 0x044ff6000008101c */
        /* <DEDUP_REMOVED lines=40> */
[C---:B------:R-:W-:Y:S08]  /*62e80*/  HMMA.1688.F32.TF32 R244, R80.reuse, R6, R244 ;  /* 0x0000000650f4723c */ /* 0x040ff000000810f4 */
[C---:B------:R-:W-:Y:S01]  /*62e90*/  HMMA.1688.F32.TF32 R152, R80.reuse, R214, R152 ;  /* 0x000000d65098723c */ /* 0x040fe20000081098 */
[----:B------:R-:W3:Y:S07]  /*62ea0*/  LDL.LU.64 R8, [R1+0x36b8] ;  /* 0x0036b80001087983 */ /* 0x000eee0000300a00 */
[----:B------:R-:W-:Y:S01]  /*62eb0*/  HMMA.1688.F32.TF32 R216, R80, R202, R216 ;  /* 0x000000ca50d8723c */ /* 0x000fe200000810d8 */
[----:B------:R-:W-:-:S02]  /*62ec0*/  IMAD.MOV.U32 R134, RZ, RZ, R73 ;  /* 0x000000ffff867224 */ /* 0x000fc400078e0049 */
[----:B------:R-:W-:-:S05]  /*62ed0*/  IMAD.MOV.U32 R135, RZ, RZ, R72 ;  /* 0x000000ffff877224 */ /* 0x000fca00078e0048 */
[C---:B------:R-:W-:Y:S08]  /*62ee0*/  HMMA.1688.F32.TF32 R148, R80.reuse, R190, R148 ;  /* 0x000000be5094723c */ /* 0x040ff00000081094 */
[C---:B------:R-:W-:Y:S08]  /*62ef0*/  HMMA.1688.F32.TF32 R140, R80.reuse, R186, R140 ;  /* 0x000000ba508c723c */ /* 0x040ff0000008108c */
[C---:B------:R-:W-:Y:S08]  /*62f00*/  HMMA.1688.F32.TF32 R136, R80.reuse, R182, R136 ;  /* 0x000000b65088723c */ /* 0x040ff00000081088 */
[----:B------:R-:W-:Y:S01]  /*62f10*/  HMMA.1688.F32.TF32 R132, R80, R178, R132 ;  /* 0x000000b25084723c */ /* 0x000fe20000081084 */
[----:B------:R-:W-:-:S02]  /*62f20*/  IMAD.MOV.U32 R116, RZ, RZ, R57 ;  /* 0x000000ffff747224 */ /* 0x000fc400078e0039 */
[----:B------:R-:W-:Y:S02]  /*62f30*/  IMAD.MOV.U32 R117, RZ, RZ, R56 ;  /* 0x000000ffff757224 */ /* 0x000fe400078e0038 */
[----:B------:R-:W-:Y:S02]  /*62f40*/  IMAD.MOV.U32 R118, RZ, RZ, R53 ;  /* 0x000000ffff767224 */ /* 0x000fe400078e0035 */
[----:B------:R-:W-:Y:S01]  /*62f50*/  IMAD.MOV.U32 R119, RZ, RZ, R52 ;  /* 0x000000ffff777224 */ /* 0x000fe200078e0034 */
[C---:B------:R-:W-:Y:S08]  /*62f60*/  HMMA.1688.F32.TF32 R128, R80.reuse, R174, R128 ;  /* 0x000000ae5080723c */ /* 0x040ff00000081080 */
[----:B------:R-:W-:Y:S01]  /*62f70*/  HMMA.1688.F32.TF32 R120, R80, R166, R120 ;  /* 0x000000a65078723c */ /* 0x000fe20000081078 */
[----:B------:R-:W-:-:S02]  /*62f80*/  IMAD.MOV.U32 R100, RZ, RZ, R65 ;  /* 0x000000ffff647224 */ /* 0x000fc400078e0041 */
[----:B------:R-:W-:Y:S02]  /*62f90*/  IMAD.MOV.U32 R101, RZ, RZ, R64 ;  /* 0x000000ffff657224 */ /* 0x000fe400078e0040 */
[----:B------:R-:W-:Y:S02]  /*62fa0*/  IMAD.MOV.U32 R102, RZ, RZ, R61 ;  /* 0x000000ffff667224 */ /* 0x000fe400078e003d */
[----:B------:R-:W-:Y:S01]  /*62fb0*/  IMAD.MOV.U32 R103, RZ, RZ, R60 ;  /* 0x000000ffff677224 */ /* 0x000fe200078e003c */
[C---:B------:R-:W-:Y:S08]  /*62fc0*/  HMMA.1688.F32.TF32 R72, R76.reuse, R74, R112 ;  /* 0x0000004a4c48723c */ /* 0x040ff00000081070 */
[----:B------:R-:W-:Y:S07]  /*62fd0*/  HMMA.1688.F32.TF32 R60, R76, R62, R100 ;  /* 0x0000003e4c3c723c */ /* 0x000fee0000081064 */
[----:B------:R-:W-:-:S02]  /*62fe0*/  IMAD.MOV.U32 R100, RZ, RZ, R212 ;  /* 0x000000ffff647224 */ /* 0x000fc400078e00d4 */
[----:B------:R-:W-:Y:S02]  /*62ff0*/  IMAD.MOV.U32 R101, RZ, RZ, R213 ;  /* 0x000000ffff657224 */ /* 0x000fe400078e00d5 */
[----:B------:R-:W-:Y:S02]  /*63000*/  IMAD.MOV.U32 R112, RZ, RZ, R241 ;  /* 0x000000ffff707224 */ /* 0x000fe400078e00f1 */
[----:B------:R-:W-:Y:S01]  /*63010*/  IMAD.MOV.U32 R113, RZ, RZ, R68 ;  /* 0x000000ffff717224 */ /* 0x000fe200078e0044 */
[C---:B--2---:R-:W-:Y:S11]  /*63020*/  HMMA.1688.F32.TF32 R236, R80.reuse, R10, R236 ;  /* 0x0000000a50ec723c */ /* 0x044ff600000810ec */
[----:B------:R-:W-:Y:S11]  /*63030*/  @!UPT UIADD3 URZ, URZ, URZ, URZ ;  /* 0x0000003f3f3ff290 */ /* 0x000ff6000fffe03f */
[----:B------:R-:W-:Y:S01]  /*63040*/  @!UPT UIADD3 URZ, URZ, URZ, URZ ;  /* 0x0000003f3f3ff290 */ /* 0x000fe2000fffe03f */
[----:B------:R-:W-:Y:S01]  /*63050*/  STL.64 [R1+0x450], R236 ;  /* 0x000450ec01007387 */ /* 0x000fe20000100a00 */
[----:B------:R1:W-:Y:S03]  /*63060*/  STL.64 [R1+0x458], R238 ;  /* 0x000458ee01007387 */ /* 0x0003e60000100a00 */
[----:B-1----:R1:W5:Y:S01]  /*63070*/  LDL.LU.64 R238, [R1+0x36b0] ;  /* 0x0036b00001ee7983 */ /* 0x0023620000300a00 */
[----:B------:R1:W5:Y:S02]  /*63080*/  LDL.LU.64 R236, [R1+0x36a8] ;  /* 0x0036a80001ec7983 */ /* 0x0003640000300a00 */
[----:B------:R-:W-:Y:S02]  /*63090*/  STL.64 [R1+0x440], R244 ;  /* 0x000440f401007387 */ /* 0x000fe40000100a00 */
[----:B------:R2:W-:Y:S01]  /*630a0*/  STL.64 [R1+0x448], R246 ;  /* 0x000448f601007387 */ /* 0x0005e20000100a00 */
[----:B------:R-:W-:Y:S01]  /*630b0*/  STL.64 [R1+0x16a0], R152 ;  /* 0x0016a09801007387 */ /* 0x000fe20000100a00 */
[----:B------:R1:W-:Y:S01]  /*630c0*/  STL.64 [R1+0x16a8], R154 ;  /* 0x0016a89a01007387 */ /* 0x0003e20000100a00 */
[C---:B--2---:R-:W-:Y:S08]  /*630d0*/  HMMA.1688.F32.TF32 R244, R80.reuse, R210, R248 ;  /* 0x000000d250f4723c */ /* 0x044ff000000810f8 */
[C---:B-1----:R-:W-:Y:S08]  /*630e0*/  HMMA.1688.F32.TF32 R152, R80.reuse, R206, R156 ;  /* 0x000000ce5098723c */ /* 0x042ff0000008109c */
[C---:B------:R-:W-:Y:S07]  /*630f0*/  HMMA.1688.F32.TF32 R156, R80.reuse, R198, R220 ;  /* 0x000000c6509c723c */ /* 0x040fee00000810dc */
[----:B------:R-:W-:Y:S01]  /*63100*/  STL.64 [R1+0x16c0], R244 ;  /* 0x0016c0f401007387 */ /* 0x000fe20000100a00 */
[----:B------:R-:W-:Y:S07]  /*63110*/  STL.64 [R1+0x16c8], R246 ;  /* 0x0016c8f601007387 */ /* 0x000fee0000100a00 */
[----:B------:R-:W-:Y:S02]  /*63120*/  STL.64 [R1+0x16d0], R152 ;  /* 0x0016d09801007387 */ /* 0x000fe40000100a00 */
[----:B------:R1:W-:Y:S02]  /*63130*/  STL.64 [R1+0x16d8], R154 ;  /* 0x0016d89a01007387 */ /* 0x0003e40000100a00 */
[C---:B-1----:R-:W-:Y:S08]  /*63140*/  HMMA.1688.F32.TF32 R152, R80.reuse, R194, R224 ;  /* 0x000000c25098723c */ /* 0x042ff000000810e0 */
[----:B------:R-:W-:Y:S01]  /*63150*/  HMMA.1688.F32.TF32 R80, R80, R162, R116 ;  /* 0x000000a25050723c */ /* 0x000fe20000081074 */
[----:B------:R-:W-:Y:S01]  /*63160*/  STL.64 [R1+0x16e0], R216 ;  /* 0x0016e0d801007387 */ /* 0x000fe20000100a00 */
[----:B------:R-:W-:Y:S02]  /*63170*/  STL.64 [R1+0x16e8], R218 ;  /* 0x0016e8da01007387 */ /* 0x000fe40000100a00 */
[----:B------:R-:W-:Y:S02]  /*63180*/  STL.64 [R1+0x16f0], R156 ;  /* 0x0016f09c01007387 */ /* 0x000fe40000100a00 */
[----:B------:R-:W-:Y:S09]  /*63190*/  STL.64 [R1+0x16f8], R158 ;  /* 0x0016f89e01007387 */ /* 0x000ff20000100a00 */
[----:B------:R-:W-:Y:S01]  /*631a0*/  STL.64 [R1+0x1710], R152 ;  /* 0x0017109801007387 */ /* 0x000fe20000100a00 */
[----:B------:R-:W-:Y:S02]  /*631b0*/  STL.64 [R1+0x1718], R154 ;  /* 0x0017189a01007387 */ /* 0x000fe40000100a00 */
[----:B------:R-:W-:Y:S02]  /*631c0*/  STL.64 [R1+0x1720], R148 ;  /* 0x0017209401007387 */ /* 0x000fe40000100a00 */
[----:B------:R-:W-:Y:S01]  /*631d0*/  STL.64 [R1+0x1728], R150 ;  /* 0x0017289601007387 */ /* 0x000fe20000100a00 */
[----:B------:R-:W-:Y:S01]  /*631e0*/  STL.64 [R1+0x1750], R140 ;  /* 0x0017508c01007387 */ /* 0x000fe20000100a00 */
[----:B------:R-:W-:Y:S02]  /*631f0*/  STL.64 [R1+0x1758], R142 ;  /* 0x0017588e01007387 */ /* 0x000fe40000100a00 */
[----:B------:R-:W-:Y:S02]  /*63200*/  STL.64 [R1+0x1760], R136 ;  /* 0x0017608801007387 */ /* 0x000fe40000100a00 */
[----:B------:R-:W-:Y:S01]  /*63210*/  STL.64 [R1+0x1768], R138 ;  /* 0x0017688a01007387 */ /* 0x000fe20000100a00 */
[----:B------:R-:W-:Y:S01]  /*63220*/  STL.64 [R1+0x1770], R132 ;  /* 0x0017708401007387 */ /* 0x000fe20000100a00 */
[----:B------:R-:W-:Y:S02]  /*63230*/  STL.64 [R1+0x1778], R134 ;  /* 0x0017788601007387 */ /* 0x000fe40000100a00 */
[----:B------:R1:W-:Y:S02]  /*63240*/  STL.64 [R1+0x1780], R128 ;  /* 0x0017808001007387 */ /* 0x0003e40000100a00 */
[----:B------:R-:W-:Y:S01]  /*63250*/  STL.64 [R1+0x1788], R130 ;  /* 0x0017888201007387 */ /* 0x000fe20000100a00 */
[----:B------:R-:W-:Y:S01]  /*63260*/  STL.64 [R1+0x1790], R124 ;  /* 0x0017907c01007387 */ /* 0x000fe20000100a00 */
[----:B------:R-:W-:Y:S02]  /*63270*/  STL.64 [R1+0x1798], R126 ;  /* 0x0017987e01007387 */ /* 0x000fe40000100a00 */
[----:B------:R-:W-:Y:S02]  /*63280*/  STL.64 [R1+0x17b0], R120 ;  /* 0x0017b07801007387 */ /* 0x000fe40000100a00 */
[----:B------:R-:W-:Y:S01]  /*63290*/  STL.64 [R1+0x17b8], R122 ;  /* 0x0017b87a01007387 */ /* 0x000fe20000100a00 */
[----:B------:R2:W-:Y:S01]  /*632a0*/  STL.64 [R1+0x17a0], R80 ;  /* 0x0017a05001007387 */ /* 0x0005e20000100a00 */
[----:B------:R2:W-:Y:S02]  /*632b0*/  STL.64 [R1+0x17a8], R82 ;  /* 0x0017a85201007387 */ /* 0x0005e40000100a00 */
[----:B------:R-:W2:Y:S02]  /*632c0*/  LDL.LU R212, [R1+0x36a4] ;  /* 0x0036a40001d47983 */ /* 0x000ea40000300800 */
[----:B------:R-:W2:Y:S01]  /*632d0*/  LDL.LU R213, [R1+0x36a0] ;  /* 0x0036a00001d57983 */ /* 0x000ea20000300800 */
[----:B------:R-:W2:Y:S01]  /*632e0*/  LDL.LU R241, [R1+0x369c] ;  /* 0x00369c0001f17983 */ /* 0x000ea20000300800 */
[----:B------:R-:W2:Y:S02]  /*632f0*/  LDL.LU R68, [R1+0x3698] ;  /* 0x0036980001447983 */ /* 0x000ea40000300800 */
[----:B------:R-:W-:-:S02]  /*63300*/  IMAD.MOV.U32 R116, RZ, RZ, R242 ;  /* 0x000000ffff747224 */ /* 0x000fc400078e00f2 */
[----:B------:R-:W-:Y:S01]  /*63310*/  IMAD.MOV.U32 R117, RZ, RZ, R243 ;  /* 0x000000ffff757224 */ /* 0x000fe200078e00f3 */
[----:B------:R-:W3:Y:S01]  /*63320*/  LDL.LU R242, [R1+0x3694] ;  /* 0x0036940001f27983 */ /* 0x000ee20000300800 */
[----:B------:R-:W3:Y:S02]  /*63330*/  LDL.LU R243, [R1+0x3690] ;  /* 0x0036900001f37983 */ /* 0x000ee40000300800 */
[----:B-1----:R-:W-:Y:S01]  /*63340*/  IMAD.MOV.U32 R128, RZ, RZ, R252 ;  /* 0x000000ffff807224 */ /* 0x002fe200078e00fc */
[----:B------:R-:W-:Y:S01]  /*63350*/  MOV R129, R0 ;  /* 0x0000000000817202 */ /* 0x000fe20000000f00 */
[----:B------:R-:W3:Y:S01]  /*63360*/  LDL.LU R252, [R1+0x368c] ;  /* 0x00368c0001fc7983 */ /* 0x000ee20000300800 */
[----:B------:R-:W3:Y:S02]  /*63370*/  LDL.LU R0, [R1+0x3688] ;  /* 0x0036880001007983 */ /* 0x000ee40000300800 */
[----:B------:R-:W-:Y:S02]  /*63380*/  IMAD.MOV.U32 R132, RZ, RZ, R2 ;  /* 0x000000ffff847224 */ /* 0x000fe400078e0002 */
[----:B------:R-:W-:Y:S01]  /*63390*/  IMAD.MOV.U32 R133, RZ, RZ, R69 ;  /* 0x000000ffff857224 */ /* 0x000fe200078e0045 */
[----:B------:R-:W4:Y:S01]  /*633a0*/  LDL.LU R2, [R1+0x3684] ;  /* 0x0036840001027983 */ /* 0x000f220000300800 */
[----:B------:R-:W4:Y:S02]  /*633b0*/  LDL.LU R69, [R1+0x3680] ;  /* 0x0036800001457983 */ /* 0x000f240000300800 */
[----:B--2---:R-:W-:-:S02]  /*633c0*/  IMAD.MOV.U32 R136, RZ, RZ, R68 ;  /* 0x000000ffff887224 */ /* 0x004fc400078e0044 */
[----:B------:R-:W2:Y:S01]  /*633d0*/  LDL.LU R68, [R1+0x367c] ;  /* 0x00367c0001447983 */ /* 0x000ea20000300800 */
[----:B---3--:R-:W-:-:S03]  /*633e0*/  IMAD.MOV.U32 R80, RZ, RZ, R0 ;  /* 0x000000ffff507224 */ /* 0x008fc600078e0000 */
[----:B------:R-:W3:Y:S01]  /*633f0*/  LDL.LU R0, [R1+0x3678] ;  /* 0x0036780001007983 */ /* 0x000ee20000300800 */
[----:B------:R-:W2:Y:S02]  /*63400*/  LDL.LU R81, [R1+0x2844] ;  /* 0x0028440001517983 */ /* 0x000ea40000300800 */
[----:B------:R-:W2:Y:S01]  /*63410*/  LDL.LU R82, [R1+0x2848] ;  /* 0x0028480001527983 */ /* 0x000ea20000300800 */
[----:B------:R-:W-:Y:S01]  /*63420*/  HMMA.1688.F32.TF32 R148, R76, R70, R108 ;  /* 0x000000464c94723c */ /* 0x000fe2000008106c */
[----:B------:R-:W2:Y:S01]  /*63430*/  LDL.LU R83, [R1+0x284c] ;  /* 0x00284c0001537983 */ /* 0x000ea20000300800 */
[----:B------:R-:W2:Y:S05]  /*63440*/  LDL.LU R70, [R1+0x29a8] ;  /* 0x0029a80001467983 */ /* 0x000eaa0000300800 */
[----:B---3--:R-:W-:-:S02]  /*63450*/  IMAD.MOV.U32 R71, RZ, RZ, R0 ;  /* 0x000000ffff477224 */ /* 0x008fc400078e0000 */
        /* <DEDUP_REMOVED lines=27> */
[----:B------:R-:W3:Y:S02]  /*63610*/  LDL.LU R226, [R1+0x2a28] ;  /* 0x002a280001e27983 */ /* 0x000ee40000300800 */
[----:B------:R-:W-:-:S02]  /*63620*/  IMAD.MOV.U32 R84, RZ, RZ, R49 ;  /* 0x000000ffff547224 */ /* 0x000fc400078e0031 */
[----:B----4-:R-:W-:Y:S02]  /*63630*/  IMAD.MOV.U32 R85, RZ, RZ, R48 ;  /* 0x000000ffff557224 */ /* 0x010fe400078e0030 */
[----:B------:R-:W-:Y:S02]  /*63640*/  IMAD.MOV.U32 R86, RZ, RZ, R45 ;  /* 0x000000ffff567224 */ /* 0x000fe400078e002d */
[----:B------:R-:W-:Y:S02]  /*63650*/  IMAD.MOV.U32 R87, RZ, RZ, R44 ;  /* 0x000000ffff577224 */ /* 0x000fe400078e002c */
[----:B------:R-:W-:Y:S02]  /*63660*/  IMAD.MOV.U32 R137, RZ, RZ, R241 ;  /* 0x000000ffff897224 */ /* 0x000fe400078e00f1 */
[----:B------:R-:W-:Y:S02]  /*63670*/  IMAD.MOV.U32 R138, RZ, RZ, R213 ;  /* 0x000000ffff8a7224 */ /* 0x000fe400078e00d5 */
[----:B------:R-:W-:-:S02]  /*63680*/  IMAD.MOV.U32 R139, RZ, RZ, R212 ;  /* 0x000000ffff8b7224 */ /* 0x000fc400078e00d4 */
[----:B------:R-:W-:Y:S02]  /*63690*/  IMAD.MOV.U32 R134, RZ, RZ, R209 ;  /* 0x000000ffff867224 */ /* 0x000fe400078e00d1 */
[----:B------:R-:W-:Y:S01]  /*636a0*/  IMAD.MOV.U32 R135, RZ, RZ, R208 ;  /* 0x000000ffff877224 */ /* 0x000fe200078e00d0 */
[C---:B------:R-:W-:Y:S08]  /*636b0*/  HMMA.1688.F32.TF32 R44, R76.reuse, R46, R84 ;  /* 0x0000002e4c2c723c */ /* 0x040ff00000081054 */
[----:B------:R-:W-:Y:S01]  /*636c0*/  HMMA.1688.F32.TF32 R136, R76, R214, R136 ;  /* 0x000000d64c88723c */ /* 0x000fe20000081088 */
[----:B------:R-:W-:-:S02]  /*636d0*/  IMAD.MOV.U32 R140, RZ, RZ, R2 ;  /* 0x000000ffff8c7224 */ /* 0x000fc400078e0002 */
[----:B------:R-:W-:Y:S02]  /*636e0*/  IMAD.MOV.U32 R141, RZ, RZ, R252 ;  /* 0x000000ffff8d7224 */ /* 0x000fe400078e00fc */
[----:B------:R-:W-:Y:S02]  /*636f0*/  IMAD.MOV.U32 R84, RZ, RZ, R9 ;  /* 0x000000ffff547224 */ /* 0x000fe400078e0009 */
[----:B------:R-:W-:Y:S02]  /*63700*/  IMAD.MOV.U32 R85, RZ, RZ, R8 ;  /* 0x000000ffff557224 */ /* 0x000fe400078e0008 */
[C---:B--2---:R-:W-:Y:S08]  /*63710*/  HMMA.1688.F32.TF32 R8, R76.reuse, R10, R80 ;  /* 0x0000000a4c08723c */ /* 0x044ff00000081050 */
[----:B------:R-:W-:Y:S01]  /*63720*/  HMMA.1688.F32.TF32 R80, R76, R210, R132 ;  /* 0x000000d24c50723c */ /* 0x000fe20000081084 */
[----:B------:R-:W-:-:S02]  /*63730*/  IMAD.MOV.U32 R142, RZ, RZ, R243 ;  /* 0x000000ffff8e7224 */ /* 0x000fc400078e00f3 */
[----:B------:R-:W-:Y:S02]  /*63740*/  IMAD.MOV.U32 R143, RZ, RZ, R242 ;  /* 0x000000ffff8f7224 */ /* 0x000fe400078e00f2 */
[----:B------:R-:W-:Y:S02]  /*63750*/  IMAD.MOV.U32 R124, RZ, RZ, R41 ;  /* 0x000000ffff7c7224 */ /* 0x000fe400078e0029 */
[----:B------:R-:W-:Y:S02]  /*63760*/  IMAD.MOV.U32 R125, RZ, RZ, R40 ;  /* 0x000000ffff7d7224 */ /* 0x000fe400078e0028 */
[----:B------:R-:W-:Y:S02]  /*63770*/  IMAD.MOV.U32 R126, RZ, RZ, R37 ;  /* 0x000000ffff7e7224 */ /* 0x000fe400078e0025 */
[----:B------:R-:W-:Y:S02]  /*63780*/  IMAD.MOV.U32 R127, RZ, RZ, R36 ;  /* 0x000000ffff7f7224 */ /* 0x000fe400078e0024 */
[----:B------:R-:W-:Y:S01]  /*63790*/  IMAD.MOV.U32 R108, RZ, RZ, R33 ;  /* 0x000000ffff6c7224 */ /* 0x000fe200078e0021 */
[----:B------:R-:W-:Y:S01]  /*637a0*/  MOV R109, R32 ;  /* 0x00000020006d7202 */ /* 0x000fe20000000f00 */
[----:B------:R-:W-:-:S02]  /*637b0*/  IMAD.MOV.U32 R110, RZ, RZ, R29 ;  /* 0x000000ffff6e7224 */ /* 0x000fc400078e001d */
[----:B------:R-:W-:Y:S01]  /*637c0*/  IMAD.MOV.U32 R111, RZ, RZ, R28 ;  /* 0x000000ffff6f7224 */ /* 0x000fe200078e001c */
[----:B------:R-:W-:Y:S01]  /*637d0*/  HMMA.1688.F32.TF32 R56, R76, R58, R96 ;  /* 0x0000003a4c38723c */ /* 0x000fe20000081060 */
[----:B------:R-:W-:Y:S02]  /*637e0*/  IMAD.MOV.U32 R130, RZ, RZ, R205 ;  /* 0x000000ffff827224 */ /* 0x000fe400078e00cd */
[----:B------:R-:W-:-:S05]  /*637f0*/  IMAD.MOV.U32 R131, RZ, RZ, R204 ;  /* 0x000000ffff837224 */ /* 0x000fca00078e00cc */
[C---:B------:R-:W-:Y:S01]  /*63800*/  HMMA.1688.F32.TF32 R52, R76.reuse, R54, R92 ;  /* 0x000000364c34723c */ /* 0x040fe2000008105c */
[----:B------:R-:W-:Y:S02]  /*63810*/  IMAD.MOV.U32 R96, RZ, RZ, R25 ;  /* 0x000000ffff607224 */ /* 0x000fe400078e0019 */
[----:B------:R-:W-:Y:S02]  /*63820*/  IMAD.MOV.U32 R97, RZ, RZ, R24 ;  /* 0x000000ffff617224 */ /* 0x000fe400078e0018 */
[----:B------:R-:W-:Y:S02]  /*63830*/  IMAD.MOV.U32 R98, RZ, RZ, R21 ;  /* 0x000000ffff627224 */ /* 0x000fe400078e0015 */
[----:B------:R-:W-:Y:S02]  /*63840*/  IMAD.MOV.U32 R99, RZ, RZ, R20 ;  /* 0x000000ffff637224 */ /* 0x000fe400078e0014 */
[----:B------:R-:W-:Y:S02]  /*63850*/  IMAD.MOV.U32 R92, RZ, RZ, R17 ;  /* 0x000000ffff5c7224 */ /* 0x000fe400078e0011 */
[----:B------:R-:W-:Y:S01]  /*63860*/  IMAD.MOV.U32 R93, RZ, RZ, R16 ;  /* 0x000000ffff5d7224 */ /* 0x000fe200078e0010 */
        /* <DEDUP_REMOVED lines=8> */
[C---:B------:R-:W-:Y:S08]  /*638f0*/  HMMA.1688.F32.TF32 R12, R76.reuse, R14, R68 ;  /* 0x0000000e4c0c723c */ /* 0x040ff00000081044 */
[C---:B------:R-:W-:Y:S08]  /*63900*/  HMMA.1688.F32.TF32 R68, R76.reuse, R206, R128 ;  /* 0x000000ce4c44723c */ /* 0x040ff00000081080 */
[----:B------:R-:W-:Y:S01]  /*63910*/  HMMA.1688.F32.TF32 R124, R76, R202, R124 ;  /* 0x000000ca4c7c723c */ /* 0x000fe2000008107c */
[----:B------:R-:W-:-:S02]  /*63920*/  IMAD.MOV.U32 R118, RZ, RZ, R193 ;  /* 0x000000ffff767224 */ /* 0x000fc400078e00c1 */
[----:B------:R-:W-:Y:S02]  /*63930*/  IMAD.MOV.U32 R119, RZ, RZ, R192 ;  /* 0x000000ffff777224 */ /* 0x000fe400078e00c0 */
[----:B------:R-:W-:Y:S02]  /*63940*/  IMAD.MOV.U32 R114, RZ, RZ, R189 ;  /* 0x000000ffff727224 */ /* 0x000fe400078e00bd */
[----:B------:R-:W-:-:S07]  /*63950*/  IMAD.MOV.U32 R115, RZ, RZ, R188 ;  /* 0x000000ffff737224 */ /* 0x000fce00078e00bc */
[C---:B------:R-:W-:Y:S01]  /*63960*/  HMMA.1688.F32.TF32 R112, R76.reuse, R190, R112 ;  /* 0x000000be4c70723c */ /* 0x040fe20000081070 */
[----:B------:R-:W-:Y:S02]  /*63970*/  IMAD.MOV.U32 R104, RZ, RZ, R185 ;  /* 0x000000ffff687224 */ /* 0x000fe400078e00b9 */
[----:B------:R-:W-:Y:S02]  /*63980*/  IMAD.MOV.U32 R106, RZ, RZ, R181 ;  /* 0x000000ffff6a7224 */ /* 0x000fe400078e00b5 */
[----:B------:R-:W-:Y:S02]  /*63990*/  IMAD.MOV.U32 R107, RZ, RZ, R180 ;  /* 0x000000ffff6b7224 */ /* 0x000fe400078e00b4 */
[----:B------:R-:W-:Y:S02]  /*639a0*/  IMAD.MOV.U32 R102, RZ, RZ, R177 ;  /* 0x000000ffff667224 */ /* 0x000fe400078e00b1 */
[----:B------:R-:W-:Y:S01]  /*639b0*/  IMAD.MOV.U32 R103, RZ, RZ, R176 ;  /* 0x000000ffff677224 */ /* 0x000fe200078e00b0 */
[C---:B------:R-:W-:Y:S08]  /*639c0*/  HMMA.1688.F32.TF32 R96, R76.reuse, R174, R96 ;  /* 0x000000ae4c60723c */ /* 0x040ff00000081060 */
[----:B------:R-:W-:Y:S01]  /*639d0*/  HMMA.1688.F32.TF32 R48, R76, R50, R88 ;  /* 0x000000324c30723c */ /* 0x000fe20000081058 */
[----:B------:R-:W-:-:S02]  /*639e0*/  IMAD.MOV.U32 R86, RZ, RZ, R5 ;  /* 0x000000ffff567224 */ /* 0x000fc400078e0005 */
[----:B------:R-:W-:-:S04]  /*639f0*/  IMAD.MOV.U32 R87, RZ, RZ, R4 ;  /* 0x000000ffff577224 */ /* 0x000fc800078e0004 */
[----:B------:R-:W-:Y:S02]  /*63a00*/  IMAD.MOV.U32 R88, RZ, RZ, R169 ;  /* 0x000000ffff587224 */ /* 0x000fe400078e00a9 */
[----:B------:R-:W-:Y:S01]  /*63a10*/  IMAD.MOV.U32 R89, RZ, RZ, R168 ;  /* 0x000000ffff597224 */ /* 0x000fe200078e00a8 */
[----:B------:R-:W-:Y:S01]  /*63a20*/  MOV R90, R165 ;  /* 0x000000a5005a7202 */ /* 0x000fe20000000f00 */
[----:B------:R-:W-:Y:S01]  /*63a30*/  IMAD.MOV.U32 R91, RZ, RZ, R164 ;  /* 0x000000ffff5b7224 */ /* 0x000fe200078e00a4 */
[C---:B------:R-:W-:Y:S01]  /*63a40*/  HMMA.1688.F32.TF32 R4, R76.reuse, R6, R140 ;  /* 0x000000064c04723c */ /* 0x040fe2000008108c */
[----:B---3--:R-:W-:Y:S02]  /*63a50*/  IMAD.MOV.U32 R227, RZ, RZ, R0 ;  /* 0x000000ffffe37224 */ /* 0x008fe400078e0000 */
[----:B------:R-:W2:Y:S01]  /*63a60*/  LDL.LU R0, [R1+0x3670] ;  /* 0x0036700001007983 */ /* 0x000ea20000300800 */
[----:B------:R-:W3:Y:S02]  /*63a70*/  LDL.LU R2, [R1+0x366c] ;  /* 0x00366c0001027983 */ /* 0x000ee40000300800 */
[----:B------:R1:W5:Y:S02]  /*63a80*/  LDL.LU R252, [R1+0x3668] ;  /* 0x0036680001fc7983 */ /* 0x0003640000300800 */
[----:B------:R1:W5:Y:S01]  /*63a90*/  LDL.LU R243, [R1+0x3664] ;  /* 0x0036640001f37983 */ /* 0x0003620000300800 */
[----:B------:R1:W5:Y:S01]  /*63aa0*/  LDL.LU R242, [R1+0x3660] ;  /* 0x0036600001f27983 */ /* 0x0003620000300800 */
[C---:B------:R-:W-:Y:S08]  /*63ab0*/  HMMA.1688.F32.TF32 R24, R76.reuse, R26, R216 ;  /* 0x0000001a4c18723c */ /* 0x040ff000000810d8 */
[C---:B------:R-:W-:Y:S08]  /*63ac0*/  HMMA.1688.F32.TF32 R28, R76.reuse, R30, R156 ;  /* 0x0000001e4c1c723c */ /* 0x040ff0000008109c */
[C---:B------:R-:W-:Y:S08]  /*63ad0*/  HMMA.1688.F32.TF32 R36, R76.reuse, R38, R152 ;  /* 0x000000264c24723c */ /* 0x040ff00000081098 */
[C---:B------:R-:W-:Y:S01]  /*63ae0*/  HMMA.1688.F32.TF32 R40, R76.reuse, R42, R244 ;  /* 0x0000002a4c28723c */ /* 0x040fe200000810f4 */
[----:B------:R1:W5:Y:S01]  /*63af0*/  LDL.LU.64 R246, [R1+0x3658] ;  /* 0x0036580001f67983 */ /* 0x0003620000300a00 */
[----:B------:R1:W5:Y:S02]  /*63b00*/  LDL.LU.64 R244, [R1+0x3650] ;  /* 0x0036500001f47983 */ /* 0x0003640000300a00 */
[----:B------:R1:W5:Y:S02]  /*63b10*/  LDL.LU.64 R154, [R1+0x3648] ;  /* 0x00364800019a7983 */ /* 0x0003640000300a00 */
[----:B------:R1:W5:Y:S02]  /*63b20*/  LDL.LU.64 R152, [R1+0x3640] ;  /* 0x0036400001987983 */ /* 0x0003640000300a00 */
[C---:B------:R-:W-:Y:S01]  /*63b30*/  HMMA.1688.F32.TF32 R32, R76.reuse, R34, R248 ;  /* 0x000000224c20723c */ /* 0x040fe200000810f8 */
[----:B------:R1:W5:Y:S01]  /*63b40*/  LDL.LU.64 R250, [R1+0x3638] ;  /* 0x0036380001fa7983 */ /* 0x0003620000300a00 */
[----:B------:R1:W5:Y:S02]  /*63b50*/  LDL.LU.64 R248, [R1+0x3630] ;  /* 0x0036300001f87983 */ /* 0x0003640000300a00 */
[----:B------:R1:W5:Y:S02]  /*63b60*/  LDL.LU.64 R158, [R1+0x3628] ;  /* 0x00362800019e7983 */ /* 0x0003640000300a00 */
[----:B------:R1:W5:Y:S01]  /*63b70*/  LDL.LU.64 R156, [R1+0x3620] ;  /* 0x00362000019c7983 */ /* 0x0003620000300a00 */
[----:B------:R1:W5:Y:S01]  /*63b80*/  LDL.LU.64 R218, [R1+0x3618] ;  /* 0x0036180001da7983 */ /* 0x0003620000300a00 */
[----:B------:R1:W5:Y:S01]  /*63b90*/  LDL.LU.64 R216, [R1+0x3610] ;  /* 0x0036100001d87983 */ /* 0x0003620000300a00 */
[C---:B------:R-:W-:Y:S01]  /*63ba0*/  HMMA.1688.F32.TF32 R20, R76.reuse, R22, R220 ;  /* 0x000000164c14723c */ /* 0x040fe200000810dc */
[----:B------:R1:W5:Y:S01]  /*63bb0*/  LDL.LU.64 R222, [R1+0x3608] ;  /* 0x0036080001de7983 */ /* 0x0003620000300a00 */
[----:B------:R1:W5:Y:S06]  /*63bc0*/  LDL.LU.64 R220, [R1+0x3600] ;  /* 0x0036000001dc7983 */ /* 0x00036c0000300a00 */
[C---:B------:R-:W-:Y:S01]  /*63bd0*/  HMMA.1688.F32.TF32 R16, R76.reuse, R18, R224 ;  /* 0x000000124c10723c */ /* 0x040fe200000810e0 */
[----:B------:R1:W5:Y:S02]  /*63be0*/  LDL.LU.64 R226, [R1+0x35f8] ;  /* 0x0035f80001e27983 */ /* 0x0003640000300a00 */
[----:B------:R1:W5:Y:S01]  /*63bf0*/  LDL.LU.64 R224, [R1+0x35f0] ;  /* 0x0035f00001e07983 */ /* 0x0003620000300a00 */
[----:B------:R-:W4:Y:S01]  /*63c00*/  LDL.LU R184, [R1+0x2dbc] ;  /* 0x002dbc0001b87983 */ /* 0x000f220000300800 */
[----:B------:R-:W-:Y:S02]  /*63c10*/  STL.64 [R1+0x11f0], R136 ;  /* 0x0011f08801007387 */ /* 0x000fe40000100a00 */
[----:B------:R-:W-:Y:S02]  /*63c20*/  STL.64 [R1+0x11f8], R138 ;  /* 0x0011f88a01007387 */ /* 0x000fe40000100a00 */
[----:B------:R-:W-:Y:S01]  /*63c30*/  STL.64 [R1+0x11e0], R80 ;  /* 0x0011e05001007387 */ /* 0x000fe20000100a00 */
[----:B------:R1:W-:Y:S02]  /*63c40*/  STL.64 [R1+0x11e8], R82 ;  /* 0x0011e85201007387 */ /* 0x0003e40000100a00 */
[C---:B-1----:R-:W-:Y:S02]  /*63c50*/  HMMA.1688.F32.TF32 R80, R76.reuse, R198, R120 ;  /* 0x000000c64c50723c */ /* 0x042fe40000081078 */
[----:B------:R-:W-:Y:S01]  /*63c60*/  STL.64 [R1+0x1530], R68 ;  /* 0x0015304401007387 */ /* 0x000fe20000100a00 */
[----:B------:R1:W-:Y:S02]  /*63c70*/  STL.64 [R1+0x1538], R70 ;  /* 0x0015384601007387 */ /* 0x0003e40000100a00 */
[----:B------:R-:W-:Y:S02]  /*63c80*/  STL.64 [R1+0x1520], R124 ;  /* 0x0015207c01007387 */ /* 0x000fe40000100a00 */
[----:B------:R-:W-:Y:S01]  /*63c90*/  STL.64 [R1+0x1528], R126 ;  /* 0x0015287e01007387 */ /* 0x000fe20000100a00 */
[C---:B-1----:R-:W-:Y:S11]  /*63ca0*/  HMMA.1688.F32.TF32 R68, R76.reuse, R194, R116 ;  /* 0x000000c24c44723c */ /* 0x042ff60000081074 */
[----:B------:R-:W-:Y:S04]  /*63cb0*/  @!UPT UIADD3 URZ, URZ, URZ, URZ ;  /* 0x0000003f3f3ff290 */ /* 0x000fe8000fffe03f */
[----:B------:R-:W-:Y:S01]  /*63cc0*/  STL.64 [R1+0x1510], R80 ;  /* 0x0015105001007387 */ /* 0x000fe20000100a00 */
[----:B------:R1:W-:Y:S02]  /*63cd0*/  STL.64 [R1+0x1518], R82 ;  /* 0x0015185201007387 */ /* 0x0003e40000100a00 */
[C---:B-1----:R-:W-:Y:S05]  /*63ce0*/  HMMA.1688.F32.TF32 R80, R76.reuse, R186, R108 ;  /* 0x000000ba4c50723c */ /* 0x042fea000008106c */
[----:B------:R-:W-:Y:S01]  /*63cf0*/  STL.64 [R1+0x1500], R68 ;  /* 0x0015004401007387 */ /* 0x000fe20000100a00 */
[----:B------:R1:W-:Y:S02]  /*63d00*/  STL.64 [R1+0x1508], R70 ;  /* 0x0015084601007387 */ /* 0x0003e40000100a00 */
[----:B------:R-:W-:Y:S02]  /*63d10*/  STL.64 [R1+0x14f0], R112 ;  /* 0x0014f07001007387 */ /* 0x000fe40000100a00 */
[----:B------:R-:W-:Y:S01]  /*63d20*/  STL.64 [R1+0x14f8], R114 ;  /* 0x0014f87201007387 */ /* 0x000fe20000100a00 */
[----:B------:R-:W2:Y:S01]  /*63d30*/  LDL.LU R3, [R1+0x18ac] ;  /* 0x0018ac0001037983 */ /* 0x000ea20000300800 */
[C---:B-1----:R-:W-:Y:S11]  /*63d40*/  HMMA.1688.F32.TF32 R68, R76.reuse, R182, R104 ;  /* 0x000000b64c44723c */ /* 0x042ff60000081068 */
[----:B------:R-:W-:Y:S01]  /*63d50*/  STL.64 [R1+0x14e0], R80 ;  /* 0x0014e05001007387 */ /* 0x000fe20000100a00 */
[----:B------:R1:W-:Y:S02]  /*63d60*/  STL.64 [R1+0x14e8], R82 ;  /* 0x0014e85201007387 */ /* 0x0003e40000100a00 */
[C---:B-1----:R-:W-:Y:S09]  /*63d70*/  HMMA.1688.F32.TF32 R80, R76.reuse, R178, R100 ;  /* 0x000000b24c50723c */ /* 0x042ff20000081064 */
[----:B------:R-:W-:Y:S01]  /*63d80*/  STL.64 [R1+0x14d0], R68 ;  /* 0x0014d04401007387 */ /* 0x000fe20000100a00 */
[----:B------:R1:W-:Y:S03]  /*63d90*/  STL.64 [R1+0x14d8], R70 ;  /* 0x0014d84601007387 */ /* 0x0003e60000100a00 */
[----:B-1----:R-:W3:Y:S01]  /*63da0*/  LDL.LU R71, [R1+0x34b4] ;  /* 0x0034b40001477983 */ /* 0x002ee20000300800 */
[----:B------:R-:W3:Y:S09]  /*63db0*/  LDL.LU R70, [R1+0x34bc] ;  /* 0x0034bc0001467983 */ /* 0x000ef20000300800 */
[----:B------:R-:W-:Y:S01]  /*63dc0*/  STL.64 [R1+0x14c0], R80 ;  /* 0x0014c05001007387 */ /* 0x000fe20000100a00 */
[----:B------:R1:W-:Y:S02]  /*63dd0*/  STL.64 [R1+0x14c8], R82 ;  /* 0x0014c85201007387 */ /* 0x0003e40000100a00 */
[C---:B-1----:R-:W-:Y:S01]  /*63de0*/  HMMA.1688.F32.TF32 R80, R76.reuse, R170, R92 ;  /* 0x000000aa4c50723c */ /* 0x042fe2000008105c */
[----:B------:R-:W-:Y:S01]  /*63df0*/  STL.64 [R1+0x14b0], R96 ;  /* 0x0014b06001007387 */ /* 0x000fe20000100a00 */
[----:B------:R-:W-:Y:S11]  /*63e00*/  STL.64 [R1+0x14b8], R98 ;  /* 0x0014b86201007387 */ /* 0x000ff60000100a00 */
[----:B------:R-:W-:Y:S10]  /*63e10*/  @!UPT UIADD3 URZ, URZ, URZ, URZ ;  /* 0x0000003f3f3ff290 */ /* 0x000ff4000fffe03f */
[----:B------:R-:W-:Y:S01]  /*63e20*/  STL.64 [R1+0x14a0], R80 ;  /* 0x0014a05001007387 */ /* 0x000fe20000100a00 */
[----:B------:R1:W-:Y:S02]  /*63e30*/  STL.64 [R1+0x14a8], R82 ;  /* 0x0014a85201007387 */ /* 0x0003e40000100a00 */
[C---:B-1----:R-:W-:Y:S08]  /*63e40*/  HMMA.1688.F32.TF32 R80, R76.reuse, R166, R88 ;  /* 0x000000a64c50723c */ /* 0x042ff00000081058 */
[----:B------:R-:W-:Y:S11]  /*63e50*/  HMMA.1688.F32.TF32 R76, R76, R162, R84 ;  /* 0x000000a24c4c723c */ /* 0x000ff60000081054 */
[----:B------:R-:W-:Y:S04]  /*63e60*/  @!UPT UIADD3 URZ, URZ, URZ, URZ ;  /* 0x0000003f3f3ff290 */ /* 0x000fe8000fffe03f */
[----:B------:R-:W-:Y:S01]  /*63e70*/  STL.64 [R1+0x1490], R80 ;  /* 0x0014905001007387 */ /* 0x000fe20000100a00 */
[----:B------:R1:W-:Y:S07]  /*63e80*/  STL.64 [R1+0x1498], R82 ;  /* 0x0014985201007387 */ /* 0x0003ee0000100a00 */
[----:B------:R1:W-:Y:S02]  /*63e90*/  STL.64 [R1+0x1480], R76 ;  /* 0x0014804c01007387 */ /* 0x0003e40000100a00 */
[----:B------:R2:W-:Y:S01]  /*63ea0*/  STL.64 [R1+0x1488], R78 ;  /* 0x0014884e01007387 */ /* 0x0005e20000100a00 */
[----:B------:R-:W3:Y:S01]  /*63eb0*/  LDL.LU R87, [R1+0x34b8] ;  /* 0x0034b80001577983 */ /* 0x000ee20000300800 */
[----:B------:R-:W3:Y:S02]  /*63ec0*/  LDL.LU R85, [R1+0x34b0] ;  /* 0x0034b00001557983 */ /* 0x000ee40000300800 */
[----:B------:R-:W3:Y:S02]  /*63ed0*/  LDL.LU R88, [R1+0x34ac] ;  /* 0x0034ac0001587983 */ /* 0x000ee40000300800 */
[----:B------:R-:W3:Y:S01]  /*63ee0*/  LDL.LU R86, [R1+0x34a4] ;  /* 0x0034a40001567983 */ /* 0x000ee20000300800 */
[----:B------:R-:W3:Y:S04]  /*63ef0*/  LDL.LU R84, [R1+0x349c] ;  /* 0x00349c0001547983 */ /* 0x000ee80000300800 */
[----:B-1----:R-:W3:Y:S01]  /*63f00*/  LDL.LU R83, [R1+0x34a8] ;  /* 0x0034a80001537983 */ /* 0x002ee20000300800 */
[----:B------:R-:W3:Y:S02]  /*63f10*/  LDL.LU R77, [R1+0x3494] ;  /* 0x00349400014d7983 */ /* 0x000ee40000300800 */
[----:B------:R-:W3:Y:S02]  /*63f20*/  LDL.LU R76, [R1+0x34a0] ;  /* 0x0034a000014c7983 */ /* 0x000ee40000300800 */
[----:B------:R-:W-:-:S02]  /*63f30*/  IMAD.MOV.U32 R69, RZ, RZ, 0x1f ;  /* 0x0000001fff457424 */ /* 0x000fc400078e00ff */
[----:B------:R-:W-:-:S03]  /*63f40*/  IMAD.MOV.U32 R68, RZ, RZ, c[0x0][0x180] ;  /* 0x00006000ff447624 */ /* 0x000fc600078e00ff */
[----:B------:R-:W-:Y:S01]  /*63f50*/  IADD3 R241, R69, c[0x0][0x180], RZ ;  /* 0x0000600045f17a10 */ /* 0x000fe20007ffe0ff */
[----:B------:R-:W1:Y:S01]  /*63f60*/  S2R R213, SR_TID.X ;  /* 0x0000000000d57919 */ /* 0x000e620000002100 */
[----:B------:R-:W-:Y:S02]  /*63f70*/  IMAD.MOV.U32 R80, RZ, RZ, c[0x0][0x188] ;  /* 0x00006200ff507624 */ /* 0x000fe400078e00ff */
[----:B------:R-:W-:Y:S02]  /*63f80*/  SHF.R.S32.HI R69, RZ, 0x1f, R241 ;  /* 0x0000001fff457819 */ /* 0x000fe400000114f1 */
[----:B------:R-:W-:Y:S01]  /*63f90*/  IADD3 R68, R68, -0x80, RZ ;  /* 0xffffff8044447810 */ /* 0x000fe20007ffe0ff */
[----:B------:R-:W-:Y:S01]  /*63fa0*/  IMAD.SHL.U32 R80, R80, 0x20, RZ ;  /* 0x0000002050507824 */ /* 0x000fe200078e00ff */
[----:B------:R-:W-:-:S03]  /*63fb0*/  LEA.HI R69, R69, R241, RZ, 0x5 ;  /* 0x000000f145457211 */ /* 0x000fc600078f28ff */
[----:B------:R-:W-:Y:S01]  /*63fc0*/  IMAD.SHL.U32 R80, R80, 0x4, RZ ;  /* 0x0000000450507824 */ /* 0x000fe200078e00ff */
[----:B------:R-:W-:-:S04]  /*63fd0*/  SHF.R.S32.HI R69, RZ, 0x5, R69 ;  /* 0x00000005ff457819 */ /* 0x000fc80000011445 */
[----:B------:R-:W-:Y:S02]  /*63fe0*/  IADD3 R69, R69, -0x4, RZ ;  /* 0xfffffffc45457810 */ /* 0x000fe40007ffe0ff */
[----:B-1----:R-:W-:-:S05]  /*63ff0*/  LOP3.LUT R241, R213, 0x7f, RZ, 0xc0, !PT ;  /* 0x0000007fd5f17812 */ /* 0x002fca00078ec0ff */
[----:B------:R-:W-:Y:S02]  /*64000*/  IMAD.SHL.U32 R185, R241, 0x4, RZ ;  /* 0x00000004f1b97824 */ /* 0x000fe400078e00ff */
[C---:B----4-:R-:W-:Y:S01]  /*64010*/  IMAD R68, R184.reuse, -0x20, R68 ;  /* 0xffffffe0b8447824 */ /* 0x050fe200078e0244 */
[----:B------:R-:W-:-:S04]  /*64020*/  ISETP.GE.AND P0, PT, R184, R69, PT ;  /* 0x00000045b800720c */ /* 0x000fc80003f06270 */
[----:B------:R-:W-:-:S04]  /*64030*/  ISETP.GT.AND P1, PT, R68, RZ, PT ;  /* 0x000000ff4400720c */ /* 0x000fc80003f24270 */
[----:B------:R-:W-:-:S04]  /*64040*/  SEL R69, RZ, 0x4, !P1 ;  /* 0x00000004ff457807 */ /* 0x000fc80004800000 */
[----:B------:R-:W-:-:S04]  /*64050*/  SEL R69, R69, RZ, !P0 ;  /* 0x000000ff45457207 */ /* 0x000fc80004000000 */
[----:B------:R-:W-:Y:S02]  /*64060*/  ISETP.NE.U32.AND P1, PT, R69, RZ, PT ;  /* 0x000000ff4500720c */ /* 0x000fe40003f25070 */
[----:B--2---:R-:W-:-:S04]  /*64070*/  IADD3 R3, R3, 0x1, RZ ;  /* 0x0000000103037810 */ /* 0x004fc80007ffe0ff */
[----:B------:R-:W-:-:S04]  /*64080*/  ISETP.GT.AND P2, PT, R3, 0x3, PT ;  /* 0x000000030300780c */ /* 0x000fc80003f44270 */
[----:B------:R-:W-:-:S05]  /*64090*/  SEL R183, R3, RZ, !P2 ;  /* 0x000000ff03b77207 */ /* 0x000fca0005000000 */
[----:B------:R-:W-:Y:S01]  /*640a0*/  IMAD R3, R183, 0x10000, R185 ;  /* 0x00010000b7037824 */ /* 0x000fe200078e02b9 */
[----:B---3--:R-:W-:-:S05]  /*640b0*/  IADD3 R70, P3, R70, R80, RZ ;  /* 0x0000005046467210 */ /* 0x008fca0007f7e0ff */
[----:B------:R-:W-:Y:S01]  /*640c0*/  IMAD.X R71, R71, 0x1, R0, P3 ;  /* 0x0000000147477824 */ /* 0x000fe200018e0600 */
[----:B------:R1:W-:Y:S01]  /*640d0*/  STL [R1+0x34bc], R70 ;  /* 0x0034bc4601007387 */ /* 0x0003e20000100800 */
[----:B------:R-:W-:Y:S03]  /*640e0*/  STL [R1+0x18ac], R183 ;  /* 0x0018acb701007387 */ /* 0x000fe60000100800 */
[----:B------:R2:W-:Y:S01]  /*640f0*/  STL [R1+0x34b4], R71 ;  /* 0x0034b44701007387 */ /* 0x0005e20000100800 */
[----:B------:R-:W3:Y:S02]  /*64100*/  LDL.LU R82, [R1+0x339c] ;  /* 0x00339c0001527983 */ /* 0x000ee40000300800 */
[----:B------:R-:W4:Y:S02]  /*64110*/  LDL.LU R81, [R1+0x33a4] ;  /* 0x0033a40001517983 */ /* 0x000f240000300800 */
[----:B------:R-:W3:Y:S01]  /*64120*/  LDL.LU R79, [R1+0x3394] ;  /* 0x00339400014f7983 */ /* 0x000ee20000300800 */
[----:B------:R-:W3:Y:S04]  /*64130*/  LDL.LU R78, [R1+0x33a0] ;  /* 0x0033a000014e7983 */ /* 0x000ee80000300800 */
[----:B------:R-:W-:Y:S01]  /*64140*/  @!PT LDS RZ, [RZ] ;  /* 0x00000000fffff984 */ /* 0x000fe20000000800 */
[----:B------:R-:W-:Y:S01]  /*64150*/  @!PT LDS RZ, [RZ] ;  /* 0x00000000fffff984 */ /* 0x000fe20000000800 */
[----:B------:R-:W-:Y:S01]  /*64160*/  @!PT LDS RZ, [RZ] ;  /* 0x00000000fffff984 */ /* 0x000fe20000000800 */
[----:B------:R1:W-:Y:S01]  /*64170*/  LDGSTS.E [R3], [R70.64], P1 ;  /* 0x0000000046037fae */ /* 0x0003e20008921844 */
[----:B------:R-:W-:-:S02]  /*64180*/  IADD3 R87, P2, R87, R80, RZ ;  /* 0x0000005057577210 */ /* 0x000fc40007f5e0ff */
[----:B------:R-:W-:Y:S02]  /*64190*/  IADD3 R85, P3, R85, R80, RZ ;  /* 0x0000005055557210 */ /* 0x000fe40007f7e0ff */
[----:B------:R-:W-:-:S03]  /*641a0*/  IADD3.X R88, R88, R0, RZ, P2, !PT ;  /* 0x0000000058587210 */ /* 0x000fc600017fe4ff */
[----:B------:R-:W-:Y:S01]  /*641b0*/  IMAD.X R86, R86, 0x1, R0, P3 ;  /* 0x0000000156567824 */ /* 0x000fe200018e0600 */
[----:B------:R-:W-:Y:S01]  /*641c0*/  STL [R1+0x34b8], R87 ;  /* 0x0034b85701007387 */ /* 0x000fe20000100800 */
[----:B-1----:R-:W-:Y:S02]  /*641d0*/  IMAD.MOV.U32 R70, RZ, RZ, R87 ;  /* 0x000000ffff467224 */ /* 0x002fe400078e0057 */
[----:B--2---:R-:W-:Y:S01]  /*641e0*/  IMAD.MOV.U32 R71, RZ, RZ, R88 ;  /* 0x000000ffff477224 */ /* 0x004fe200078e0058 */
[----:B------:R1:W-:Y:S04]  /*641f0*/  STL [R1+0x34ac], R88 ;  /* 0x0034ac5801007387 */ /* 0x0003e80000100800 */
[----:B------:R-:W-:Y:S01]  /*64200*/  STL [R1+0x34b0], R85 ;  /* 0x0034b05501007387 */ /* 0x000fe20000100800 */
[----:B------:R2:W-:Y:S03]  /*64210*/  STL [R1+0x34a4], R86 ;  /* 0x0034a45601007387 */ /* 0x0005e60000100800 */
[----:B------:R2:W-:Y:S01]  /*64220*/  LDGSTS.E [R3+0x200], [R70.64], P1 ;  /* 0x0020000046037fae */ /* 0x0005e20008921844 */
[----:B------:R-:W-:-:S02]  /*64230*/  IADD3 R83, P3, R83, R80, RZ ;  /* 0x0000005053537210 */ /* 0x000fc40007f7e0ff */
[----:B------:R-:W-:Y:S01]  /*64240*/  IADD3 R76, P4, R76, R80, RZ ;  /* 0x000000504c4c7210 */ /* 0x000fe20007f9e0ff */
[----:B-1----:R-:W3:Y:S01]  /*64250*/  LDL.LU R88, [R1+0x338c] ;  /* 0x00338c0001587983 */ /* 0x002ee20000300800 */
[----:B------:R-:W3:Y:S02]  /*64260*/  LDL.LU R87, [R1+0x3398] ;  /* 0x0033980001577983 */ /* 0x000ee40000300800 */
[----:B--2---:R-:W-:Y:S02]  /*64270*/  IMAD.MOV.U32 R71, RZ, RZ, R86 ;  /* 0x000000ffff477224 */ /* 0x004fe400078e0056 */
[----:B------:R-:W-:Y:S01]  /*64280*/  IMAD.MOV.U32 R70, RZ, RZ, R85 ;  /* 0x000000ffff467224 */ /* 0x000fe200078e0055 */
[----:B------:R-:W3:Y:S01]  /*64290*/  LDL.LU R86, [R1+0x348c] ;  /* 0x00348c0001567983 */ /* 0x000ee20000300800 */
[----:B------:R-:W3:Y:S02]  /*642a0*/  LDL.LU R85, [R1+0x3498] ;  /* 0x0034980001557983 */ /* 0x000ee40000300800 */
[----:B------:R-:W-:-:S02]  /*642b0*/  IMAD.X R84, R84, 0x1, R0, P3 ;  /* 0x0000000154547824 */ /* 0x000fc400018e0600 */
[----:B------:R-:W-:Y:S01]  /*642c0*/  IMAD.X R77, R77, 0x1, R0, P4 ;  /* 0x000000014d4d7824 */ /* 0x000fe200020e0600 */
[----:B------:R1:W-:Y:S04]  /*642d0*/  LDGSTS.E [R3+0x400], [R70.64], P1 ;  /* 0x0040000046037fae */ /* 0x0003e80008921844 */
[----:B------:R-:W-:Y:S01]  /*642e0*/  STL [R1+0x34a8], R83 ;  /* 0x0034a85301007387 */ /* 0x000fe20000100800 */
[----:B------:R1:W-:Y:S02]  /*642f0*/  STL [R1+0x349c], R84 ;  /* 0x00349c5401007387 */ /* 0x0003e40000100800 */
[----:B------:R-:W-:Y:S02]  /*64300*/  STL [R1+0x34a0], R76 ;  /* 0x0034a04c01007387 */ /* 0x000fe40000100800 */
[----:B------:R1:W-:Y:S02]  /*64310*/  STL [R1+0x3494], R77 ;  /* 0x0034944d01007387 */ /* 0x0003e40000100800 */
[----:B-1----:R-:W-:-:S02]  /*64320*/  IMAD.MOV.U32 R70, RZ, RZ, R83 ;  /* 0x000000ffff467224 */ /* 0x002fc400078e0053 */
[----:B------:R-:W-:Y:S02]  /*64330*/  IMAD.MOV.U32 R71, RZ, RZ, R84 ;  /* 0x000000ffff477224 */ /* 0x000fe400078e0054 */
[----:B------:R-:W3:Y:S04]  /*64340*/  LDL.LU R84, [R1+0x3384] ;  /* 0x0033840001547983 */ /* 0x000ee80000300800 */
[----:B------:R1:W-:Y:S01]  /*64350*/  LDGSTS.E [R3+0x600], [R70.64], P1 ;  /* 0x0060000046037fae */ /* 0x0003e20008921844 */
[----:B------:R-:W3:Y:S02]  /*64360*/  LDL.LU R83, [R1+0x3390] ;  /* 0x0033900001537983 */ /* 0x000ee40000300800 */
[----:B-1----:R-:W-:Y:S02]  /*64370*/  IMAD.MOV.U32 R71, RZ, RZ, R77 ;  /* 0x000000ffff477224 */ /* 0x002fe400078e004d */
[----:B------:R-:W-:Y:S01]  /*64380*/  IMAD.MOV.U32 R70, RZ, RZ, R76 ;  /* 0x000000ffff467224 */ /* 0x000fe200078e004c */
[----:B------:R-:W3:Y:S01]  /*64390*/  LDL.LU R77, [R1+0x337c] ;  /* 0x00337c00014d7983 */ /* 0x000ee20000300800 */
[----:B------:R-:W3:Y:S01]  /*643a0*/  LDL.LU R76, [R1+0x3388] ;  /* 0x00338800014c7983 */ /* 0x000ee20000300800 */
[----:B------:R-:W-:-:S04]  /*643b0*/  ISETP.GT.AND P2, PT, R68, 0x4, PT ;  /* 0x000000044400780c */ /* 0x000fc80003f44270 */
[----:B------:R-:W-:-:S04]  /*643c0*/  SEL R69, RZ, 0x4, !P2 ;  /* 0x00000004ff457807 */ /* 0x000fc80005000000 */
[----:B------:R-:W-:-:S04]  /*643d0*/  SEL R69, R69, RZ, !P0 ;  /* 0x000000ff45457207 */ /* 0x000fc80004000000 */
[----:B------:R-:W-:Y:S11]  /*643e0*/  ISETP.NE.U32.AND P2, PT, R69, RZ, PT ;  /* 0x000000ff4500720c */ /* 0x000ff60003f45070 */
[----:B------:R-:W-:Y:S02]  /*643f0*/  @!UPT UIADD3 URZ, URZ, URZ, URZ ;  /* 0x0000003f3f3ff290 */ /* 0x000fe4000fffe03f */
[----:B------:R1:W-:Y:S01]  /*64400*/  LDGSTS.E [R3+0x2000], [R70.64], P2 ;  /* 0x0200000046037fae */ /* 0x0003e20009121844 */
[-C--:B----4-:R-:W-:Y:S02]  /*64410*/  IADD3 R81, P1, R81, R80.reuse, RZ ;  /* 0x0000005051517210 */ /* 0x090fe40007f3e0ff */
[----:B---3--:R-:W-:-:S03]  /*64420*/  IADD3 R78, P3, R78, R80, RZ ;  /* 0x000000504e4e7210 */ /* 0x008fc60007f7e0ff */
[--C-:B------:R-:W-:Y:S02]  /*64430*/  IMAD.X R82, R82, 0x1, R0.reuse, P1 ;  /* 0x0000000152527824 */ /* 0x100fe400008e0600 */
[----:B------:R-:W-:Y:S01]  /*64440*/  IMAD.X R79, R79, 0x1, R0, P3 ;  /* 0x000000014f4f7824 */ /* 0x000fe200018e0600 */
[----:B------:R-:W-:Y:S01]  /*64450*/  STL [R1+0x33a4], R81 ;  /* 0x0033a45101007387 */ /* 0x000fe20000100800 */
[----:B-1----:R-:W-:Y:S02]  /*64460*/  IMAD.MOV.U32 R70, RZ, RZ, R81 ;  /* 0x000000ffff467224 */ /* 0x002fe400078e0051 */
[----:B------:R-:W-:Y:S02]  /*64470*/  IMAD.MOV.U32 R71, RZ, RZ, R82 ;  /* 0x000000ffff477224 */ /* 0x000fe400078e0052 */
[----:B------:R1:W-:Y:S01]  /*64480*/  STL [R1+0x339c], R82 ;  /* 0x00339c5201007387 */ /* 0x0003e20000100800 */
[----:B------:R-:W-:Y:S01]  /*64490*/  STL [R1+0x33a0], R78 ;  /* 0x0033a04e01007387 */ /* 0x000fe20000100800 */
[----:B------:R3:W-:Y:S03]  /*644a0*/  STL [R1+0x3394], R79 ;  /* 0x0033944f01007387 */ /* 0x0007e60000100800 */
[----:B------:R4:W-:Y:S01]  /*644b0*/  LDGSTS.E [R3+0x2200], [R70.64], P2 ;  /* 0x0220000046037fae */ /* 0x0009e20009121844 */
[----:B------:R-:W-:-:S03]  /*644c0*/  ISETP.GT.AND P1, PT, R68, 0x8, PT ;  /* 0x000000084400780c */ /* 0x000fc60003f24270 */
[----:B-1----:R-:W2:Y:S01]  /*644d0*/  LDL.LU R82, [R1+0x3374] ;  /* 0x0033740001527983 */ /* 0x002ea20000300800 */
[----:B------:R-:W2:Y:S02]  /*644e0*/  LDL.LU R81, [R1+0x3380] ;  /* 0x0033800001517983 */ /* 0x000ea40000300800 */
[----:B----4-:R-:W-:Y:S02]  /*644f0*/  IMAD.MOV.U32 R71, RZ, RZ, R79 ;  /* 0x000000ffff477224 */ /* 0x010fe400078e004f */
[----:B------:R-:W-:Y:S01]  /*64500*/  IMAD.MOV.U32 R70, RZ, RZ, R78 ;  /* 0x000000ffff467224 */ /* 0x000fe200078e004e */
[----:B---3--:R-:W3:Y:S01]  /*64510*/  LDL.LU R79, [R1+0x3484] ;  /* 0x00348400014f7983 */ /* 0x008ee20000300800 */
[----:B------:R-:W4:Y:S01]  /*64520*/  LDL.LU R78, [R1+0x3490] ;  /* 0x00349000014e7983 */ /* 0x000f220000300800 */
[----:B------:R-:W-:Y:S02]  /*64530*/  SEL R69, RZ, 0x4, !P1 ;  /* 0x00000004ff457807 */ /* 0x000fe40004800000 */
[----:B------:R1:W-:Y:S02]  /*64540*/  LDGSTS.E [R3+0x2400], [R70.64], P2 ;  /* 0x0240000046037fae */ /* 0x0003e40009121844 */
[----:B------:R-:W-:-:S04]  /*64550*/  SEL R69, R69, RZ, !P0 ;  /* 0x000000ff45457207 */ /* 0x000fc80004000000 */
[----:B------:R-:W-:Y:S02]  /*64560*/  ISETP.NE.U32.AND P1, PT, R69, RZ, PT ;  /* 0x000000ff4500720c */ /* 0x000fe40003f25070 */
[----:B------:R-:W-:-:S05]  /*64570*/  IADD3 R87, P3, R87, R80, RZ ;  /* 0x0000005057577210 */ /* 0x000fca0007f7e0ff */
[----:B------:R-:W-:Y:S01]  /*64580*/  IMAD.X R88, R88, 0x1, R0, P3 ;  /* 0x0000000158587824 */ /* 0x000fe200018e0600 */
[-C--:B------:R-:W-:Y:S01]  /*64590*/  IADD3 R85, P4, R85, R80.reuse, RZ ;  /* 0x0000005055557210 */ /* 0x080fe20007f9e0ff */
[----:B-1----:R-:W-:Y:S02]  /*645a0*/  IMAD.MOV.U32 R70, RZ, RZ, R87 ;  /* 0x000000ffff467224 */ /* 0x002fe400078e0057 */
[----:B------:R-:W-:Y:S01]  /*645b0*/  IMAD.MOV.U32 R71, RZ, RZ, R88 ;  /* 0x000000ffff477224 */ /* 0x000fe200078e0058 */
[----:B------:R-:W-:Y:S01]  /*645c0*/  STL [R1+0x3398], R87 ;  /* 0x0033985701007387 */ /* 0x000fe20000100800 */
[----:B------:R-:W-:Y:S02]  /*645d0*/  IMAD.X R86, R86, 0x1, R0, P4 ;  /* 0x0000000156567824 */ /* 0x000fe400020e0600 */
[----:B------:R1:W-:Y:S01]  /*645e0*/  STL [R1+0x338c], R88 ;  /* 0x00338c5801007387 */ /* 0x0003e20000100800 */
[----:B------:R-:W-:Y:S02]  /*645f0*/  STL [R1+0x3498], R85 ;  /* 0x0034985501007387 */ /* 0x000fe40000100800 */
[----:B------:R1:W-:Y:S02]  /*64600*/  STL [R1+0x348c], R86 ;  /* 0x00348c5601007387 */ /* 0x0003e40000100800 */
[----:B------:R1:W-:Y:S04]  /*64610*/  LDGSTS.E [R3+0x2600], [R70.64], P2 ;  /* 0x0260000046037fae */ /* 0x0003e80009121844 */
[----:B-1----:R-:W3:Y:S01]  /*64620*/  LDL.LU R88, [R1+0x336c] ;  /* 0x00336c0001587983 */ /* 0x002ee20000300800 */
[----:B------:R-:W3:Y:S01]  /*64630*/  LDL.LU R87, [R1+0x3378] ;  /* 0x0033780001577983 */ /* 0x000ee20000300800 */
[----:B------:R-:W-:-:S02]  /*64640*/  IADD3 R83, P2, R83, R80, RZ ;  /* 0x0000005053537210 */ /* 0x000fc40007f5e0ff */
[----:B------:R-:W-:Y:S01]  /*64650*/  MOV R71, R86 ;  /* 0x0000005600477202 */ /* 0x000fe20000000f00 */
[----:B------:R-:W-:Y:S01]  /*64660*/  IMAD.MOV.U32 R70, RZ, RZ, R85 ;  /* 0x000000ffff467224 */ /* 0x000fe200078e0055 */
[----:B------:R-:W3:Y:S01]  /*64670*/  LDL.LU R86, [R1+0x3364] ;  /* 0x0033640001567983 */ /* 0x000ee20000300800 */
[----:B------:R-:W3:Y:S02]  /*64680*/  LDL.LU R85, [R1+0x3370] ;  /* 0x0033700001557983 */ /* 0x000ee40000300800 */
[----:B------:R-:W-:Y:S01]  /*64690*/  IMAD.X R84, R84, 0x1, R0, P2 ;  /* 0x0000000154547824 */ /* 0x000fe200010e0600 */
[----:B------:R1:W-:Y:S01]  /*646a0*/  LDGSTS.E [R3+0x4000], [R70.64], P1 ;  /* 0x0400000046037fae */ /* 0x0003e20008921844 */
[----:B------:R-:W-:-:S03]  /*646b0*/  IADD3 R76, P3, R76, R80, RZ ;  /* 0x000000504c4c7210 */ /* 0x000fc60007f7e0ff */
[----:B------:R-:W-:Y:S01]  /*646c0*/  STL [R1+0x3390], R83 ;  /* 0x0033905301007387 */ /* 0x000fe20000100800 */
[----:B------:R1:W-:Y:S02]  /*646d0*/  STL [R1+0x3384], R84 ;  /* 0x0033845401007387 */ /* 0x0003e40000100800 */
[----:B------:R-:W-:Y:S02]  /*646e0*/  IMAD.X R77, R77, 0x1, R0, P3 ;  /* 0x000000014d4d7824 */ /* 0x000fe400018e0600 */
[----:B-1----:R-:W-:Y:S02]  /*646f0*/  IMAD.MOV.U32 R70, RZ, RZ, R83 ;  /* 0x000000ffff467224 */ /* 0x002fe400078e0053 */
[----:B------:R-:W-:Y:S01]  /*64700*/  IMAD.MOV.U32 R71, RZ, RZ, R84 ;  /* 0x000000ffff477224 */ /* 0x000fe200078e0054 */
[----:B------:R-:W-:Y:S01]  /*64710*/  STL [R1+0x3388], R76 ;  /* 0x0033884c01007387 */ /* 0x000fe20000100800 */
[----:B------:R1:W-:Y:S03]  /*64720*/  STL [R1+0x337c], R77 ;  /* 0x00337c4d01007387 */ /* 0x0003e60000100800 */
[----:B------:R1:W-:Y:S04]  /*64730*/  LDGSTS.E [R3+0x4200], [R70.64], P1 ;  /* 0x0420000046037fae */ /* 0x0003e80008921844 */
[----:B------:R-:W3:Y:S01]  /*64740*/  LDL.LU R84, [R1+0x335c] ;  /* 0x00335c0001547983 */ /* 0x000ee20000300800 */
[----:B------:R-:W3:Y:S02]  /*64750*/  LDL.LU R83, [R1+0x3368] ;  /* 0x0033680001537983 */ /* 0x000ee40000300800 */
[----:B-1----:R-:W-:-:S02]  /*64760*/  IMAD.MOV.U32 R71, RZ, RZ, R77 ;  /* 0x000000ffff477224 */ /* 0x002fc400078e004d */
[----:B------:R-:W-:Y:S01]  /*64770*/  IMAD.MOV.U32 R70, RZ, RZ, R76 ;  /* 0x000000ffff467224 */ /* 0x000fe200078e004c */
[----:B------:R-:W3:Y:S01]  /*64780*/  LDL.LU R77, [R1+0x347c] ;  /* 0x00347c00014d7983 */ /* 0x000ee20000300800 */
[----:B------:R-:W3:Y:S01]  /*64790*/  LDL.LU R76, [R1+0x3488] ;  /* 0x00348800014c7983 */ /* 0x000ee20000300800 */
[----:B------:R-:W-:Y:S02]  /*647a0*/  ISETP.GT.AND P2, PT, R68, 0xc, PT ;  /* 0x0000000c4400780c */ /* 0x000fe40003f44270 */
[----:B------:R1:W-:Y:S02]  /*647b0*/  LDGSTS.E [R3+0x4400], [R70.64], P1 ;  /* 0x0440000046037fae */ /* 0x0003e40008921844 */
[----:B------:R-:W-:-:S04]  /*647c0*/  SEL R69, RZ, 0x4, !P2 ;  /* 0x00000004ff457807 */ /* 0x000fc80005000000 */
[----:B------:R-:W-:-:S04]  /*647d0*/  SEL R69, R69, RZ, !P0 ;  /* 0x000000ff45457207 */ /* 0x000fc80004000000 */
[----:B------:R-:W-:Y:S02]  /*647e0*/  ISETP.NE.U32.AND P2, PT, R69, RZ, PT ;  /* 0x000000ff4500720c */ /* 0x000fe40003f45070 */
[----:B--2---:R-:W-:-:S05]  /*647f0*/  IADD3 R81, P3, R81, R80, RZ ;  /* 0x0000005051517210 */ /* 0x004fca0007f7e0ff */
[----:B------:R-:W-:Y:S01]  /*64800*/  IMAD.X R82, R82, 0x1, R0, P3 ;  /* 0x0000000152527824 */ /* 0x000fe200018e0600 */
[----:B----4-:R-:W-:Y:S01]  /*64810*/  IADD3 R78, P4, R78, R80, RZ ;  /* 0x000000504e4e7210 */ /* 0x010fe20007f9e0ff */
[----:B-1----:R-:W-:Y:S02]  /*64820*/  IMAD.MOV.U32 R70, RZ, RZ, R81 ;  /* 0x000000ffff467224 */ /* 0x002fe400078e0051 */
[----:B------:R-:W-:Y:S01]  /*64830*/  IMAD.MOV.U32 R71, RZ, RZ, R82 ;  /* 0x000000ffff477224 */ /* 0x000fe200078e0052 */
[----:B------:R-:W-:Y:S01]  /*64840*/  STL [R1+0x3380], R81 ;  /* 0x0033805101007387 */ /* 0x000fe20000100800 */
[----:B---3--:R-:W-:-:S03]  /*64850*/  IMAD.X R79, R79, 0x1, R0, P4 ;  /* 0x000000014f4f7824 */ /* 0x008fc600020e0600 */
[----:B------:R1:W-:Y:S04]  /*64860*/  STL [R1+0x3374], R82 ;  /* 0x0033745201007387 */ /* 0x0003e80000100800 */
[----:B------:R-:W-:Y:S01]  /*64870*/  STL [R1+0x3490], R78 ;  /* 0x0034904e01007387 */ /* 0x000fe20000100800 */
[----:B------:R2:W-:Y:S03]  /*64880*/  STL [R1+0x3484], R79 ;  /* 0x0034844f01007387 */ /* 0x0005e60000100800 */
[----:B------:R3:W-:Y:S04]  /*64890*/  LDGSTS.E [R3+0x4600], [R70.64], P1 ;  /* 0x0460000046037fae */ /* 0x0007e80008921844 */
[----:B-1----:R-:W4:Y:S01]  /*648a0*/  LDL.LU R82, [R1+0x3354] ;  /* 0x0033540001527983 */ /* 0x002f220000300800 */
[----:B------:R-:W4:Y:S02]  /*648b0*/  LDL.LU R81, [R1+0x3360] ;  /* 0x0033600001517983 */ /* 0x000f240000300800 */
[----:B---3--:R-:W-:-:S02]  /*648c0*/  IMAD.MOV.U32 R71, RZ, RZ, R79 ;  /* 0x000000ffff477224 */ /* 0x008fc400078e004f */
[----:B------:R-:W-:Y:S01]  /*648d0*/  IMAD.MOV.U32 R70, RZ, RZ, R78 ;  /* 0x000000ffff467224 */ /* 0x000fe200078e004e */
[----:B--2---:R-:W2:Y:S01]  /*648e0*/  LDL.LU R79, [R1+0x334c] ;  /* 0x00334c00014f7983 */ /* 0x004ea20000300800 */
[----:B------:R-:W3:Y:S03]  /*648f0*/  LDL.LU R78, [R1+0x3358] ;  /* 0x00335800014e7983 */ /* 0x000ee60000300800 */
[----:B------:R1:W-:Y:S01]  /*64900*/  LDGSTS.E [R3+0x6000], [R70.64], P2 ;  /* 0x0600000046037fae */ /* 0x0003e20009121844 */
[-C--:B------:R-:W-:Y:S02]  /*64910*/  IADD3 R87, P1, R87, R80.reuse, RZ ;  /* 0x0000005057577210 */ /* 0x080fe40007f3e0ff */
[----:B------:R-:W-:-:S03]  /*64920*/  IADD3 R85, P3, R85, R80, RZ ;  /* 0x0000005055557210 */ /* 0x000fc60007f7e0ff */
[--C-:B------:R-:W-:Y:S01]  /*64930*/  IMAD.X R88, R88, 0x1, R0.reuse, P1 ;  /* 0x0000000158587824 */ /* 0x100fe200008e0600 */
[----:B------:R-:W-:Y:S01]  /*64940*/  STL [R1+0x3378], R87 ;  /* 0x0033785701007387 */ /* 0x000fe20000100800 */
[----:B------:R-:W-:-:S03]  /*64950*/  IMAD.X R86, R86, 0x1, R0, P3 ;  /* 0x0000000156567824 */ /* 0x000fc600018e0600 */
[----:B------:R1:W-:Y:S01]  /*64960*/  STL [R1+0x336c], R88 ;  /* 0x00336c5801007387 */ /* 0x0003e20000100800 */
[----:B------:R-:W-:Y:S02]  /*64970*/  STL [R1+0x3370], R85 ;  /* 0x0033705501007387 */ /* 0x000fe40000100800 */
[----:B-1----:R-:W-:Y:S02]  /*64980*/  IMAD.MOV.U32 R71, RZ, RZ, R88 ;  /* 0x000000ffff477224 */ /* 0x002fe400078e0058 */
[----:B------:R-:W-:Y:S01]  /*64990*/  IMAD.MOV.U32 R70, RZ, RZ, R87 ;  /* 0x000000ffff467224 */ /* 0x000fe200078e0057 */
[----:B------:R1:W-:Y:S04]  /*649a0*/  STL [R1+0x3364], R86 ;  /* 0x0033645601007387 */ /* 0x0003e80000100800 */
[----:B------:R1:W-:Y:S04]  /*649b0*/  LDGSTS.E [R3+0x6200], [R70.64], P2 ;  /* 0x0620000046037fae */ /* 0x0003e80009121844 */
[----:B------:R-:W2:Y:S01]  /*649c0*/  LDL.LU R88, [R1+0x3344] ;  /* 0x0033440001587983 */ /* 0x000ea20000300800 */
[----:B------:R-:W2:Y:S01]  /*649d0*/  LDL.LU R87, [R1+0x3350] ;  /* 0x0033500001577983 */ /* 0x000ea20000300800 */
[----:B------:R-:W-:Y:S01]  /*649e0*/  IADD3 R83, P3, R83, R80, RZ ;  /* 0x0000005053537210 */ /* 0x000fe20007f7e0ff */
[----:B-1----:R-:W-:-:S02]  /*649f0*/  IMAD.MOV.U32 R70, RZ, RZ, R85 ;  /* 0x000000ffff467224 */ /* 0x002fc400078e0055 */
[----:B------:R-:W-:Y:S02]  /*64a00*/  IMAD.MOV.U32 R71, RZ, RZ, R86 ;  /* 0x000000ffff477224 */ /* 0x000fe400078e0056 */
[--C-:B------:R-:W-:Y:S01]  /*64a10*/  IMAD.X R84, R84, 0x1, R0.reuse, P3 ;  /* 0x0000000154547824 */ /* 0x100fe200018e0600 */
[----:B------:R-:W2:Y:S01]  /*64a20*/  LDL.LU R86, [R1+0x3474] ;  /* 0x0034740001567983 */ /* 0x000ea20000300800 */
[----:B------:R-:W2:Y:S01]  /*64a30*/  LDL.LU R85, [R1+0x3480] ;  /* 0x0034800001557983 */ /* 0x000ea20000300800 */
[----:B------:R-:W-:Y:S02]  /*64a40*/  IADD3 R76, P4, R76, R80, RZ ;  /* 0x000000504c4c7210 */ /* 0x000fe40007f9e0ff */
[----:B------:R-:W-:Y:S04]  /*64a50*/  STL [R1+0x3368], R83 ;  /* 0x0033685301007387 */ /* 0x000fe80000100800 */
[----:B------:R1:W-:Y:S01]  /*64a60*/  LDGSTS.E [R3+0x6400], [R70.64], P2 ;  /* 0x0640000046037fae */ /* 0x0003e20009121844 */
[----:B------:R-:W-:-:S03]  /*64a70*/  IMAD.X R77, R77, 0x1, R0, P4 ;  /* 0x000000014d4d7824 */ /* 0x000fc600020e0600 */
[----:B------:R1:W-:Y:S01]  /*64a80*/  STL [R1+0x335c], R84 ;  /* 0x00335c5401007387 */ /* 0x0003e20000100800 */
[----:B------:R-:W-:Y:S03]  /*64a90*/  STL [R1+0x3488], R76 ;  /* 0x0034884c01007387 */ /* 0x000fe60000100800 */
[----:B------:R1:W-:Y:S02]  /*64aa0*/  STL [R1+0x347c], R77 ;  /* 0x00347c4d01007387 */ /* 0x0003e40000100800 */
[----:B-1----:R-:W-:Y:S02]  /*64ab0*/  IMAD.MOV.U32 R70, RZ, RZ, R83 ;  /* 0x000000ffff467224 */ /* 0x002fe400078e0053 */
[----:B------:R-:W-:Y:S02]  /*64ac0*/  IMAD.MOV.U32 R71, RZ, RZ, R84 ;  /* 0x000000ffff477224 */ /* 0x000fe400078e0054 */
[----:B------:R-:W2:Y:S01]  /*64ad0*/  LDL.LU R84, [R1+0x333c] ;  /* 0x00333c0001547983 */ /* 0x000ea20000300800 */
[----:B------:R-:W2:Y:S03]  /*64ae0*/  LDL.LU R83, [R1+0x3348] ;  /* 0x0033480001537983 */ /* 0x000ea60000300800 */
[----:B------:R1:W-:Y:S02]  /*64af0*/  LDGSTS.E [R3+0x6600], [R70.64], P2 ;  /* 0x0660000046037fae */ /* 0x0003e40009121844 */
[----:B-1----:R-:W-:Y:S01]  /*64b00*/  IMAD.MOV.U32 R71, RZ, RZ, R77 ;  /* 0x000000ffff477224 */ /* 0x002fe200078e004d */
[----:B------:R-:W-:Y:S01]  /*64b10*/  MOV R70, R76 ;  /* 0x0000004c00467202 */ /* 0x000fe20000000f00 */
[----:B------:R-:W2:Y:S01]  /*64b20*/  LDL.LU R77, [R1+0x3334] ;  /* 0x00333400014d7983 */ /* 0x000ea20000300800 */
[----:B------:R-:W2:Y:S01]  /*64b30*/  LDL.LU R76, [R1+0x3340] ;  /* 0x00334000014c7983 */ /* 0x000ea20000300800 */
        /* <DEDUP_REMOVED lines=8> */
[--C-:B------:R-:W-:Y:S01]  /*64bc0*/  IMAD.X R82, R82, 0x1, R0.reuse, P2 ;  /* 0x0000000152527824 */ /* 0x100fe200010e0600 */
[----:B------:R-:W-:Y:S01]  /*64bd0*/  STL [R1+0x3360], R81 ;  /* 0x0033605101007387 */ /* 0x000fe20000100800 */
[----:B--2---:R-:W-:-:S03]  /*64be0*/  IMAD.X R79, R79, 0x1, R0, P3 ;  /* 0x000000014f4f7824 */ /* 0x004fc600018e0600 */
[----:B------:R2:W-:Y:S01]  /*64bf0*/  STL [R1+0x3354], R82 ;  /* 0x0033545201007387 */ /* 0x0005e20000100800 */
[----:B-1----:R-:W-:Y:S02]  /*64c00*/  IMAD.MOV.U32 R70, RZ, RZ, R81 ;  /* 0x000000ffff467224 */ /* 0x002fe400078e0051 */
[----:B------:R-:W-:Y:S02]  /*64c10*/  IMAD.MOV.U32 R71, RZ, RZ, R82 ;  /* 0x000000ffff477224 */ /* 0x000fe400078e0052 */
[----:B------:R-:W-:Y:S01]  /*64c20*/  STL [R1+0x3358], R78 ;  /* 0x0033584e01007387 */ /* 0x000fe20000100800 */
[----:B------:R1:W-:Y:S04]  /*64c30*/  STL [R1+0x334c], R79 ;  /* 0x00334c4f01007387 */ /* 0x0003e80000100800 */
[----:B------:R3:W-:Y:S01]  /*64c40*/  LDGSTS.E [R3+0x8200], [R70.64], P1 ;  /* 0x0820000046037fae */ /* 0x0007e20008921844 */
[----:B------:R-:W-:-:S03]  /*64c50*/  ISETP.GT.AND P2, PT, R68, 0x14, PT ;  /* 0x000000144400780c */ /* 0x000fc60003f44270 */
[----:B--2---:R-:W2:Y:S01]  /*64c60*/  LDL.LU R82, [R1+0x332c] ;  /* 0x00332c0001527983 */ /* 0x004ea20000300800 */
[----:B------:R-:W4:Y:S01]  /*64c70*/  LDL.LU R81, [R1+0x3338] ;  /* 0x0033380001517983 */ /* 0x000f220000300800 */
[----:B------:R-:W-:Y:S01]  /*64c80*/  SEL R69, RZ, 0x4, !P2 ;  /* 0x00000004ff457807 */ /* 0x000fe20005000000 */
[----:B---3--:R-:W-:Y:S02]  /*64c90*/  IMAD.MOV.U32 R71, RZ, RZ, R79 ;  /* 0x000000ffff477224 */ /* 0x008fe400078e004f */
[----:B------:R-:W-:Y:S01]  /*64ca0*/  IMAD.MOV.U32 R70, RZ, RZ, R78 ;  /* 0x000000ffff467224 */ /* 0x000fe200078e004e */
[----:B-1----:R-:W3:Y:S01]  /*64cb0*/  LDL.LU R79, [R1+0x346c] ;  /* 0x00346c00014f7983 */ /* 0x002ee20000300800 */
[----:B------:R-:W3:Y:S01]  /*64cc0*/  LDL.LU R78, [R1+0x3478] ;  /* 0x00347800014e7983 */ /* 0x000ee20000300800 */
[----:B------:R-:W-:Y:S02]  /*64cd0*/  SEL R69, R69, RZ, !P0 ;  /* 0x000000ff45457207 */ /* 0x000fe40004000000 */
[----:B------:R1:W-:Y:S02]  /*64ce0*/  LDGSTS.E [R3+0x8400], [R70.64], P1 ;  /* 0x0840000046037fae */ /* 0x0003e40008921844 */
[----:B------:R-:W-:-:S02]  /*64cf0*/  ISETP.NE.U32.AND P2, PT, R69, RZ, PT ;  /* 0x000000ff4500720c */ /* 0x000fc40003f45070 */
[----:B------:R-:W-:-:S05]  /*64d00*/  IADD3 R87, P3, R87, R80, RZ ;  /* 0x0000005057577210 */ /* 0x000fca0007f7e0ff */
[----:B------:R-:W-:Y:S02]  /*64d10*/  IMAD.X R88, R88, 0x1, R0, P3 ;  /* 0x0000000158587824 */ /* 0x000fe400018e0600 */
[----:B-1----:R-:W-:Y:S02]  /*64d20*/  IMAD.MOV.U32 R70, RZ, RZ, R87 ;  /* 0x000000ffff467224 */ /* 0x002fe400078e0057 */
[----:B------:R-:W-:Y:S01]  /*64d30*/  IMAD.MOV.U32 R71, RZ, RZ, R88 ;  /* 0x000000ffff477224 */ /* 0x000fe200078e0058 */
[----:B------:R-:W-:-:S04]  /*64d40*/  IADD3 R85, P4, R85, R80, RZ ;  /* 0x0000005055557210 */ /* 0x000fc80007f9e0ff */
[----:B------:R1:W-:Y:S04]  /*64d50*/  LDGSTS.E [R3+0x8600], [R70.64], P1 ;  /* 0x0860000046037fae */ /* 0x0003e80008921844 */
[----:B------:R-:W-:Y:S01]  /*64d60*/  STL [R1+0x3350], R87 ;  /* 0x0033505701007387 */ /* 0x000fe20000100800 */
[----:B------:R-:W-:-:S03]  /*64d70*/  IMAD.X R86, R86, 0x1, R0, P4 ;  /* 0x0000000156567824 */ /* 0x000fc600020e0600 */
[----:B------:R1:W-:Y:S01]  /*64d80*/  STL [R1+0x3344], R88 ;  /* 0x0033445801007387 */ /* 0x0003e20000100800 */
[----:B------:R-:W-:Y:S03]  /*64d90*/  STL [R1+0x3480], R85 ;  /* 0x0034805501007387 */ /* 0x000fe60000100800 */
[----:B------:R-:W-:Y:S01]  /*64da0*/  STL [R1+0x3474], R86 ;  /* 0x0034745601007387 */ /* 0x000fe20000100800 */
[----:B------:R-:W3:Y:S02]  /*64db0*/  LDL.LU R90, [R1+0x3324] ;  /* 0x00332400015a7983 */ /* 0x000ee40000300800 */
[----:B------:R-:W3:Y:S02]  /*64dc0*/  LDL.LU R89, [R1+0x3330] ;  /* 0x0033300001597983 */ /* 0x000ee40000300800 */
[----:B-1----:R-:W-:Y:S02]  /*64dd0*/  IMAD.MOV.U32 R70, RZ, RZ, R85 ;  /* 0x000000ffff467224 */ /* 0x002fe400078e0055 */
[----:B------:R-:W-:Y:S01]  /*64de0*/  IMAD.MOV.U32 R71, RZ, RZ, R86 ;  /* 0x000000ffff477224 */ /* 0x000fe200078e0056 */
[----:B------:R-:W3:Y:S04]  /*64df0*/  LDL.LU R88, [R1+0x331c] ;  /* 0x00331c0001587983 */ /* 0x000ee80000300800 */
[----:B------:R1:W-:Y:S01]  /*64e00*/  LDGSTS.E [R3+0xa000], [R70.64], P2 ;  /* 0x0a00000046037fae */ /* 0x0003e20009121844 */
[----:B------:R-:W3:Y:S01]  /*64e10*/  LDL.LU R87, [R1+0x3328] ;  /* 0x0033280001577983 */ /* 0x000ee20000300800 */
[----:B------:R-:W-:-:S05]  /*64e20*/  IADD3 R83, P1, R83, R80, RZ ;  /* 0x0000005053537210 */ /* 0x000fca0007f3e0ff */
[----:B------:R-:W-:Y:S02]  /*64e30*/  IMAD.X R84, R84, 0x1, R0, P1 ;  /* 0x0000000154547824 */ /* 0x000fe400008e0600 */
[----:B-1----:R-:W-:Y:S02]  /*64e40*/  IMAD.MOV.U32 R70, RZ, RZ, R83 ;  /* 0x000000ffff467224 */ /* 0x002fe400078e0053 */
[----:B------:R-:W-:Y:S01]  /*64e50*/  IMAD.MOV.U32 R71, RZ, RZ, R84 ;  /* 0x000000ffff477224 */ /* 0x000fe200078e0054 */
[----:B------:R-:W-:Y:S01]  /*64e60*/  IADD3 R76, P3, R76, R80, RZ ;  /* 0x000000504c4c7210 */ /* 0x000fe20007f7e0ff */
[----:B------:R-:W-:Y:S01]  /*64e70*/  STL [R1+0x3348], R83 ;  /* 0x0033485301007387 */ /* 0x000fe20000100800 */
[----:B------:R-:W-:Y:S03]  /*64e80*/  STL [R1+0x333c], R84 ;  /* 0x00333c5401007387 */ /* 0x000fe60000100800 */
[----:B------:R1:W-:Y:S01]  /*64e90*/  LDGSTS.E [R3+0xa200], [R70.64], P2 ;  /* 0x0a20000046037fae */ /* 0x0003e20009121844 */
[----:B------:R-:W-:-:S03]  /*64ea0*/  IMAD.X R77, R77, 0x1, R0, P3 ;  /* 0x000000014d4d7824 */ /* 0x000fc600018e0600 */
[----:B------:R-:W-:Y:S04]  /*64eb0*/  STL [R1+0x3340], R76 ;  /* 0x0033404c01007387 */ /* 0x000fe80000100800 */
[----:B------:R1:W-:Y:S02]  /*64ec0*/  STL [R1+0x3334], R77 ;  /* 0x0033344d01007387 */ /* 0x0003e40000100800 */
[----:B-1----:R-:W-:Y:S02]  /*64ed0*/  IMAD.MOV.U32 R71, RZ, RZ, R77 ;  /* 0x000000ffff477224 */ /* 0x002fe400078e004d */
[----:B------:R-:W-:Y:S01]  /*64ee0*/  IMAD.MOV.U32 R70, RZ, RZ, R76 ;  /* 0x000000ffff467224 */ /* 0x000fe200078e004c */
[----:B------:R-:W3:Y:S01]  /*64ef0*/  LDL.LU R77, [R1+0x3314] ;  /* 0x00331400014d7983 */ /* 0x000ee20000300800 */
[----:B------:R-:W3:Y:S02]  /*64f00*/  LDL.LU R76, [R1+0x3320] ;  /* 0x00332000014c7983 */ /* 0x000ee40000300800 */
[----:B------:R-:W3:Y:S02]  /*64f10*/  LDL.LU R86, [R1+0x3468] ;  /* 0x0034680001567983 */ /* 0x000ee40000300800 */
[----:B------:R-:W3:Y:S01]  /*64f20*/  LDL.LU R85, [R1+0x3470] ;  /* 0x0034700001557983 */ /* 0x000ee20000300800 */
[----:B------:R-:W3:Y:S01]  /*64f30*/  LDL.LU R84, [R1+0x330c] ;  /* 0x00330c0001547983 */ /* 0x000ee20000300800 */
[----:B------:R-:W3:Y:S03]  /*64f40*/  LDL.LU R83, [R1+0x3318] ;  /* 0x0033180001537983 */ /* 0x000ee60000300800 */
[----:B------:R1:W-:Y:S01]  /*64f50*/  LDGSTS.E [R3+0xa400], [R70.64], P2 ;  /* 0x0a40000046037fae */ /* 0x0003e20009121844 */
[----:B------:R-:W-:-:S04]  /*64f60*/  ISETP.GT.AND P1, PT, R68, 0x18, PT ;  /* 0x000000184400780c */ /* 0x000fc80003f24270 */
[----:B------:R-:W-:-:S04]  /*64f70*/  SEL R69, RZ, 0x4, !P1 ;  /* 0x00000004ff457807 */ /* 0x000fc80004800000 */
[----:B------:R-:W-:-:S04]  /*64f80*/  SEL R69, R69, RZ, !P0 ;  /* 0x000000ff45457207 */ /* 0x000fc80004000000 */
[----:B------:R-:W-:Y:S02]  /*64f90*/  ISETP.NE.U32.AND P1, PT, R69, RZ, PT ;  /* 0x000000ff4500720c */ /* 0x000fe40003f25070 */
[----:B----4-:R-:W-:-:S05]  /*64fa0*/  IADD3 R81, P3, R81, R80, RZ ;  /* 0x0000005051517210 */ /* 0x010fca0007f7e0ff */
[----:B--2---:R-:W-:Y:S01]  /*64fb0*/  IMAD.X R82, R82, 0x1, R0, P3 ;  /* 0x0000000152527824 */ /* 0x004fe200018e0600 */
[----:B---3--:R-:W-:Y:S01]  /*64fc0*/  IADD3 R78, P4, R78, R80, RZ ;  /* 0x000000504e4e7210 */ /* 0x008fe20007f9e0ff */
[----:B-1----:R-:W-:-:S03]  /*64fd0*/  IMAD.MOV.U32 R70, RZ, RZ, R81 ;  /* 0x000000ffff467224 */ /* 0x002fc600078e0051 */
[----:B------:R-:W-:Y:S01]  /*64fe0*/  MOV R71, R82 ;  /* 0x0000005200477202 */ /* 0x000fe20000000f00 */
[----:B------:R-:W-:Y:S01]  /*64ff0*/  STL [R1+0x3338], R81 ;  /* 0x0033385101007387 */ /* 0x000fe20000100800 */
[----:B------:R-:W-:Y:S02]  /*65000*/  IMAD.X R79, R79, 0x1, R0, P4 ;  /* 0x000000014f4f7824 */ /* 0x000fe400020e0600 */
[----:B------:R1:W-:Y:S01]  /*65010*/  STL [R1+0x332c], R82 ;  /* 0x00332c5201007387 */ /* 0x0003e20000100800 */
[----:B------:R-:W-:Y:S02]  /*65020*/  STL [R1+0x3478], R78 ;  /* 0x0034784e01007387 */ /* 0x000fe40000100800 */
[----:B------:R2:W-:Y:S02]  /*65030*/  STL [R1+0x346c], R79 ;  /* 0x00346c4f01007387 */ /* 0x0005e40000100800 */
[----:B------:R3:W-:Y:S04]  /*65040*/  LDGSTS.E [R3+0xa600], [R70.64], P2 ;  /* 0x0a60000046037fae */ /* 0x0007e80009121844 */
[----:B-1----:R-:W4:Y:S01]  /*65050*/  LDL.LU R82, [R1+0x3304] ;  /* 0x0033040001527983 */ /* 0x002f220000300800 */
[----:B------:R-:W4:Y:S02]  /*65060*/  LDL.LU R81, [R1+0x3310] ;  /* 0x0033100001517983 */ /* 0x000f240000300800 */
[----:B---3--:R-:W-:-:S02]  /*65070*/  IMAD.MOV.U32 R71, RZ, RZ, R79 ;  /* 0x000000ffff477224 */ /* 0x008fc400078e004f */
[----:B------:R-:W-:Y:S01]  /*65080*/  IMAD.MOV.U32 R70, RZ, RZ, R78 ;  /* 0x000000ffff467224 */ /* 0x000fe200078e004e */
[----:B--2---:R-:W3:Y:S01]  /*65090*/  LDL.LU R79, [R1+0x3300] ;  /* 0x00330000014f7983 */ /* 0x004ee20000300800 */
[----:B------:R-:W3:Y:S03]  /*650a0*/  LDL.LU R78, [R1+0x3308] ;  /* 0x00330800014e7983 */ /* 0x000ee60000300800 */
[----:B------:R1:W-:Y:S01]  /*650b0*/  LDGSTS.E [R3+0xc000], [R70.64], P1 ;  /* 0x0c00000046037fae */ /* 0x0003e20008921844 */
[----:B------:R-:W-:-:S05]  /*650c0*/  IADD3 R89, P2, R89, R80, RZ ;  /* 0x0000005059597210 */ /* 0x000fca0007f5e0ff */
[----:B------:R-:W-:Y:S01]  /*650d0*/  IMAD.X R90, R90, 0x1, R0, P2 ;  /* 0x000000015a5a7824 */ /* 0x000fe200010e0600 */
[----:B------:R-:W-:Y:S01]  /*650e0*/  IADD3 R87, P3, R87, R80, RZ ;  /* 0x0000005057577210 */ /* 0x000fe20007f7e0ff */
[----:B-1----:R-:W-:Y:S02]  /*650f0*/  IMAD.MOV.U32 R70, RZ, RZ, R89 ;  /* 0x000000ffff467224 */ /* 0x002fe400078e0059 */
[----:B------:R-:W-:Y:S02]  /*65100*/  IMAD.MOV.U32 R71, RZ, RZ, R90 ;  /* 0x000000ffff477224 */ /* 0x000fe400078e005a */
[----:B------:R-:W-:Y:S01]  /*65110*/  IMAD.X R88, R88, 0x1, R0, P3 ;  /* 0x0000000158587824 */ /* 0x000fe200018e0600 */
[----:B------:R-:W-:Y:S04]  /*65120*/  STL [R1+0x3330], R89 ;  /* 0x0033305901007387 */ /* 0x000fe80000100800 */
[----:B------:R1:W-:Y:S01]  /*65130*/  LDGSTS.E [R3+0xc200], [R70.64], P1 ;  /* 0x0c20000046037fae */ /* 0x0003e20008921844 */
[----:B------:R-:W-:Y:S02]  /*65140*/  STL [R1+0x3324], R90 ;  /* 0x0033245a01007387 */ /* 0x000fe40000100800 */
[----:B------:R-:W-:Y:S02]  /*65150*/  STL [R1+0x3328], R87 ;  /* 0x0033285701007387 */ /* 0x000fe40000100800 */
[----:B------:R-:W-:Y:S02]  /*65160*/  STL [R1+0x331c], R88 ;  /* 0x00331c5801007387 */ /* 0x000fe40000100800 */
[----:B-1----:R-:W-:-:S02]  /*65170*/  IMAD.MOV.U32 R70, RZ, RZ, R87 ;  /* 0x000000ffff467224 */ /* 0x002fc400078e0057 */
[----:B------:R-:W-:-:S05]  /*65180*/  IMAD.MOV.U32 R71, RZ, RZ, R88 ;  /* 0x000000ffff477224 */ /* 0x000fca00078e0058 */
[----:B------:R1:W-:Y:S01]  /*65190*/  LDGSTS.E [R3+0xc400], [R70.64], P1 ;  /* 0x0c40000046037fae */ /* 0x0003e20008921844 */
[----:B------:R-:W-:-:S05]  /*651a0*/  IADD3 R76, P3, R76, R80, RZ ;  /* 0x000000504c4c7210 */ /* 0x000fca0007f7e0ff */
[----:B------:R-:W-:Y:S01]  /*651b0*/  IMAD.X R77, R77, 0x1, R0, P3 ;  /* 0x000000014d4d7824 */ /* 0x000fe200018e0600 */
[----:B------:R-:W-:Y:S01]  /*651c0*/  STL [R1+0x3320], R76 ;  /* 0x0033204c01007387 */ /* 0x000fe20000100800 */
[----:B-1----:R-:W-:Y:S02]  /*651d0*/  IMAD.MOV.U32 R70, RZ, RZ, R76 ;  /* 0x000000ffff467224 */ /* 0x002fe400078e004c */
[----:B------:R-:W-:Y:S01]  /*651e0*/  IMAD.MOV.U32 R71, RZ, RZ, R77 ;  /* 0x000000ffff477224 */ /* 0x000fe200078e004d */
[----:B------:R1:W-:Y:S01]  /*651f0*/  STL [R1+0x3314], R77 ;  /* 0x0033144d01007387 */ /* 0x0003e20000100800 */
[----:B------:R-:W-:-:S03]  /*65200*/  ISETP.GT.AND P2, PT, R68, 0x1c, PT ;  /* 0x0000001c4400780c */ /* 0x000fc60003f44270 */
[----:B------:R1:W-:Y:S04]  /*65210*/  LDGSTS.E [R3+0xc600], [R70.64], P1 ;  /* 0x0c60000046037fae */ /* 0x0003e80008921844 */
[----:B-1----:R-:W4:Y:S01]  /*65220*/  LDL.LU R77, [R1+0x345c] ;  /* 0x00345c00014d7983 */ /* 0x002f220000300800 */
[----:B------:R-:W4:Y:S01]  /*65230*/  LDL.LU R76, [R1+0x3464] ;  /* 0x00346400014c7983 */ /* 0x000f220000300800 */
[----:B------:R-:W-:Y:S02]  /*65240*/  SEL R69, RZ, 0x4, !P2 ;  /* 0x00000004ff457807 */ /* 0x000fe40005000000 */
[-C--:B------:R-:W-:Y:S02]  /*65250*/  IADD3 R85, P1, R85, R80.reuse, RZ ;  /* 0x0000005055557210 */ /* 0x080fe40007f3e0ff */
[----:B------:R-:W-:-:S02]  /*65260*/  IADD3 R83, P3, R83, R80, RZ ;  /* 0x0000005053537210 */ /* 0x000fc40007f7e0ff */
[----:B------:R-:W-:Y:S01]  /*65270*/  SEL R69, R69, RZ, !P0 ;  /* 0x000000ff45457207 */ /* 0x000fe20004000000 */
[--C-:B------:R-:W-:Y:S02]  /*65280*/  IMAD.X R86, R86, 0x1, R0.reuse, P1 ;  /* 0x0000000156567824 */ /* 0x100fe400008e0600 */
[----:B------:R-:W-:Y:S01]  /*65290*/  IMAD.X R84, R84, 0x1, R0, P3 ;  /* 0x0000000154547824 */ /* 0x000fe200018e0600 */
[----:B------:R-:W-:Y:S01]  /*652a0*/  ISETP.NE.U32.AND P2, PT, R69, RZ, PT ;  /* 0x000000ff4500720c */ /* 0x000fe20003f45070 */
[----:B------:R-:W-:Y:S01]  /*652b0*/  STL [R1+0x3470], R85 ;  /* 0x0034705501007387 */ /* 0x000fe20000100800 */
[----:B------:R1:W-:Y:S02]  /*652c0*/  STL [R1+0x3468], R86 ;  /* 0x0034685601007387 */ /* 0x0003e40000100800 */
[----:B------:R-:W-:Y:S02]  /*652d0*/  IMAD.MOV.U32 R71, RZ, RZ, R86 ;  /* 0x000000ffff477224 */ /* 0x000fe400078e0056 */
[----:B------:R-:W-:Y:S02]  /*652e0*/  STL [R1+0x3318], R83 ;  /* 0x0033185301007387 */ /* 0x000fe40000100800 */
[----:B------:R-:W-:Y:S01]  /*652f0*/  IMAD.MOV.U32 R70, RZ, RZ, R85 ;  /* 0x000000ffff467224 */ /* 0x000fe200078e0055 */
[----:B------:R-:W1:Y:S04]  /*65300*/  S2R R212, SR_TID.X ;  /* 0x0000000000d47919 */ /* 0x000e680000002100 */
[----:B-1----:R-:W4:Y:S01]  /*65310*/  LDL.LU R86, [R1+0x32fc] ;  /* 0x0032fc0001567983 */ /* 0x002f220000300800 */
[----:B------:R1:W-:Y:S02]  /*65320*/  STL [R1+0x330c], R84 ;  /* 0x00330c5401007387 */ /* 0x0003e40000100800 */
[----:B------:R-:W4:Y:S02]  /*65330*/  LDL.LU R69, [R1+0x32f8] ;  /* 0x0032f80001457983 */ /* 0x000f240000300800 */
[----:B------:R-:W4:Y:S01]  /*65340*/  LDL.LU R87, [R1+0x32f4] ;  /* 0x0032f40001577983 */ /* 0x000f220000300800 */
[----:B------:R-:W4:Y:S04]  /*65350*/  LDL.LU R85, [R1+0x32ec] ;  /* 0x0032ec0001557983 */ /* 0x000f280000300800 */
[----:B------:R1:W-:Y:S02]  /*65360*/  LDGSTS.E [R3+0xe000], [R70.64], P2 ;  /* 0x0e00000046037fae */ /* 0x0003e40009121844 */
[----:B-1----:R-:W-:-:S02]  /*65370*/  IMAD.MOV.U32 R70, RZ, RZ, R83 ;  /* 0x000000ffff467224 */ /* 0x002fc400078e0053 */
[----:B------:R-:W-:-:S05]  /*65380*/  IMAD.MOV.U32 R71, RZ, RZ, R84 ;  /* 0x000000ffff477224 */ /* 0x000fca00078e0054 */
[----:B------:R1:W-:Y:S01]  /*65390*/  LDGSTS.E [R3+0xe200], [R70.64], P2 ;  /* 0x0e20000046037fae */ /* 0x0003e20009121844 */
[----:B------:R-:W-:-:S05]  /*653a0*/  LOP3.LUT R212, R212, 0x7f, RZ, 0xc0, !PT ;  /* 0x0000007fd4d47812 */ /* 0x000fca00078ec0ff */
[----:B------:R-:W-:Y:S01]  /*653b0*/  IMAD.SHL.U32 R212, R212, 0x4, RZ ;  /* 0x00000004d4d47824 */ /* 0x000fe200078e00ff */
[-C--:B----4-:R-:W-:Y:S02]  /*653c0*/  IADD3 R81, P1, R81, R80.reuse, RZ ;  /* 0x0000005051517210 */ /* 0x090fe40007f3e0ff */
[----:B---3--:R-:W-:-:S03]  /*653d0*/  IADD3 R78, P3, R78, R80, RZ ;  /* 0x000000504e4e7210 */ /* 0x008fc60007f7e0ff */
[--C-:B------:R-:W-:Y:S01]  /*653e0*/  IMAD.X R82, R82, 0x1, R0.reuse, P1 ;  /* 0x0000000152527824 */ /* 0x100fe200008e0600 */
[----:B------:R-:W-:Y:S01]  /*653f0*/  STL [R1+0x3310], R81 ;  /* 0x0033105101007387 */ /* 0x000fe20000100800 */
[----:B------:R-:W-:-:S03]  /*65400*/  IMAD.X R79, R79, 0x1, R0, P3 ;  /* 0x000000014f4f7824 */ /* 0x000fc600018e0600 */
[----:B------:R3:W-:Y:S01]  /*65410*/  STL [R1+0x3304], R82 ;  /* 0x0033045201007387 */ /* 0x0007e20000100800 */
[----:B------:R4:W-:Y:S02]  /*65420*/  STL [R1+0x3308], R78 ;  /* 0x0033084e01007387 */ /* 0x0009e40000100800 */
[----:B-1----:R-:W-:Y:S01]  /*65430*/  IMAD.MOV.U32 R71, RZ, RZ, R82 ;  /* 0x000000ffff477224 */ /* 0x002fe200078e0052 */
[----:B------:R1:W-:Y:S01]  /*65440*/  STL [R1+0x3300], R79 ;  /* 0x0033004f01007387 */ /* 0x0003e20000100800 */
[----:B------:R-:W2:Y:S02]  /*65450*/  LDL.LU R84, [R1+0x32e4] ;  /* 0x0032e40001547983 */ /* 0x000ea40000300800 */
[----:B------:R-:W2:Y:S02]  /*65460*/  LDL.LU R83, [R1+0x32f0] ;  /* 0x0032f00001537983 */ /* 0x000ea40000300800 */
[----:B------:R-:W-:Y:S01]  /*65470*/  IMAD.MOV.U32 R70, RZ, RZ, R81 ;  /* 0x000000ffff467224 */ /* 0x000fe200078e0051 */
[----:B---3--:R-:W3:Y:S01]  /*65480*/  LDL.LU R82, [R1+0x3454] ;  /* 0x0034540001527983 */ /* 0x008ee20000300800 */
[----:B------:R-:W3:Y:S03]  /*65490*/  LDL.LU R81, [R1+0x3460] ;  /* 0x0034600001517983 */ /* 0x000ee60000300800 */
[----:B------:R1:W-:Y:S01]  /*654a0*/  LDGSTS.E [R3+0xe400], [R70.64], P2 ;  /* 0x0e40000046037fae */ /* 0x0003e20009121844 */
[----:B------:R-:W-:Y:S01]  /*654b0*/  ISETP.GT.AND P1, PT, R68, 0x1, PT ;  /* 0x000000014400780c */ /* 0x000fe20003f24270 */
[----:B-1----:R-:W-:Y:S01]  /*654c0*/  IMAD.MOV.U32 R70, RZ, RZ, R78 ;  /* 0x000000ffff467224 */ /* 0x002fe200078e004e */
[----:B------:R-:W-:-:S05]  /*654d0*/  MOV R71, R79 ;  /* 0x0000004f00477202 */ /* 0x000fca0000000f00 */
[----:B------:R1:W-:Y:S01]  /*654e0*/  LDGSTS.E [R3+0xe600], [R70.64], P2 ;  /* 0x0e60000046037fae */ /* 0x0003e20009121844 */
[----:B----4-:R-:W-:Y:S02]  /*654f0*/  LOP3.LUT R78, R212, 0x20, RZ, 0x3c, !PT ;  /* 0x00000020d44e7812 */ /* 0x010fe400078e3cff */
[----:B-1----:R-:W-:-:S04]  /*65500*/  SEL R3, RZ, 0x4, !P1 ;  /* 0x00000004ff037807 */ /* 0x002fc80004800000 */
[----:B------:R-:W-:-:S04]  /*65510*/  SEL R3, R3, RZ, !P0 ;  /* 0x000000ff03037207 */ /* 0x000fc80004000000 */
[----:B------:R-:W-:Y:S01]  /*65520*/  ISETP.NE.U32.AND P1, PT, R3, RZ, PT ;  /* 0x000000ff0300720c */ /* 0x000fe20003f25070 */
[----:B------:R-:W-:Y:S01]  /*65530*/  IMAD R3, R183, 0x10000, R78 ;  /* 0x00010000b7037824 */ /* 0x000fe200078e024e */
[----:B------:R-:W-:-:S05]  /*65540*/  IADD3 R76, P2, R76, R80, RZ ;  /* 0x000000504c4c7210 */ /* 0x000fca0007f5e0ff */
[----:B------:R-:W-:Y:S01]  /*65550*/  IMAD.X R77, R77, 0x1, R0, P2 ;  /* 0x000000014d4d7824 */ /* 0x000fe200010e0600 */
[----:B------:R-:W-:Y:S04]  /*65560*/  STL [R1+0x3464], R76 ;  /* 0x0034644c01007387 */ /* 0x000fe80000100800 */
[----:B------:R1:W-:Y:S01]  /*65570*/  STL [R1+0x345c], R77 ;  /* 0x00345c4d01007387 */ /* 0x0003e20000100800 */
[----:B------:R-:W2:Y:S02]  /*65580*/  LDL.LU R79, [R1+0x32dc] ;  /* 0x0032dc00014f7983 */ /* 0x000ea40000300800 */
[----:B------:R-:W2:Y:S02]  /*65590*/  LDL.LU R78, [R1+0x32e8] ;  /* 0x0032e800014e7983 */ /* 0x000ea40000300800 */
[----:B------:R-:W-:-:S02]  /*655a0*/  IMAD.MOV.U32 R71, RZ, RZ, R77 ;  /* 0x000000ffff477224 */ /* 0x000fc400078e004d */
[----:B------:R-:W-:-:S05]  /*655b0*/  IMAD.MOV.U32 R70, RZ, RZ, R76 ;  /* 0x000000ffff467224 */ /* 0x000fca00078e004c */
[----:B------:R1:W-:Y:S04]  /*655c0*/  LDGSTS.E [R3+0x800], [R70.64], P1 ;  /* 0x0080000046037fae */ /* 0x0003e80008921844 */
[----:B-1----:R-:W2:Y:S01]  /*655d0*/  LDL.LU R77, [R1+0x32d4] ;  /* 0x0032d400014d7983 */ /* 0x002ea20000300800 */
[----:B------:R-:W2:Y:S01]  /*655e0*/  LDL.LU R76, [R1+0x32e0] ;  /* 0x0032e000014c7983 */ /* 0x000ea20000300800 */
[-C--:B------:R-:W-:Y:S02]  /*655f0*/  IADD3 R86, P2, R86, R80.reuse, RZ ;  /* 0x0000005056567210 */ /* 0x080fe40007f5e0ff */
[----:B------:R-:W-:-:S03]  /*65600*/  IADD3 R69, P3, R69, R80, RZ ;  /* 0x0000005045457210 */ /* 0x000fc60007f7e0ff */
[--C-:B------:R-:W-:Y:S02]  /*65610*/  IMAD.X R87, R87, 0x1, R0.reuse, P2 ;  /* 0x0000000157577824 */ /* 0x100fe400010e0600 */
[----:B------:R-:W-:Y:S01]  /*65620*/  IMAD.X R85, R85, 0x1, R0, P3 ;  /* 0x0000000155557824 */ /* 0x000fe200018e0600 */
[----:B------:R-:W-:Y:S02]  /*65630*/  STL [R1+0x32fc], R86 ;  /* 0x0032fc5601007387 */ /* 0x000fe40000100800 */
[----:B------:R1:W-:Y:S02]  /*65640*/  STL [R1+0x32f4], R87 ;  /* 0x0032f45701007387 */ /* 0x0003e40000100800 */
[----:B------:R-:W-:Y:S02]  /*65650*/  IMAD.MOV.U32 R70, RZ, RZ, R86 ;  /* 0x000000ffff467224 */ /* 0x000fe400078e0056 */
[----:B------:R-:W-:Y:S01]  /*65660*/  IMAD.MOV.U32 R71, RZ, RZ, R87 ;  /* 0x000000ffff477224 */ /* 0x000fe200078e0057 */
[----:B------:R-:W-:Y:S01]  /*65670*/  STL [R1+0x32f8], R69 ;  /* 0x0032f84501007387 */ /* 0x000fe20000100800 */
[----:B------:R1:W-:Y:S02]  /*65680*/  STL [R1+0x32ec], R85 ;  /* 0x0032ec5501007387 */ /* 0x0003e40000100800 */
[----:B------:R-:W2:Y:S01]  /*65690*/  LDL.LU R88, [R1+0x32cc] ;  /* 0x0032cc0001587983 */ /* 0x000ea20000300800 */
[----:B------:R1:W-:Y:S04]  /*656a0*/  LDGSTS.E [R3+0xa00], [R70.64], P1 ;  /* 0x00a0000046037fae */ /* 0x0003e80008921844 */
[----:B-1----:R-:W2:Y:S01]  /*656b0*/  LDL.LU R87, [R1+0x32d8] ;  /* 0x0032d80001577983 */ /* 0x002ea20000300800 */
[----:B------:R-:W2:Y:S02]  /*656c0*/  LDL.LU R86, [R1+0x344c] ;  /* 0x00344c0001567983 */ /* 0x000ea40000300800 */
[----:B------:R-:W-:-:S02]  /*656d0*/  IMAD.MOV.U32 R71, RZ, RZ, R85 ;  /* 0x000000ffff477224 */ /* 0x000fc400078e0055 */
[----:B------:R-:W-:Y:S01]  /*656e0*/  IMAD.MOV.U32 R70, RZ, RZ, R69 ;  /* 0x000000ffff467224 */ /* 0x000fe200078e0045 */
[----:B------:R-:W2:Y:S04]  /*656f0*/  LDL.LU R85, [R1+0x3458] ;  /* 0x0034580001557983 */ /* 0x000ea80000300800 */
[----:B------:R1:W-:Y:S01]  /*65700*/  LDGSTS.E [R3+0xc00], [R70.64], P1 ;  /* 0x00c0000046037fae */ /* 0x0003e20008921844 */
[----:B------:R-:W-:-:S04]  /*65710*/  ISETP.GT.AND P2, PT, R68, 0x5, PT ;  /* 0x000000054400780c */ /* 0x000fc80003f44270 */
[----:B------:R-:W-:-:S04]  /*65720*/  SEL R69, RZ, 0x4, !P2 ;  /* 0x00000004ff457807 */ /* 0x000fc80005000000 */
[----:B------:R-:W-:-:S04]  /*65730*/  SEL R69, R69, RZ, !P0 ;  /* 0x000000ff45457207 */ /* 0x000fc80004000000 */
[----:B------:R-:W-:Y:S02]  /*65740*/  ISETP.NE.U32.AND P2, PT, R69, RZ, PT ;  /* 0x000000ff4500720c */ /* 0x000fe40003f45070 */
[-C--:B--2---:R-:W-:Y:S02]  /*65750*/  IADD3 R83, P3, R83, R80.reuse, RZ ;  /* 0x0000005053537210 */ /* 0x084fe40007f7e0ff */
[----:B---3--:R-:W-:-:S03]  /*65760*/  IADD3 R81, P4, R81, R80, RZ ;  /* 0x0000005051517210 */ /* 0x008fc60007f9e0ff */
[--C-:B------:R-:W-:Y:S01]  /*65770*/  IMAD.X R84, R84, 0x1, R0.reuse, P3 ;  /* 0x0000000154547824 */ /* 0x100fe200018e0600 */
[----:B------:R-:W-:Y:S01]  /*65780*/  STL [R1+0x32f0], R83 ;  /* 0x0032f05301007387 */ /* 0x000fe20000100800 */
[----:B-1----:R-:W-:Y:S02]  /*65790*/  IMAD.MOV.U32 R70, RZ, RZ, R83 ;  /* 0x000000ffff467224 */ /* 0x002fe400078e0053 */
[----:B------:R-:W-:Y:S02]  /*657a0*/  IMAD.X R82, R82, 0x1, R0, P4 ;  /* 0x0000000152527824 */ /* 0x000fe400020e0600 */
[----:B------:R-:W-:Y:S01]  /*657b0*/  IMAD.MOV.U32 R71, RZ, RZ, R84 ;  /* 0x000000ffff477224 */ /* 0x000fe200078e0054 */
[----:B------:R1:W-:Y:S01]  /*657c0*/  STL [R1+0x32e4], R84 ;  /* 0x0032e45401007387 */ /* 0x0003e20000100800 */
[----:B------:R-:W-:Y:S02]  /*657d0*/  STL [R1+0x3460], R81 ;  /* 0x0034605101007387 */ /* 0x000fe40000100800 */
[----:B------:R2:W-:Y:S01]  /*657e0*/  STL [R1+0x3454], R82 ;  /* 0x0034545201007387 */ /* 0x0005e20000100800 */
        /* <DEDUP_REMOVED lines=19> */
[----:B-1----:R-:W2:Y:S01]  /*65920*/  LDL.LU R79, [R1+0x32b4] ;  /* 0x0032b400014f7983 */ /* 0x002ea20000300800 */
[----:B------:R-:W2:Y:S01]  /*65930*/  LDL.LU R78, [R1+0x32c0] ;  /* 0x0032c000014e7983 */ /* 0x000ea20000300800 */
[----:B------:R-:W-:Y:S01]  /*65940*/  MOV R71, R77 ;  /* 0x0000004d00477202 */ /* 0x000fe20000000f00 */
[----:B------:R-:W-:Y:S01]  /*65950*/  IMAD.MOV.U32 R70, RZ, RZ, R76 ;  /* 0x000000ffff467224 */ /* 0x000fe200078e004c */
[----:B------:R-:W2:Y:S01]  /*65960*/  LDL.LU R77, [R1+0x3444] ;  /* 0x00344400014d7983 */ /* 0x000ea20000300800 */
[----:B------:R-:W2:Y:S01]  /*65970*/  LDL.LU R76, [R1+0x3450] ;  /* 0x00345000014c7983 */ /* 0x000ea20000300800 */
[----:B------:R-:W-:-:S02]  /*65980*/  ISETP.GT.AND P1, PT, R68, 0x9, PT ;  /* 0x000000094400780c */ /* 0x000fc40003f24270 */
[-C--:B------:R-:W-:Y:S01]  /*65990*/  IADD3 R87, P3, R87, R80.reuse, RZ ;  /* 0x0000005057577210 */ /* 0x080fe20007f7e0ff */
[----:B------:R1:W-:Y:S01]  /*659a0*/  LDGSTS.E [R3+0x2c00], [R70.64], P2 ;  /* 0x02c0000046037fae */ /* 0x0003e20009121844 */
[----:B------:R-:W-:Y:S02]  /*659b0*/  SEL R69, RZ, 0x4, !P1 ;  /* 0x00000004ff457807 */ /* 0x000fe40004800000 */
[----:B------:R-:W-:Y:S01]  /*659c0*/  IADD3 R85, P4, R85, R80, RZ ;  /* 0x0000005055557210 */ /* 0x000fe20007f9e0ff */
[----:B------:R-:W-:Y:S01]  /*659d0*/  IMAD.X R88, R88, 0x1, R0, P3 ;  /* 0x0000000158587824 */ /* 0x000fe200018e0600 */
[----:B------:R-:W-:-:S03]  /*659e0*/  SEL R69, R69, RZ, !P0 ;  /* 0x000000ff45457207 */ /* 0x000fc60004000000 */
[----:B------:R-:W-:Y:S01]  /*659f0*/  IMAD.X R86, R86, 0x1, R0, P4 ;  /* 0x0000000156567824 */ /* 0x000fe200020e0600 */
[----:B------:R-:W-:Y:S01]  /*65a00*/  STL [R1+0x32d8], R87 ;  /* 0x0032d85701007387 */ /* 0x000fe20000100800 */
[----:B------:R-:W-:Y:S01]  /*65a10*/  ISETP.NE.U32.AND P1, PT, R69, RZ, PT ;  /* 0x000000ff4500720c */ /* 0x000fe20003f25070 */
[----:B-1----:R-:W-:Y:S02]  /*65a20*/  IMAD.MOV.U32 R70, RZ, RZ, R87 ;  /* 0x000000ffff467224 */ /* 0x002fe400078e0057 */
[----:B------:R-:W-:Y:S01]  /*65a30*/  IMAD.MOV.U32 R71, RZ, RZ, R88 ;  /* 0x000000ffff477224 */ /* 0x000fe200078e0058 */
[----:B------:R1:W-:Y:S01]  /*65a40*/  STL [R1+0x32cc], R88 ;  /* 0x0032cc5801007387 */ /* 0x0003e20000100800 */
[----:B------:R-:W-:Y:S02]  /*65a50*/  STL [R1+0x3458], R85 ;  /* 0x0034585501007387 */ /* 0x000fe40000100800 */
[----:B------:R1:W-:Y:S01]  /*65a60*/  STL [R1+0x344c], R86 ;  /* 0x00344c5601007387 */ /* 0x0003e20000100800 */
[----:B------:R1:W-:Y:S04]  /*65a70*/  LDGSTS.E [R3+0x2e00], [R70.64], P2 ;  /* 0x02e0000046037fae */ /* 0x0003e80009121844 */
[----:B-1----:R-:W2:Y:S01]  /*65a80*/  LDL.LU R88, [R1+0x32ac] ;  /* 0x0032ac0001587983 */ /* 0x002ea20000300800 */
[----:B------:R-:W2:Y:S02]  /*65a90*/  LDL.LU R87, [R1+0x32b8] ;  /* 0x0032b80001577983 */ /* 0x000ea40000300800 */
[----:B------:R-:W-:-:S02]  /*65aa0*/  IMAD.MOV.U32 R71, RZ, RZ, R86 ;  /* 0x000000ffff477224 */ /* 0x000fc400078e0056 */
[----:B------:R-:W-:Y:S01]  /*65ab0*/  IMAD.MOV.U32 R70, RZ, RZ, R85 ;  /* 0x000000ffff467224 */ /* 0x000fe200078e0055 */
[----:B------:R-:W2:Y:S01]  /*65ac0*/  LDL.LU R86, [R1+0x32a4] ;  /* 0x0032a40001567983 */ /* 0x000ea20000300800 */
[----:B------:R-:W2:Y:S03]  /*65ad0*/  LDL.LU R85, [R1+0x32b0] ;  /* 0x0032b00001557983 */ /* 0x000ea60000300800 */
[----:B------:R1:W-:Y:S01]  /*65ae0*/  LDGSTS.E [R3+0x4800], [R70.64], P1 ;  /* 0x0480000046037fae */ /* 0x0003e20008921844 */
[----:B----4-:R-:W-:-:S05]  /*65af0*/  IADD3 R83, P2, R83, R80, RZ ;  /* 0x0000005053537210 */ /* 0x010fca0007f5e0ff */
[----:B------:R-:W-:Y:S01]  /*65b00*/  IMAD.X R84, R84, 0x1, R0, P2 ;  /* 0x0000000154547824 */ /* 0x000fe200010e0600 */
[----:B---3--:R-:W-:Y:S01]  /*65b10*/  IADD3 R81, P3, R81, R80, RZ ;  /* 0x0000005051517210 */ /* 0x008fe20007f7e0ff */
        /* <DEDUP_REMOVED lines=9> */
[----:B------:R-:W2:Y:S02]  /*65bb0*/  LDL.LU R83, [R1+0x32a8] ;  /* 0x0032a80001537983 */ /* 0x000ea40000300800 */
[----:B----4-:R-:W-:-:S02]  /*65bc0*/  IMAD.MOV.U32 R71, RZ, RZ, R82 ;  /* 0x000000ffff477224 */ /* 0x010fc400078e0052 */
[----:B------:R-:W-:Y:S01]  /*65bd0*/  IMAD.MOV.U32 R70, RZ, RZ, R81 ;  /* 0x000000ffff467224 */ /* 0x000fe200078e0051 */
[----:B---3--:R-:W4:Y:S01]  /*65be0*/  LDL.LU R82, [R1+0x343c] ;  /* 0x00343c0001527983 */ /* 0x008f220000300800 */
[----:B------:R-:W4:Y:S03]  /*65bf0*/  LDL.LU R81, [R1+0x3448] ;  /* 0x0034480001517983 */ /* 0x000f260000300800 */
[----:B------:R1:W-:Y:S01]  /*65c00*/  LDGSTS.E [R3+0x4c00], [R70.64], P1 ;  /* 0x04c0000046037fae */ /* 0x0003e20008921844 */
[-C--:B--2---:R-:W-:Y:S02]  /*65c10*/  IADD3 R78, P3, R78, R80.reuse, RZ ;  /* 0x000000504e4e7210 */ /* 0x084fe40007f7e0ff */
[----:B------:R-:W-:-:S03]  /*65c20*/  IADD3 R76, P4, R76, R80, RZ ;  /* 0x000000504c4c7210 */ /* 0x000fc60007f9e0ff */
[----:B------:R-:W-:Y:S01]  /*65c30*/  IMAD.X R79, R79, 0x1, R0, P3 ;  /* 0x000000014f4f7824 */ /* 0x000fe200018e0600 */
        /* <DEDUP_REMOVED lines=8> */
[----:B-1----:R-:W3:Y:S01]  /*65cc0*/  LDL.LU R79, [R1+0x3294] ;  /* 0x00329400014f7983 */ /* 0x002ee20000300800 */
[----:B------:R-:W3:Y:S02]  /*65cd0*/  LDL.LU R78, [R1+0x32a0] ;  /* 0x0032a000014e7983 */ /* 0x000ee40000300800 */
[----:B--2---:R-:W-:-:S02]  /*65ce0*/  IMAD.MOV.U32 R71, RZ, RZ, R77 ;  /* 0x000000ffff477224 */ /* 0x004fc400078e004d */
[----:B------:R-:W-:Y:S01]  /*65cf0*/  IMAD.MOV.U32 R70, RZ, RZ, R76 ;  /* 0x000000ffff467224 */ /* 0x000fe200078e004c */
[----:B------:R-:W2:Y:S01]  /*65d00*/  LDL.LU R77, [R1+0x328c] ;  /* 0x00328c00014d7983 */ /* 0x000ea20000300800 */
[----:B------:R-:W2:Y:S01]  /*65d10*/  LDL.LU R76, [R1+0x3298] ;  /* 0x00329800014c7983 */ /* 0x000ea20000300800 */
[----:B------:R-:W-:-:S04]  /*65d20*/  ISETP.GT.AND P2, PT, R68, 0xd, PT ;  /* 0x0000000d4400780c */ /* 0x000fc80003f44270 */
[----:B------:R-:W-:-:S04]  /*65d30*/  SEL R69, RZ, 0x4, !P2 ;  /* 0x00000004ff457807 */ /* 0x000fc80005000000 */
[----:B------:R-:W-:Y:S02]  /*65d40*/  SEL R69, R69, RZ, !P0 ;  /* 0x000000ff45457207 */ /* 0x000fe40004000000 */
[-C--:B------:R-:W-:Y:S02]  /*65d50*/  IADD3 R87, P1, R87, R80.reuse, RZ ;  /* 0x0000005057577210 */ /* 0x080fe40007f3e0ff */
[----:B------:R-:W-:Y:S02]  /*65d60*/  ISETP.NE.U32.AND P2, PT, R69, RZ, PT ;  /* 0x000000ff4500720c */ /* 0x000fe40003f45070 */
[----:B------:R-:W-:Y:S01]  /*65d70*/  IADD3 R85, P3, R85, R80, RZ ;  /* 0x0000005055557210 */ /* 0x000fe20007f7e0ff */
[--C-:B------:R-:W-:Y:S01]  /*65d80*/  IMAD.X R88, R88, 0x1, R0.reuse, P1 ;  /* 0x0000000158587824 */ /* 0x100fe200008e0600 */
[----:B------:R-:W-:Y:S03]  /*65d90*/  STL [R1+0x32b8], R87 ;  /* 0x0032b85701007387 */ /* 0x000fe60000100800 */
[----:B------:R-:W-:Y:S01]  /*65da0*/  IMAD.X R86, R86, 0x1, R0, P3 ;  /* 0x0000000156567824 */ /* 0x000fe200018e0600 */
[----:B------:R1:W-:Y:S01]  /*65db0*/  STL [R1+0x32ac], R88 ;  /* 0x0032ac5801007387 */ /* 0x0003e20000100800 */
[----:B------:R-:W-:Y:S03]  /*65dc0*/  STL [R1+0x32b0], R85 ;  /* 0x0032b05501007387 */ /* 0x000fe60000100800 */
[----:B------:R1:W-:Y:S04]  /*65dd0*/  STL [R1+0x32a4], R86 ;  /* 0x0032a45601007387 */ /* 0x0003e80000100800 */
[----:B------:R1:W-:Y:S02]  /*65de0*/  LDGSTS.E [R3+0x6800], [R70.64], P2 ;  /* 0x0680000046037fae */ /* 0x0003e40009121844 */
[----:B-1----:R-:W-:-:S02]  /*65df0*/  IMAD.MOV.U32 R71, RZ, RZ, R88 ;  /* 0x000000ffff477224 */ /* 0x002fc400078e0058 */
[----:B------:R-:W-:Y:S01]  /*65e00*/  IMAD.MOV.U32 R70, RZ, RZ, R87 ;  /* 0x000000ffff467224 */ /* 0x000fe200078e0057 */
[----:B------:R-:W2:Y:S01]  /*65e10*/  LDL.LU R88, [R1+0x3284] ;  /* 0x0032840001587983 */ /* 0x000ea20000300800 */
[----:B------:R-:W2:Y:S03]  /*65e20*/  LDL.LU R87, [R1+0x3290] ;  /* 0x0032900001577983 */ /* 0x000ea60000300800 */
[----:B------:R1:W-:Y:S01]  /*65e30*/  LDGSTS.E [R3+0x6a00], [R70.64], P2 ;  /* 0x06a0000046037fae */ /* 0x0003e20009121844 */
[----:B------:R-:W-:Y:S02]  /*65e40*/  ISETP.GT.AND P1, PT, R68, 0x11, PT ;  /* 0x000000114400780c */ /* 0x000fe40003f24270 */
[----:B-1----:R-:W-:Y:S01]  /*65e50*/  MOV R70, R85 ;  /* 0x0000005500467202 */ /* 0x002fe20000000f00 */
[----:B------:R-:W-:Y:S02]  /*65e60*/  IMAD.MOV.U32 R71, RZ, RZ, R86 ;  /* 0x000000ffff477224 */ /* 0x000fe400078e0056 */
[----:B------:R-:W2:Y:S01]  /*65e70*/  LDL.LU R86, [R1+0x3434] ;  /* 0x0034340001567983 */ /* 0x000ea20000300800 */
[----:B------:R-:W2:Y:S03]  /*65e80*/  LDL.LU R85, [R1+0x3440] ;  /* 0x0034400001557983 */ /* 0x000ea60000300800 */
[----:B------:R1:W-:Y:S01]  /*65e90*/  LDGSTS.E [R3+0x6c00], [R70.64], P2 ;  /* 0x06c0000046037fae */ /* 0x0003e20009121844 */
[----:B------:R-:W-:-:S04]  /*65ea0*/  SEL R69, RZ, 0x4, !P1 ;  /* 0x00000004ff457807 */ /* 0x000fc80004800000 */
[----:B------:R-:W-:-:S04]  /*65eb0*/  SEL R69, R69, RZ, !P0 ;  /* 0x000000ff45457207 */ /* 0x000fc80004000000 */
[----:B------:R-:W-:Y:S02]  /*65ec0*/  ISETP.NE.U32.AND P1, PT, R69, RZ, PT ;  /* 0x000000ff4500720c */ /* 0x000fe40003f25070 */
[-C--:B------:R-:W-:Y:S02]  /*65ed0*/  IADD3 R83, P3, R83, R80.reuse, RZ ;  /* 0x0000005053537210 */ /* 0x080fe40007f7e0ff */
[----:B----4-:R-:W-:-:S03]  /*65ee0*/  IADD3 R81, P4, R81, R80, RZ ;  /* 0x0000005051517210 */ /* 0x010fc60007f9e0ff */
        /* <DEDUP_REMOVED lines=9> */
[----:B----4-:R-:W4:Y:S01]  /*65f80*/  LDL.LU R84, [R1+0x327c] ;  /* 0x00327c0001547983 */ /* 0x010f220000300800 */
[----:B------:R-:W4:Y:S02]  /*65f90*/  LDL.LU R83, [R1+0x3288] ;  /* 0x0032880001537983 */ /* 0x000f240000300800 */
[----:B-1----:R-:W-:-:S02]  /*65fa0*/  IMAD.MOV.U32 R71, RZ, RZ, R82 ;  /* 0x000000ffff477224 */ /* 0x002fc400078e0052 */
[----:B------:R-:W-:Y:S01]  /*65fb0*/  IMAD.MOV.U32 R70, RZ, RZ, R81 ;  /* 0x000000ffff467224 */ /* 0x000fe200078e0051 */
[----:B------:R-:W4:Y:S01]  /*65fc0*/  LDL.LU R82, [R1+0x3274] ;  /* 0x0032740001527983 */ /* 0x000f220000300800 */
[----:B------:R-:W4:Y:S03]  /*65fd0*/  LDL.LU R81, [R1+0x3280] ;  /* 0x0032800001517983 */ /* 0x000f260000300800 */
[----:B------:R1:W-:Y:S01]  /*65fe0*/  LDGSTS.E [R3+0x8800], [R70.64], P1 ;  /* 0x0880000046037fae */ /* 0x0003e20008921844 */
[----:B---3--:R-:W-:-:S05]  /*65ff0*/  IADD3 R78, P2, R78, R80, RZ ;  /* 0x000000504e4e7210 */ /* 0x008fca0007f5e0ff */
[----:B------:R-:W-:Y:S01]  /*66000*/  IMAD.X R79, R79, 0x1, R0, P2 ;  /* 0x000000014f4f7824 */ /* 0x000fe200010e0600 */
[----:B--2---:R-:W-:Y:S01]  /*66010*/  IADD3 R76, P3, R76, R80, RZ ;  /* 0x000000504c4c7210 */ /* 0x004fe20007f7e0ff */
        /* <DEDUP_REMOVED lines=12> */
[----:B--2---:R-:W2:Y:S01]  /*660e0*/  LDL.LU R77, [R1+0x342c] ;  /* 0x00342c00014d7983 */ /* 0x004ea20000300800 */
[----:B------:R-:W3:Y:S01]  /*660f0*/  LDL.LU R76, [R1+0x3438] ;  /* 0x00343800014c7983 */ /* 0x000ee20000300800 */
[----:B------:R-:W-:Y:S02]  /*66100*/  ISETP.GT.AND P2, PT, R68, 0x15, PT ;  /* 0x000000154400780c */ /* 0x000fe40003f44270 */
[----:B------:R1:W-:Y:S02]  /*66110*/  LDGSTS.E [R3+0x8c00], [R70.64], P1 ;  /* 0x08c0000046037fae */ /* 0x0003e40008921844 */
[----:B------:R-:W-:-:S04]  /*66120*/  SEL R69, RZ, 0x4, !P2 ;  /* 0x00000004ff457807 */ /* 0x000fc80005000000 */
[----:B------:R-:W-:Y:S02]  /*66130*/  SEL R69, R69, RZ, !P0 ;  /* 0x000000ff45457207 */ /* 0x000fe40004000000 */
[----:B------:R-:W-:-:S05]  /*66140*/  IADD3 R87, P3, R87, R80, RZ ;  /* 0x0000005057577210 */ /* 0x000fca0007f7e0ff */
[----:B------:R-:W-:Y:S02]  /*66150*/  IMAD.X R88, R88, 0x1, R0, P3 ;  /* 0x0000000158587824 */ /* 0x000fe400018e0600 */
[----:B-1----:R-:W-:Y:S01]  /*66160*/  IMAD.MOV.U32 R70, RZ, RZ, R87 ;  /* 0x000000ffff467224 */ /* 0x002fe200078e0057 */
[----:B------:R-:W-:Y:S01]  /*66170*/  ISETP.NE.U32.AND P2, PT, R69, RZ, PT ;  /* 0x000000ff4500720c */ /* 0x000fe20003f45070 */
[----:B------:R-:W-:Y:S01]  /*66180*/  IMAD.MOV.U32 R71, RZ, RZ, R88 ;  /* 0x000000ffff477224 */ /* 0x000fe200078e0058 */
[----:B------:R-:W-:Y:S01]  /*66190*/  STL [R1+0x3290], R87 ;  /* 0x0032905701007387 */ /* 0x000fe20000100800 */
[----:B------:R1:W-:Y:S03]  /*661a0*/  STL [R1+0x3284], R88 ;  /* 0x0032845801007387 */ /* 0x0003e60000100800 */
[----:B------:R1:W-:Y:S01]  /*661b0*/  LDGSTS.E [R3+0x8e00], [R70.64], P1 ;  /* 0x08e0000046037fae */ /* 0x0003e20008921844 */
[----:B------:R-:W-:-:S05]  /*661c0*/  IADD3 R85, P4, R85, R80, RZ ;  /* 0x0000005055557210 */ /* 0x000fca0007f9e0ff */
[----:B------:R-:W-:Y:S01]  /*661d0*/  IMAD.X R86, R86, 0x1, R0, P4 ;  /* 0x0000000156567824 */ /* 0x000fe200020e0600 */
[----:B------:R-:W-:Y:S01]  /*661e0*/  STL [R1+0x3440], R85 ;  /* 0x0034405501007387 */ /* 0x000fe20000100800 */
[----:B-1----:R-:W-:Y:S02]  /*661f0*/  IMAD.MOV.U32 R70, RZ, RZ, R85 ;  /* 0x000000ffff467224 */ /* 0x002fe400078e0055 */
[----:B------:R-:W-:Y:S01]  /*66200*/  IMAD.MOV.U32 R71, RZ, RZ, R86 ;  /* 0x000000ffff477224 */ /* 0x000fe200078e0056 */
[----:B------:R-:W-:Y:S01]  /*66210*/  STL [R1+0x3434], R86 ;  /* 0x0034345601007387 */ /* 0x000fe20000100800 */
[----:B------:R-:W2:Y:S02]  /*66220*/  LDL.LU R90, [R1+0x3264] ;  /* 0x00326400015a7983 */ /* 0x000ea40000300800 */
[----:B------:R-:W2:Y:S02]  /*66230*/  LDL.LU R89, [R1+0x3270] ;  /* 0x0032700001597983 */ /* 0x000ea40000300800 */
[----:B------:R-:W2:Y:S01]  /*66240*/  LDL.LU R88, [R1+0x325c] ;  /* 0x00325c0001587983 */ /* 0x000ea20000300800 */
[----:B------:R1:W-:Y:S04]  /*66250*/  LDGSTS.E [R3+0xa800], [R70.64], P2 ;  /* 0x0a80000046037fae */ /* 0x0003e80009121844 */
[----:B------:R-:W2:Y:S01]  /*66260*/  LDL.LU R87, [R1+0x3268] ;  /* 0x0032680001577983 */ /* 0x000ea20000300800 */
[----:B----4-:R-:W-:-:S05]  /*66270*/  IADD3 R83, P1, R83, R80, RZ ;  /* 0x0000005053537210 */ /* 0x010fca0007f3e0ff */
[--C-:B------:R-:W-:Y:S02]  /*66280*/  IMAD.X R84, R84, 0x1, R0.reuse, P1 ;  /* 0x0000000154547824 */ /* 0x100fe400008e0600 */
[----:B-1----:R-:W-:Y:S01]  /*66290*/  IMAD.MOV.U32 R70, RZ, RZ, R83 ;  /* 0x000000ffff467224 */ /* 0x002fe200078e0053 */
[----:B------:R-:W-:Y:S02]  /*662a0*/  IADD3 R81, P3, R81, R80, RZ ;  /* 0x0000005051517210 */ /* 0x000fe40007f7e0ff */
[----:B------:R-:W-:Y:S01]  /*662b0*/  MOV R71, R84 ;  /* 0x0000005400477202 */ /* 0x000fe20000000f00 */
[----:B------:R-:W-:Y:S02]  /*662c0*/  STL [R1+0x3288], R83 ;  /* 0x0032885301007387 */ /* 0x000fe40000100800 */
[----:B------:R-:W-:Y:S02]  /*662d0*/  IMAD.X R82, R82, 0x1, R0, P3 ;  /* 0x0000000152527824 */ /* 0x000fe400018e0600 */
[----:B------:R-:W-:Y:S01]  /*662e0*/  STL [R1+0x327c], R84 ;  /* 0x00327c5401007387 */ /* 0x000fe20000100800 */
[----:B------:R-:W-:Y:S03]  /*662f0*/  STL [R1+0x3280], R81 ;  /* 0x0032805101007387 */ /* 0x000fe60000100800 */
[----:B------:R1:W-:Y:S04]  /*66300*/  LDGSTS.E [R3+0xaa00], [R70.64], P2 ;  /* 0x0aa0000046037fae */ /* 0x0003e80009121844 */
[----:B------:R4:W-:Y:S01]  /*66310*/  STL [R1+0x3274], R82 ;  /* 0x0032745201007387 */ /* 0x0009e20000100800 */
[----:B-1----:R-:W-:-:S02]  /*66320*/  IMAD.MOV.U32 R71, RZ, RZ, R82 ;  /* 0x000000ffff477224 */ /* 0x002fc400078e0052 */
[----:B------:R-:W-:Y:S01]  /*66330*/  IMAD.MOV.U32 R70, RZ, RZ, R81 ;  /* 0x000000ffff467224 */ /* 0x000fe200078e0051 */
[----:B----4-:R-:W4:Y:S01]  /*66340*/  LDL.LU R82, [R1+0x3254] ;  /* 0x0032540001527983 */ /* 0x010f220000300800 */
[----:B------:R-:W4:Y:S02]  /*66350*/  LDL.LU R81, [R1+0x3260] ;  /* 0x0032600001517983 */ /* 0x000f240000300800 */
[----:B------:R-:W4:Y:S02]  /*66360*/  LDL.LU R86, [R1+0x3428] ;  /* 0x0034280001567983 */ /* 0x000f240000300800 */
[----:B------:R-:W4:Y:S01]  /*66370*/  LDL.LU R85, [R1+0x3430] ;  /* 0x0034300001557983 */ /* 0x000f220000300800 */
[----:B------:R-:W4:Y:S01]  /*66380*/  LDL.LU R84, [R1+0x324c] ;  /* 0x00324c0001547983 */ /* 0x000f220000300800 */
[----:B------:R-:W4:Y:S03]  /*66390*/  LDL.LU R83, [R1+0x3258] ;  /* 0x0032580001537983 */ /* 0x000f260000300800 */
[----:B------:R1:W-:Y:S01]  /*663a0*/  LDGSTS.E [R3+0xac00], [R70.64], P2 ;  /* 0x0ac0000046037fae */ /* 0x0003e20009121844 */
[----:B------:R-:W-:-:S02]  /*663b0*/  IADD3 R78, P3, R78, R80, RZ ;  /* 0x000000504e4e7210 */ /* 0x000fc40007f7e0ff */
[----:B---3--:R-:W-:-:S03]  /*663c0*/  IADD3 R76, P4, R76, R80, RZ ;  /* 0x000000504c4c7210 */ /* 0x008fc60007f9e0ff */
[----:B------:R-:W-:Y:S01]  /*663d0*/  IMAD.X R79, R79, 0x1, R0, P3 ;  /* 0x000000014f4f7824 */ /* 0x000fe200018e0600 */
[----:B------:R-:W-:Y:S01]  /*663e0*/  STL [R1+0x3278], R78 ;  /* 0x0032784e01007387 */ /* 0x000fe20000100800 */
[----:B-1----:R-:W-:Y:S02]  /*663f0*/  IMAD.MOV.U32 R70, RZ, RZ, R78 ;  /* 0x000000ffff467224 */ /* 0x002fe400078e004e */
[----:B--2---:R-:W-:Y:S02]  /*66400*/  IMAD.X R77, R77, 0x1, R0, P4 ;  /* 0x000000014d4d7824 */ /* 0x004fe400020e0600 */
        /* <DEDUP_REMOVED lines=10> */
[----:B------:R-:W3:Y:S01]  /*664b0*/  LDL.LU R76, [R1+0x3248] ;  /* 0x00324800014c7983 */ /* 0x000ee20000300800 */
[----:B------:R-:W-:-:S04]  /*664c0*/  ISETP.GT.AND P1, PT, R68, 0x19, PT ;  /* 0x000000194400780c */ /* 0x000fc80003f24270 */
[----:B------:R-:W-:-:S04]  /*664d0*/  SEL R69, RZ, 0x4, !P1 ;  /* 0x00000004ff457807 */ /* 0x000fc80004800000 */
[----:B------:R-:W-:-:S04]  /*664e0*/  SEL R69, R69, RZ, !P0 ;  /* 0x000000ff45457207 */ /* 0x000fc80004000000 */
[----:B------:R-:W-:Y:S02]  /*664f0*/  ISETP.NE.U32.AND P1, PT, R69, RZ, PT ;  /* 0x000000ff4500720c */ /* 0x000fe40003f25070 */
[-C--:B------:R-:W-:Y:S02]  /*66500*/  IADD3 R89, P2, R89, R80.reuse, RZ ;  /* 0x0000005059597210 */ /* 0x080fe40007f5e0ff */
[----:B------:R-:W-:-:S03]  /*66510*/  IADD3 R87, P3, R87, R80, RZ ;  /* 0x0000005057577210 */ /* 0x000fc60007f7e0ff */
[----:B------:R-:W-:-:S06]  /*66520*/  IMAD.X R90, R90, 0x1, R0, P2 ;  /* 0x000000015a5a7824 */ /* 0x000fcc00010e0600 */
[----:B------:R1:W-:Y:S01]  /*66530*/  LDGSTS.E [R3+0xc800], [R70.64], P1 ;  /* 0x0c80000046037fae */ /* 0x0003e20008921844 */
[----:B------:R-:W-:Y:S01]  /*66540*/  IMAD.X R88, R88, 0x1, R0, P3 ;  /* 0x0000000158587824 */ /* 0x000fe200018e0600 */
[----:B------:R-:W-:Y:S01]  /*66550*/  ISETP.GT.AND P2, PT, R68, 0x1d, PT ;  /* 0x0000001d4400780c */ /* 0x000fe20003f44270 */
[----:B-1----:R-:W-:Y:S02]  /*66560*/  IMAD.MOV.U32 R70, RZ, RZ, R89 ;  /* 0x000000ffff467224 */ /* 0x002fe400078e0059 */
[----:B------:R-:W-:-:S05]  /*66570*/  IMAD.MOV.U32 R71, RZ, RZ, R90 ;  /* 0x000000ffff477224 */ /* 0x000fca00078e005a */
[----:B------:R1:W-:Y:S04]  /*66580*/  LDGSTS.E [R3+0xca00], [R70.64], P1 ;  /* 0x0ca0000046037fae */ /* 0x0003e80008921844 */
[----:B------:R-:W-:Y:S01]  /*66590*/  STL [R1+0x3270], R89 ;  /* 0x0032705901007387 */ /* 0x000fe20000100800 */
[----:B------:R-:W-:Y:S01]  /*665a0*/  STL [R1+0x3264], R90 ;  /* 0x0032645a01007387 */ /* 0x000fe20000100800 */
[----:B------:R-:W-:Y:S01]  /*665b0*/  SEL R69, RZ, 0x4, !P2 ;  /* 0x00000004ff457807 */ /* 0x000fe20005000000 */
[----:B------:R-:W-:Y:S02]  /*665c0*/  STL [R1+0x3268], R87 ;  /* 0x0032685701007387 */ /* 0x000fe40000100800 */
[----:B-1----:R-:W-:Y:S02]  /*665d0*/  IMAD.MOV.U32 R70, RZ, RZ, R87 ;  /* 0x000000ffff467224 */ /* 0x002fe400078e0057 */
[----:B------:R-:W-:Y:S01]  /*665e0*/  IMAD.MOV.U32 R71, RZ, RZ, R88 ;  /* 0x000000ffff477224 */ /* 0x000fe200078e0058 */
[----:B------:R-:W-:Y:S04]  /*665f0*/  STL [R1+0x325c], R88 ;  /* 0x00325c5801007387 */ /* 0x000fe80000100800 */
[----:B------:R1:W-:Y:S01]  /*66600*/  LDGSTS.E [R3+0xcc00], [R70.64], P1 ;  /* 0x0cc0000046037fae */ /* 0x0003e20008921844 */
[----:B------:R-:W-:-:S04]  /*66610*/  SEL R69, R69, RZ, !P0 ;  /* 0x000000ff45457207 */ /* 0x000fc80004000000 */
[----:B------:R-:W-:Y:S02]  /*66620*/  ISETP.NE.U32.AND P2, PT, R69, RZ, PT ;  /* 0x000000ff4500720c */ /* 0x000fe40003f45070 */
[----:B----4-:R-:W-:-:S05]  /*66630*/  IADD3 R81, P3, R81, R80, RZ ;  /* 0x0000005051517210 */ /* 0x010fca0007f7e0ff */
[----:B------:R-:W-:Y:S02]  /*66640*/  IMAD.X R82, R82, 0x1, R0, P3 ;  /* 0x0000000152527824 */ /* 0x000fe400018e0600 */
[----:B-1----:R-:W-:Y:S02]  /*66650*/  IMAD.MOV.U32 R70, RZ, RZ, R81 ;  /* 0x000000ffff467224 */ /* 0x002fe400078e0051 */
[----:B------:R-:W-:Y:S01]  /*66660*/  IMAD.MOV.U32 R71, RZ, RZ, R82 ;  /* 0x000000ffff477224 */ /* 0x000fe200078e0052 */
[----:B------:R-:W-:Y:S01]  /*66670*/  STL [R1+0x3260], R81 ;  /* 0x0032605101007387 */ /* 0x000fe20000100800 */
[----:B------:R1:W-:Y:S03]  /*66680*/  STL [R1+0x3254], R82 ;  /* 0x0032545201007387 */ /* 0x0003e60000100800 */
[----:B------:R4:W-:Y:S01]  /*66690*/  LDGSTS.E [R3+0xce00], [R70.64], P1 ;  /* 0x0ce0000046037fae */ /* 0x0009e20008921844 */
[----:B------:R-:W-:-:S02]  /*666a0*/  IADD3 R85, P1, R85, R80, RZ ;  /* 0x0000005055557210 */ /* 0x000fc40007f3e0ff */
[----:B------:R-:W-:Y:S01]  /*666b0*/  IADD3 R83, P3, R83, R80, RZ ;  /* 0x0000005053537210 */ /* 0x000fe20007f7e0ff */
[----:B-1----:R-:W2:Y:S01]  /*666c0*/  LDL.LU R82, [R1+0x341c] ;  /* 0x00341c0001527983 */ /* 0x002ea20000300800 */
[----:B------:R-:W2:Y:S02]  /*666d0*/  LDL.LU R81, [R1+0x3424] ;  /* 0x0034240001517983 */ /* 0x000ea40000300800 */
[--C-:B------:R-:W-:Y:S02]  /*666e0*/  IMAD.X R86, R86, 0x1, R0.reuse, P1 ;  /* 0x0000000156567824 */ /* 0x100fe400008e0600 */
[----:B------:R-:W-:Y:S01]  /*666f0*/  IMAD.X R84, R84, 0x1, R0, P3 ;  /* 0x0000000154547824 */ /* 0x000fe200018e0600 */
[----:B------:R-:W-:Y:S02]  /*66700*/  STL [R1+0x3430], R85 ;  /* 0x0034305501007387 */ /* 0x000fe40000100800 */
[----:B------:R1:W-:Y:S02]  /*66710*/  STL [R1+0x3428], R86 ;  /* 0x0034285601007387 */ /* 0x0003e40000100800 */
[----:B----4-:R-:W-:-:S02]  /*66720*/  IMAD.MOV.U32 R70, RZ, RZ, R85 ;  /* 0x000000ffff467224 */ /* 0x010fc400078e0055 */
[----:B------:R-:W-:Y:S01]  /*66730*/  IMAD.MOV.U32 R71, RZ, RZ, R86 ;  /* 0x000000ffff477224 */ /* 0x000fe200078e0056 */
[----:B------:R-:W-:Y:S04]  /*66740*/  STL [R1+0x3258], R83 ;  /* 0x0032585301007387 */ /* 0x000fe80000100800 */
[----:B------:R4:W-:Y:S04]  /*66750*/  LDGSTS.E [R3+0xe800], [R70.64], P2 ;  /* 0x0e80000046037fae */ /* 0x0009e80009121844 */
[----:B-1----:R-:W2:Y:S01]  /*66760*/  LDL.LU R86, [R1+0x323c] ;  /* 0x00323c0001567983 */ /* 0x002ea20000300800 */
[----:B------:R-:W-:Y:S02]  /*66770*/  STL [R1+0x324c], R84 ;  /* 0x00324c5401007387 */ /* 0x000fe40000100800 */
[----:B------:R-:W2:Y:S02]  /*66780*/  LDL.LU R69, [R1+0x3238] ;  /* 0x0032380001457983 */ /* 0x000ea40000300800 */
[----:B------:R-:W2:Y:S01]  /*66790*/  LDL.LU R87, [R1+0x3234] ;  /* 0x0032340001577983 */ /* 0x000ea20000300800 */
[----:B------:R-:W2:Y:S01]  /*667a0*/  LDL.LU R85, [R1+0x322c] ;  /* 0x00322c0001557983 */ /* 0x000ea20000300800 */
[----:B----4-:R-:W-:Y:S01]  /*667b0*/  IMAD.MOV.U32 R70, RZ, RZ, R83 ;  /* 0x000000ffff467224 */ /* 0x010fe200078e0053 */
[----:B------:R-:W-:-:S05]  /*667c0*/  MOV R71, R84 ;  /* 0x0000005400477202 */ /* 0x000fca0000000f00 */
[----:B------:R1:W-:Y:S01]  /*667d0*/  LDGSTS.E [R3+0xea00], [R70.64], P2 ;  /* 0x0ea0000046037fae */ /* 0x0003e20009121844 */
[----:B------:R-:W-:-:S05]  /*667e0*/  IADD3 R78, P1, R78, R80, RZ ;  /* 0x000000504e4e7210 */ /* 0x000fca0007f3e0ff */
        /* <DEDUP_REMOVED lines=14> */
[----:B---3--:R-:W3:Y:S01]  /*668d0*/  LDL.LU R77, [R1+0x3414] ;  /* 0x00341400014d7983 */ /* 0x008ee20000300800 */
[----:B------:R-:W4:Y:S03]  /*668e0*/  LDL.LU R76, [R1+0x3420] ;  /* 0x00342000014c7983 */ /* 0x000f260000300800 */
[----:B------:R-:W1:Y:S01]  /*668f0*/  S2R R212, SR_TID.X ;  /* 0x0000000000d47919 */ /* 0x000e620000002100 */
[----:B------:R-:W-:-:S03]  /*66900*/  ISETP.GT.AND P1, PT, R68, 0x2, PT ;  /* 0x000000024400780c */ /* 0x000fc60003f24270 */
[----:B------:R1:W-:Y:S02]  /*66910*/  LDGSTS.E [R3+0xee00], [R70.64], P2 ;  /* 0x0ee0000046037fae */ /* 0x0003e40009121844 */
[----:B-1----:R-:W-:Y:S02]  /*66920*/  SEL R3, RZ, 0x4, !P1 ;  /* 0x00000004ff037807 */ /* 0x002fe40004800000 */
[----:B------:R-:W-:Y:S02]  /*66930*/  LOP3.LUT R212, R212, 0x7f, RZ, 0xc0, !PT ;  /* 0x0000007fd4d47812 */ /* 0x000fe400078ec0ff */
[----:B------:R-:W-:-:S03]  /*66940*/  SEL R3, R3, RZ, !P0 ;  /* 0x000000ff03037207 */ /* 0x000fc60004000000 */
[----:B------:R-:W-:Y:S01]  /*66950*/  IMAD.SHL.U32 R212, R212, 0x4, RZ ;  /* 0x00000004d4d47824 */ /* 0x000fe200078e00ff */
[----:B------:R-:W-:-:S04]  /*66960*/  ISETP.NE.U32.AND P1, PT, R3, RZ, PT ;  /* 0x000000ff0300720c */ /* 0x000fc80003f25070 */
[----:B------:R-:W-:-:S05]  /*66970*/  LOP3.LUT R83, R212, 0x40, RZ, 0x3c, !PT ;  /* 0x00000040d4537812 */ /* 0x000fca00078e3cff */
[----:B------:R-:W-:Y:S01]  /*66980*/  IMAD R3, R183, 0x10000, R83 ;  /* 0x00010000b7037824 */ /* 0x000fe200078e0253 */
[----:B--2---:R-:W-:-:S05]  /*66990*/  IADD3 R81, P2, R81, R80, RZ ;  /* 0x0000005051517210 */ /* 0x004fca0007f5e0ff */
[----:B------:R-:W-:Y:S01]  /*669a0*/  IMAD.X R82, R82, 0x1, R0, P2 ;  /* 0x0000000152527824 */ /* 0x000fe200010e0600 */
[----:B------:R-:W-:Y:S01]  /*669b0*/  STL [R1+0x3424], R81 ;  /* 0x0034245101007387 */ /* 0x000fe20000100800 */
[----:B------:R-:W-:-:S03]  /*669c0*/  IMAD.MOV.U32 R70, RZ, RZ, R81 ;  /* 0x000000ffff467224 */ /* 0x000fc600078e0051 */
[----:B------:R1:W-:Y:S01]  /*669d0*/  STL [R1+0x341c], R82 ;  /* 0x00341c5201007387 */ /* 0x0003e20000100800 */
[----:B------:R-:W2:Y:S02]  /*669e0*/  LDL.LU R84, [R1+0x321c] ;  /* 0x00321c0001547983 */ /* 0x000ea40000300800 */
[----:B------:R-:W-:Y:S02]  /*669f0*/  IMAD.MOV.U32 R71, RZ, RZ, R82 ;  /* 0x000000ffff477224 */ /* 0x000fe400078e0052 */
[----:B------:R-:W2:Y:S01]  /*66a00*/  LDL.LU R83, [R1+0x3228] ;  /* 0x0032280001537983 */ /* 0x000ea20000300800 */
[-C--:B------:R-:W-:Y:S02]  /*66a10*/  IADD3 R86, P2, R86, R80.reuse, RZ ;  /* 0x0000005056567210 */ /* 0x080fe40007f5e0ff */
[----:B------:R-:W-:Y:S01]  /*66a20*/  IADD3 R69, P3, R69, R80, RZ ;  /* 0x0000005045457210 */ /* 0x000fe20007f7e0ff */
[----:B------:R1:W-:Y:S04]  /*66a30*/  LDGSTS.E [R3+0x1000], [R70.64], P1 ;  /* 0x0100000046037fae */ /* 0x0003e80008921844 */
[----:B-1----:R-:W2:Y:S01]  /*66a40*/  LDL.LU R82, [R1+0x3214] ;  /* 0x0032140001527983 */ /* 0x002ea20000300800 */
[----:B------:R-:W2:Y:S02]  /*66a50*/  LDL.LU R81, [R1+0x3220] ;  /* 0x0032200001517983 */ /* 0x000ea40000300800 */
[----:B------:R-:W-:-:S02]  /*66a60*/  IMAD.X R87, R87, 0x1, R0, P2 ;  /* 0x0000000157577824 */ /* 0x000fc400010e0600 */
[----:B------:R-:W-:Y:S01]  /*66a70*/  IMAD.X R85, R85, 0x1, R0, P3 ;  /* 0x0000000155557824 */ /* 0x000fe200018e0600 */
[----:B------:R-:W-:Y:S02]  /*66a80*/  STL [R1+0x323c], R86 ;  /* 0x00323c5601007387 */ /* 0x000fe40000100800 */
[----:B------:R1:W-:Y:S02]  /*66a90*/  STL [R1+0x3234], R87 ;  /* 0x0032345701007387 */ /* 0x0003e40000100800 */
[----:B------:R-:W-:Y:S01]  /*66aa0*/  STL [R1+0x3238], R69 ;  /* 0x0032384501007387 */ /* 0x000fe20000100800 */
[----:B------:R1:W-:Y:S01]  /*66ab0*/  STL [R1+0x322c], R85 ;  /* 0x00322c5501007387 */ /* 0x0003e20000100800 */
[----:B------:R-:W2:Y:S02]  /*66ac0*/  LDL.LU R88, [R1+0x320c] ;  /* 0x00320c0001587983 */ /* 0x000ea40000300800 */
[----:B------:R-:W-:Y:S02]  /*66ad0*/  IMAD.MOV.U32 R70, RZ, RZ, R86 ;  /* 0x000000ffff467224 */ /* 0x000fe400078e0056 */
[----:B------:R-:W-:-:S02]  /*66ae0*/  IMAD.MOV.U32 R71, RZ, RZ, R87 ;  /* 0x000000ffff477224 */ /* 0x000fc400078e0057 */
[----:B-1----:R-:W2:Y:S04]  /*66af0*/  LDL.LU R87, [R1+0x3218] ;  /* 0x0032180001577983 */ /* 0x002ea80000300800 */
[----:B------:R1:W-:Y:S01]  /*66b00*/  LDGSTS.E [R3+0x1200], [R70.64], P1 ;  /* 0x0120000046037fae */ /* 0x0003e20008921844 */
[----:B------:R-:W2:Y:S02]  /*66b10*/  LDL.LU R86, [R1+0x340c] ;  /* 0x00340c0001567983 */ /* 0x000ea40000300800 */
[----:B-1----:R-:W-:Y:S02]  /*66b20*/  IMAD.MOV.U32 R71, RZ, RZ, R85 ;  /* 0x000000ffff477224 */ /* 0x002fe400078e0055 */
[----:B------:R-:W2:Y:S01]  /*66b30*/  LDL.LU R85, [R1+0x3418] ;  /* 0x0034180001557983 */ /* 0x000ea20000300800 */
[----:B------:R-:W-:-:S05]  /*66b40*/  IMAD.MOV.U32 R70, RZ, RZ, R69 ;  /* 0x000000ffff467224 */ /* 0x000fca00078e0045 */
[----:B------:R1:W-:Y:S01]  /*66b50*/  LDGSTS.E [R3+0x1400], [R70.64], P1 ;  /* 0x0140000046037fae */ /* 0x0003e20008921844 */
[-C--:B------:R-:W-:Y:S02]  /*66b60*/  IADD3 R78, P3, R78, R80.reuse, RZ ;  /* 0x000000504e4e7210 */ /* 0x080fe40007f7e0ff */
[----:B----4-:R-:W-:-:S03]  /*66b70*/  IADD3 R76, P4, R76, R80, RZ ;  /* 0x000000504c4c7210 */ /* 0x010fc60007f9e0ff */
[----:B------:R-:W-:Y:S01]  /*66b80*/  IMAD.X R79, R79, 0x1, R0, P3 ;  /* 0x000000014f4f7824 */ /* 0x000fe200018e0600 */
[----:B------:R-:W-:Y:S01]  /*66b90*/  STL [R1+0x3230], R78 ;  /* 0x0032304e01007387 */ /* 0x000fe20000100800 */
[----:B-1----:R-:W-:Y:S02]  /*66ba0*/  IMAD.MOV.U32 R70, RZ, RZ, R78 ;  /* 0x000000ffff467224 */ /* 0x002fe400078e004e */
[----:B---3--:R-:W-:Y:S02]  /*66bb0*/  IMAD.X R77, R77, 0x1, R0, P4 ;  /* 0x000000014d4d7824 */ /* 0x008fe400020e0600 */
[----:B------:R-:W-:Y:S01]  /*66bc0*/  IMAD.MOV.U32 R71, RZ, RZ, R79 ;  /* 0x000000ffff477224 */ /* 0x000fe200078e004f */
[----:B------:R1:W-:Y:S01]  /*66bd0*/  STL [R1+0x3224], R79 ;  /* 0x0032244f01007387 */ /* 0x0003e20000100800 */
[----:B------:R-:W-:Y:S02]  /*66be0*/  STL [R1+0x3420], R76 ;  /* 0x0034204c01007387 */ /* 0x000fe40000100800 */
[----:B------:R3:W-:Y:S01]  /*66bf0*/  STL [R1+0x3414], R77 ;  /* 0x0034144d01007387 */ /* 0x0007e20000100800 */
[----:B------:R4:W-:Y:S04]  /*66c00*/  LDGSTS.E [R3+0x1600], [R70.64], P1 ;  /* 0x0160000046037fae */ /* 0x0009e80008921844 */
[----:B-1----:R-:W2:Y:S01]  /*66c10*/  LDL.LU R79, [R1+0x3204] ;  /* 0x00320400014f7983 */ /* 0x002ea20000300800 */
[----:B------:R-:W2:Y:S01]  /*66c20*/  LDL.LU R78, [R1+0x3210] ;  /* 0x00321000014e7983 */ /* 0x000ea20000300800 */
[----:B----4-:R-:W-:Y:S01]  /*66c30*/  MOV R71, R77 ;  /* 0x0000004d00477202 */ /* 0x010fe20000000f00 */
[----:B------:R-:W-:Y:S01]  /*66c40*/  IMAD.MOV.U32 R70, RZ, RZ, R76 ;  /* 0x000000ffff467224 */ /* 0x000fe200078e004c */
[----:B---3--:R-:W3:Y:S01]  /*66c50*/  LDL.LU R77, [R1+0x31fc] ;  /* 0x0031fc00014d7983 */ /* 0x008ee20000300800 */
[----:B------:R-:W4:Y:S01]  /*66c60*/  LDL.LU R76, [R1+0x3208] ;  /* 0x00320800014c7983 */ /* 0x000f220000300800 */
[----:B------:R-:W-:-:S04]  /*66c70*/  ISETP.GT.AND P2, PT, R68, 0x6, PT ;  /* 0x000000064400780c */ /* 0x000fc80003f44270 */
[----:B------:R-:W-:-:S04]  /*66c80*/  SEL R69, RZ, 0x4, !P2 ;  /* 0x00000004ff457807 */ /* 0x000fc80005000000 */
[----:B------:R-:W-:-:S04]  /*66c90*/  SEL R69, R69, RZ, !P0 ;  /* 0x000000ff45457207 */ /* 0x000fc80004000000 */
[----:B------:R-:W-:Y:S11]  /*66ca0*/  ISETP.NE.U32.AND P2, PT, R69, RZ, PT ;  /* 0x000000ff4500720c */ /* 0x000ff60003f45070 */
[----:B------:R-:W-:Y:S02]  /*66cb0*/  @!UPT UIADD3 URZ, URZ, URZ, URZ ;  /* 0x0000003f3f3ff290 */ /* 0x000fe4000fffe03f */
[----:B------:R1:W-:Y:S01]  /*66cc0*/  LDGSTS.E [R3+0x3000], [R70.64], P2 ;  /* 0x0300000046037fae */ /* 0x0003e20009121844 */
[-C--:B--2---:R-:W-:Y:S02]  /*66cd0*/  IADD3 R83, P1, R83, R80.reuse, RZ ;  /* 0x0000005053537210 */ /* 0x084fe40007f3e0ff */
[----:B------:R-:W-:-:S03]  /*66ce0*/  IADD3 R81, P3, R81, R80, RZ ;  /* 0x0000005051517210 */ /* 0x000fc60007f7e0ff */
[--C-:B------:R-:W-:Y:S01]  /*66cf0*/  IMAD.X R84, R84, 0x1, R0.reuse, P1 ;  /* 0x0000000154547824 */ /* 0x100fe200008e0600 */
[----:B------:R-:W-:Y:S01]  /*66d00*/  STL [R1+0x3228], R83 ;  /* 0x0032285301007387 */ /* 0x000fe20000100800 */
[----:B------:R-:W-:-:S03]  /*66d10*/  IMAD.X R82, R82, 0x1, R0, P3 ;  /* 0x0000000152527824 */ /* 0x000fc600018e0600 */
[----:B------:R2:W-:Y:S01]  /*66d20*/  STL [R1+0x321c], R84 ;  /* 0x00321c5401007387 */ /* 0x0005e20000100800 */
[----:B-1----:R-:W-:Y:S02]  /*66d30*/  IMAD.MOV.U32 R70, RZ, RZ, R83 ;  /* 0x000000ffff467224 */ /* 0x002fe400078e0053 */
[----:B------:R-:W-:Y:S02]  /*66d40*/  IMAD.MOV.U32 R71, RZ, RZ, R84 ;  /* 0x000000ffff477224 */ /* 0x000fe400078e0054 */
[----:B------:R-:W-:Y:S01]  /*66d50*/  STL [R1+0x3220], R81 ;  /* 0x0032205101007387 */ /* 0x000fe20000100800 */
[----:B------:R1:W-:Y:S01]  /*66d60*/  STL [R1+0x3214], R82 ;  /* 0x0032145201007387 */ /* 0x0003e20000100800 */
[----:B------:R-:W-:-:S03]  /*66d70*/  ISETP.GT.AND P1, PT, R68, 0xa, PT ;  /* 0x0000000a4400780c */ /* 0x000fc60003f24270 */
[----:B------:R1:W-:Y:S01]  /*66d80*/  LDGSTS.E [R3+0x3200], [R70.64], P2 ;  /* 0x0320000046037fae */ /* 0x0003e20009121844 */
[----:B------:R-:W-:-:S03]  /*66d90*/  IADD3 R87, P3, R87, R80, RZ ;  /* 0x0000005057577210 */ /* 0x000fc60007f7e0ff */
[----:B--2---:R-:W2:Y:S01]  /*66da0*/  LDL.LU R84, [R1+0x31f4] ;  /* 0x0031f40001547983 */ /* 0x004ea20000300800 */
[----:B------:R-:W2:Y:S01]  /*66db0*/  LDL.LU R83, [R1+0x3200] ;  /* 0x0032000001537983 */ /* 0x000ea20000300800 */
[----:B------:R-:W-:Y:S01]  /*66dc0*/  SEL R69, RZ, 0x4, !P1 ;  /* 0x00000004ff457807 */ /* 0x000fe20004800000 */
[----:B------:R-:W-:Y:S02]  /*66dd0*/  IMAD.X R88, R88, 0x1, R0, P3 ;  /* 0x0000000158587824 */ /* 0x000fe400018e0600 */
[----:B-1----:R-:W-:Y:S02]  /*66de0*/  IMAD.MOV.U32 R70, RZ, RZ, R81 ;  /* 0x000000ffff467224 */ /* 0x002fe400078e0051 */
[----:B------:R-:W-:Y:S02]  /*66df0*/  IMAD.MOV.U32 R71, RZ, RZ, R82 ;  /* 0x000000ffff477224 */ /* 0x000fe400078e0052 */
[----:B------:R-:W2:Y:S01]  /*66e00*/  LDL.LU R82, [R1+0x3404] ;  /* 0x0034040001527983 */ /* 0x000ea20000300800 */
[----:B------:R-:W2:Y:S01]  /*66e10*/  LDL.LU R81, [R1+0x3410] ;  /* 0x0034100001517983 */ /* 0x000ea20000300800 */
[----:B------:R-:W-:-:S02]  /*66e20*/  IADD3 R85, P4, R85, R80, RZ ;  /* 0x0000005055557210 */ /* 0x000fc40007f9e0ff */
[----:B------:R-:W-:Y:S01]  /*66e30*/  SEL R69, R69, RZ, !P0 ;  /* 0x000000ff45457207 */ /* 0x000fe20004000000 */
[----:B------:R1:W-:Y:S04]  /*66e40*/  LDGSTS.E [R3+0x3400], [R70.64], P2 ;  /* 0x0340000046037fae */ /* 0x0003e80009121844 */
[----:B------:R-:W-:Y:S01]  /*66e50*/  STL [R1+0x3218], R87 ;  /* 0x0032185701007387 */ /* 0x000fe20000100800 */
[----:B------:R-:W-:Y:S01]  /*66e60*/  IMAD.X R86, R86, 0x1, R0, P4 ;  /* 0x0000000156567824 */ /* 0x000fe200020e0600 */
[----:B------:R-:W-:Y:S02]  /*66e70*/  ISETP.NE.U32.AND P1, PT, R69, RZ, PT ;  /* 0x000000ff4500720c */ /* 0x000fe40003f25070 */
[----:B------:R1:W-:Y:S01]  /*66e80*/  STL [R1+0x320c], R88 ;  /* 0x00320c5801007387 */ /* 0x0003e20000100800 */
[----:B------:R-:W-:Y:S02]  /*66e90*/  STL [R1+0x3418], R85 ;  /* 0x0034185501007387 */ /* 0x000fe40000100800 */
[----:B------:R1:W-:Y:S02]  /*66ea0*/  STL [R1+0x340c], R86 ;  /* 0x00340c5601007387 */ /* 0x0003e40000100800 */
[----:B-1----:R-:W-:-:S02]  /*66eb0*/  IMAD.MOV.U32 R70, RZ, RZ, R87 ;  /* 0x000000ffff467224 */ /* 0x002fc400078e0057 */
[----:B------:R-:W-:Y:S02]  /*66ec0*/  IMAD.MOV.U32 R71, RZ, RZ, R88 ;  /* 0x000000ffff477224 */ /* 0x000fe400078e0058 */
[----:B------:R-:W2:Y:S04]  /*66ed0*/  LDL.LU R88, [R1+0x31ec] ;  /* 0x0031ec0001587983 */ /* 0x000ea80000300800 */
[----:B------:R1:W-:Y:S01]  /*66ee0*/  LDGSTS.E [R3+0x3600], [R70.64], P2 ;  /* 0x0360000046037fae */ /* 0x0003e20009121844 */
[----:B------:R-:W2:Y:S02]  /*66ef0*/  LDL.LU R87, [R1+0x31f8] ;  /* 0x0031f80001577983 */ /* 0x000ea40000300800 */
[----:B-1----:R-:W-:Y:S02]  /*66f00*/  IMAD.MOV.U32 R71, RZ, RZ, R86 ;  /* 0x000000ffff477224 */ /* 0x002fe400078e0056 */
[----:B------:R-:W-:Y:S01]  /*66f10*/  IMAD.MOV.U32 R70, RZ, RZ, R85 ;  /* 0x000000ffff467224 */ /* 0x000fe200078e0055 */
[----:B------:R-:W2:Y:S01]  /*66f20*/  LDL.LU R86, [R1+0x31e4] ;  /* 0x0031e40001567983 */ /* 0x000ea20000300800 */
[----:B------:R-:W2:Y:S03]  /*66f30*/  LDL.LU R85, [R1+0x31f0] ;  /* 0x0031f00001557983 */ /* 0x000ea60000300800 */
[----:B------:R1:W-:Y:S01]  /*66f40*/  LDGSTS.E [R3+0x5000], [R70.64], P1 ;  /* 0x0500000046037fae */ /* 0x0003e20008921844 */
[----:B------:R-:W-:-:S05]  /*66f50*/  IADD3 R78, P2, R78, R80, RZ ;  /* 0x000000504e4e7210 */ /* 0x000fca0007f5e0ff */
[----:B------:R-:W-:Y:S01]  /*66f60*/  IMAD.X R79, R79, 0x1, R0, P2 ;  /* 0x000000014f4f7824 */ /* 0x000fe200010e0600 */
[----:B----4-:R-:W-:Y:S01]  /*66f70*/  IADD3 R76, P3, R76, R80, RZ ;  /* 0x000000504c4c7210 */ /* 0x010fe20007f7e0ff */
[----:B-1----:R-:W-:Y:S02]  /*66f80*/  IMAD.MOV.U32 R70, RZ, RZ, R78 ;  /* 0x000000ffff467224 */ /* 0x002fe400078e004e */
[----:B------:R-:W-:Y:S01]  /*66f90*/  IMAD.MOV.U32 R71, RZ, RZ, R79 ;  /* 0x000000ffff477224 */ /* 0x000fe200078e004f */
[----:B------:R-:W-:Y:S01]  /*66fa0*/  STL [R1+0x3210], R78 ;  /* 0x0032104e01007387 */ /* 0x000fe20000100800 */
[----:B---3--:R-:W-:Y:S02]  /*66fb0*/  IMAD.X R77, R77, 0x1, R0, P3 ;  /* 0x000000014d4d7824 */ /* 0x008fe400018e0600 */
        /* <DEDUP_REMOVED lines=9> */
[----:B------:R-:W4:Y:S01]  /*67050*/  LDL.LU R76, [R1+0x3408] ;  /* 0x00340800014c7983 */ /* 0x000f220000300800 */
[----:B------:R-:W-:Y:S02]  /*67060*/  ISETP.GT.AND P2, PT, R68, 0xe, PT ;  /* 0x0000000e4400780c */ /* 0x000fe40003f44270 */
[----:B------:R1:W-:Y:S02]  /*67070*/  LDGSTS.E [R3+0x5400], [R70.64], P1 ;  /* 0x0540000046037fae */ /* 0x0003e40008921844 */
[----:B------:R-:W-:-:S04]  /*67080*/  SEL R69, RZ, 0x4, !P2 ;  /* 0x00000004ff457807 */ /* 0x000fc80005000000 */
[----:B------:R-:W-:-:S04]  /*67090*/  SEL R69, R69, RZ, !P0 ;  /* 0x000000ff45457207 */ /* 0x000fc80004000000 */
[----:B------:R-:W-:Y:S02]  /*670a0*/  ISETP.NE.U32.AND P2, PT, R69, RZ, PT ;  /* 0x000000ff4500720c */ /* 0x000fe40003f45070 */
[----:B--2---:R-:W-:-:S05]  /*670b0*/  IADD3 R83, P3, R83, R80, RZ ;  /* 0x0000005053537210 */ /* 0x004fca0007f7e0ff */
[----:B------:R-:W-:Y:S02]  /*670c0*/  IMAD.X R84, R84, 0x1, R0, P3 ;  /* 0x0000000154547824 */ /* 0x000fe400018e0600 */
[----:B-1----:R-:W-:Y:S01]  /*670d0*/  IMAD.MOV.U32 R70, RZ, RZ, R83 ;  /* 0x000000ffff467224 */ /* 0x002fe200078e0053 */
[-C--:B------:R-:W-:Y:S01]  /*670e0*/  IADD3 R81, P4, R81, R80.reuse, RZ ;  /* 0x0000005051517210 */ /* 0x080fe20007f9e0ff */
[----:B------:R-:W-:Y:S01]  /*670f0*/  IMAD.MOV.U32 R71, RZ, RZ, R84 ;  /* 0x000000ffff477224 */ /* 0x000fe200078e0054 */
[----:B------:R-:W-:Y:S03]  /*67100*/  STL [R1+0x3200], R83 ;  /* 0x0032005301007387 */ /* 0x000fe60000100800 */
[----:B------:R-:W-:Y:S01]  /*67110*/  IMAD.X R82, R82, 0x1, R0, P4 ;  /* 0x0000000152527824 */ /* 0x000fe200020e0600 */
[----:B------:R1:W-:Y:S04]  /*67120*/  STL [R1+0x31f4], R84 ;  /* 0x0031f45401007387 */ /* 0x0003e80000100800 */
[----:B------:R2:W-:Y:S01]  /*67130*/  LDGSTS.E [R3+0x5600], [R70.64], P1 ;  /* 0x0560000046037fae */ /* 0x0005e20008921844 */
[----:B------:R-:W-:Y:S02]  /*67140*/  STL [R1+0x3410], R81 ;  /* 0x0034105101007387 */ /* 0x000fe40000100800 */
[----:B------:R2:W-:Y:S01]  /*67150*/  STL [R1+0x3404], R82 ;  /* 0x0034045201007387 */ /* 0x0005e20000100800 */
[----:B-1----:R-:W3:Y:S01]  /*67160*/  LDL.LU R84, [R1+0x31d4] ;  /* 0x0031d40001547983 */ /* 0x002ee20000300800 */
[----:B------:R-:W3:Y:S01]  /*67170*/  LDL.LU R83, [R1+0x31e0] ;  /* 0x0031e00001537983 */ /* 0x000ee20000300800 */
[----:B------:R-:W-:Y:S01]  /*67180*/  IADD3 R87, P1, R87, R80, RZ ;  /* 0x0000005057577210 */ /* 0x000fe20007f3e0ff */
[----:B--2---:R-:W-:Y:S01]  /*67190*/  IMAD.MOV.U32 R71, RZ, RZ, R82 ;  /* 0x000000ffff477224 */ /* 0x004fe200078e0052 */
[----:B------:R-:W-:Y:S01]  /*671a0*/  MOV R70, R81 ;  /* 0x0000005100467202 */ /* 0x000fe20000000f00 */
[----:B------:R-:W2:Y:S01]  /*671b0*/  LDL.LU R82, [R1+0x31cc] ;  /* 0x0031cc0001527983 */ /* 0x000ea20000300800 */
[----:B------:R-:W2:Y:S02]  /*671c0*/  LDL.LU R81, [R1+0x31d8] ;  /* 0x0031d80001517983 */ /* 0x000ea40000300800 */
[----:B------:R-:W-:-:S02]  /*671d0*/  IMAD.X R88, R88, 0x1, R0, P1 ;  /* 0x0000000158587824 */ /* 0x000fc400008e0600 */
[----:B------:R-:W-:Y:S01]  /*671e0*/  STL [R1+0x31f8], R87 ;  /* 0x0031f85701007387 */ /* 0x000fe20000100800 */
[----:B------:R1:W-:Y:S01]  /*671f0*/  LDGSTS.E [R3+0x7000], [R70.64], P2 ;  /* 0x0700000046037fae */ /* 0x0003e20009121844 */
[----:B------:R-:W-:-:S03]  /*67200*/  IADD3 R85, P3, R85, R80, RZ ;  /* 0x0000005055557210 */ /* 0x000fc60007f7e0ff */
[----:B------:R1:W-:Y:S02]  /*67210*/  STL [R1+0x31ec], R88 ;  /* 0x0031ec5801007387 */ /* 0x0003e40000100800 */
[----:B------:R-:W-:Y:S02]  /*67220*/  IMAD.X R86, R86, 0x1, R0, P3 ;  /* 0x0000000156567824 */ /* 0x000fe400018e0600 */
[----:B------:R-:W-:Y:S01]  /*67230*/  STL [R1+0x31f0], R85 ;  /* 0x0031f05501007387 */ /* 0x000fe20000100800 */
[----:B-1----:R-:W-:Y:S02]  /*67240*/  IMAD.MOV.U32 R71, RZ, RZ, R88 ;  /* 0x000000ffff477224 */ /* 0x002fe400078e0058 */
[----:B------:R-:W-:Y:S01]  /*67250*/  IMAD.MOV.U32 R70, RZ, RZ, R87 ;  /* 0x000000ffff467224 */ /* 0x000fe200078e0057 */
[----:B------:R1:W-:Y:S01]  /*67260*/  STL [R1+0x31e4], R86 ;  /* 0x0031e45601007387 */ /* 0x0003e20000100800 */
[----:B------:R-:W2:Y:S02]  /*67270*/  LDL.LU R88, [R1+0x31c4] ;  /* 0x0031c40001587983 */ /* 0x000ea40000300800 */
[----:B------:R-:W2:Y:S01]  /*67280*/  LDL.LU R87, [R1+0x31d0] ;  /* 0x0031d00001577983 */ /* 0x000ea20000300800 */
[----:B------:R1:W-:Y:S02]  /*67290*/  LDGSTS.E [R3+0x7200], [R70.64], P2 ;  /* 0x0720000046037fae */ /* 0x0003e40009121844 */
[----:B-1----:R-:W-:-:S02]  /*672a0*/  IMAD.MOV.U32 R70, RZ, RZ, R85 ;  /* 0x000000ffff467224 */ /* 0x002fc400078e0055 */
[----:B------:R-:W-:Y:S02]  /*672b0*/  IMAD.MOV.U32 R71, RZ, RZ, R86 ;  /* 0x000000ffff477224 */ /* 0x000fe400078e0056 */
[----:B------:R-:W2:Y:S01]  /*672c0*/  LDL.LU R86, [R1+0x33f4] ;  /* 0x0033f40001567983 */ /* 0x000ea20000300800 */
[----:B------:R-:W2:Y:S03]  /*672d0*/  LDL.LU R85, [R1+0x3400] ;  /* 0x0034000001557983 */ /* 0x000ea60000300800 */
[----:B------:R1:W-:Y:S01]  /*672e0*/  LDGSTS.E [R3+0x7400], [R70.64], P2 ;  /* 0x0740000046037fae */ /* 0x0003e20009121844 */
[-C--:B------:R-:W-:Y:S02]  /*672f0*/  IADD3 R78, P3, R78, R80.reuse, RZ ;  /* 0x000000504e4e7210 */ /* 0x080fe40007f7e0ff */
[----:B----4-:R-:W-:-:S03]  /*67300*/  IADD3 R76, P4, R76, R80, RZ ;  /* 0x000000504c4c7210 */ /* 0x010fc60007f9e0ff */
[--C-:B------:R-:W-:Y:S01]  /*67310*/  IMAD.X R79, R79, 0x1, R0.reuse, P3 ;  /* 0x000000014f4f7824 */ /* 0x100fe200018e0600 */
[----:B------:R-:W-:Y:S01]  /*67320*/  STL [R1+0x31e8], R78 ;  /* 0x0031e84e01007387 */ /* 0x000fe20000100800 */
[----:B------:R-:W-:-:S03]  /*67330*/  IMAD.X R77, R77, 0x1, R0, P4 ;  /* 0x000000014d4d7824 */ /* 0x000fc600020e0600 */
[----:B------:R4:W-:Y:S01]  /*67340*/  STL [R1+0x31dc], R79 ;  /* 0x0031dc4f01007387 */ /* 0x0009e20000100800 */
[----:B-1----:R-:W-:Y:S02]  /*67350*/  IMAD.MOV.U32 R70, RZ, RZ, R78 ;  /* 0x000000ffff467224 */ /* 0x002fe400078e004e */
[----:B------:R-:W-:Y:S02]  /*67360*/  IMAD.MOV.U32 R71, RZ, RZ, R79 ;  /* 0x000000ffff477224 */ /* 0x000fe400078e004f */
[----:B------:R-:W-:Y:S01]  /*67370*/  STL [R1+0x3408], R76 ;  /* 0x0034084c01007387 */ /* 0x000fe20000100800 */
[----:B------:R1:W-:Y:S04]  /*67380*/  STL [R1+0x33fc], R77 ;  /* 0x0033fc4d01007387 */ /* 0x0003e80000100800 */
[----:B------:R1:W-:Y:S04]  /*67390*/  LDGSTS.E [R3+0x7600], [R70.64], P2 ;  /* 0x0760000046037fae */ /* 0x0003e80009121844 */
[----:B----4-:R-:W2:Y:S01]  /*673a0*/  LDL.LU R79, [R1+0x31bc] ;  /* 0x0031bc00014f7983 */ /* 0x010ea20000300800 */
[----:B------:R-:W2:Y:S02]  /*673b0*/  LDL.LU R78, [R1+0x31c8] ;  /* 0x0031c800014e7983 */ /* 0x000ea40000300800 */
[----:B-1----:R-:W-:-:S02]  /*673c0*/  IMAD.MOV.U32 R71, RZ, RZ, R77 ;  /* 0x000000ffff477224 */ /* 0x002fc400078e004d */
[----:B------:R-:W-:Y:S01]  /*673d0*/  IMAD.MOV.U32 R70, RZ, RZ, R76 ;  /* 0x000000ffff467224 */ /* 0x000fe200078e004c */
        /* <DEDUP_REMOVED lines=8> */
[----:B---3--:R-:W-:-:S05]  /*67460*/  IADD3 R83, P2, R83, R80, RZ ;  /* 0x0000005053537210 */ /* 0x008fca0007f5e0ff */
[----:B------:R-:W-:Y:S01]  /*67470*/  IMAD.X R84, R84, 0x1, R0, P2 ;  /* 0x0000000154547824 */ /* 0x000fe200010e0600 */
[----:B--2---:R-:W-:Y:S01]  /*67480*/  IADD3 R81, P3, R81, R80, RZ ;  /* 0x0000005051517210 */ /* 0x004fe20007f7e0ff */
[----:B-1----:R-:W-:Y:S02]  /*67490*/  IMAD.MOV.U32 R70, RZ, RZ, R83 ;  /* 0x000000ffff467224 */ /* 0x002fe400078e0053 */
[----:B------:R-:W-:Y:S01]  /*674a0*/  IMAD.MOV.U32 R71, RZ, RZ, R84 ;  /* 0x000000ffff477224 */ /* 0x000fe200078e0054 */
[----:B------:R-:W-:Y:S01]  /*674b0*/  STL [R1+0x31e0], R83 ;  /* 0x0031e05301007387 */ /* 0x000fe20000100800 */
[----:B------:R-:W-:Y:S01]  /*674c0*/  IMAD.X R82, R82, 0x1, R0, P3 ;  /* 0x0000000152527824 */ /* 0x000fe200018e0600 */
[----:B------:R-:W-:Y:S02]  /*674d0*/  ISETP.GT.AND P2, PT, R68, 0x16, PT ;  /* 0x000000164400780c */ /* 0x000fe40003f44270 */
[----:B------:R1:W-:Y:S01]  /*674e0*/  STL [R1+0x31d4], R84 ;  /* 0x0031d45401007387 */ /* 0x0003e20000100800 */
[----:B------:R-:W-:Y:S02]  /*674f0*/  STL [R1+0x31d8], R81 ;  /* 0x0031d85101007387 */ /* 0x000fe40000100800 */
[----:B------:R2:W-:Y:S01]  /*67500*/  STL [R1+0x31cc], R82 ;  /* 0x0031cc5201007387 */ /* 0x0005e20000100800 */
[----:B------:R3:W-:Y:S01]  /*67510*/  LDGSTS.E [R3+0x9200], [R70.64], P1 ;  /* 0x0920000046037fae */ /* 0x0007e20008921844 */
[----:B------:R-:W-:-:S03]  /*67520*/  SEL R69, RZ, 0x4, !P2 ;  /* 0x00000004ff457807 */ /* 0x000fc60005000000 */
[----:B-1----:R-:W4:Y:S01]  /*67530*/  LDL.LU R84, [R1+0x31ac] ;  /* 0x0031ac0001547983 */ /* 0x002f220000300800 */
[----:B------:R-:W4:Y:S01]  /*67540*/  LDL.LU R83, [R1+0x31b8] ;  /* 0x0031b80001537983 */ /* 0x000f220000300800 */
[-C--:B------:R-:W-:Y:S01]  /*67550*/  IADD3 R87, P3, R87, R80.reuse, RZ ;  /* 0x0000005057577210 */ /* 0x080fe20007f7e0ff */
[----:B---3--:R-:W-:Y:S02]  /*67560*/  IMAD.MOV.U32 R70, RZ, RZ, R81 ;  /* 0x000000ffff467224 */ /* 0x008fe400078e0051 */
[----:B------:R-:W-:Y:S01]  /*67570*/  IMAD.MOV.U32 R71, RZ, RZ, R82 ;  /* 0x000000ffff477224 */ /* 0x000fe200078e0052 */
[----:B------:R-:W-:Y:S01]  /*67580*/  SEL R69, R69, RZ, !P0 ;  /* 0x000000ff45457207 */ /* 0x000fe20004000000 */
[----:B--2---:R-:W3:Y:S01]  /*67590*/  LDL.LU R82, [R1+0x33ec] ;  /* 0x0033ec0001527983 */ /* 0x004ee20000300800 */
[----:B------:R-:W-:Y:S02]  /*675a0*/  IMAD.X R88, R88, 0x1, R0, P3 ;  /* 0x0000000158587824 */ /* 0x000fe400018e0600 */
[----:B------:R-:W3:Y:S01]  /*675b0*/  LDL.LU R81, [R1+0x33f8] ;  /* 0x0033f80001517983 */ /* 0x000ee20000300800 */
[----:B------:R1:W-:Y:S01]  /*675c0*/  LDGSTS.E [R3+0x9400], [R70.64], P1 ;  /* 0x0940000046037fae */ /* 0x0003e20008921844 */
[----:B------:R-:W-:Y:S01]  /*675d0*/  ISETP.NE.U32.AND P2, PT, R69, RZ, PT ;  /* 0x000000ff4500720c */ /* 0x000fe20003f45070 */
[----:B------:R-:W-:Y:S01]  /*675e0*/  STL [R1+0x31d0], R87 ;  /* 0x0031d05701007387 */ /* 0x000fe20000100800 */
[----:B------:R-:W-:Y:S01]  /*675f0*/  IADD3 R85, P4, R85, R80, RZ ;  /* 0x0000005055557210 */ /* 0x000fe20007f9e0ff */
[----:B-1----:R-:W-:Y:S01]  /*67600*/  IMAD.MOV.U32 R70, RZ, RZ, R87 ;  /* 0x000000ffff467224 */ /* 0x002fe200078e0057 */
[----:B------:R-:W-:-:S03]  /*67610*/  MOV R71, R88 ;  /* 0x0000005800477202 */ /* 0x000fc60000000f00 */
[----:B------:R-:W-:Y:S02]  /*67620*/  IMAD.X R86, R86, 0x1, R0, P4 ;  /* 0x0000000156567824 */ /* 0x000fe400020e0600 */
[----:B------:R1:W-:Y:S04]  /*67630*/  LDGSTS.E [R3+0x9600], [R70.64], P1 ;  /* 0x0960000046037fae */ /* 0x0003e80008921844 */
[----:B------:R1:W-:Y:S01]  /*67640*/  STL [R1+0x31c4], R88 ;  /* 0x0031c45801007387 */ /* 0x0003e20000100800 */
[----:B------:R-:W-:Y:S02]  /*67650*/  STL [R1+0x3400], R85 ;  /* 0x0034005501007387 */ /* 0x000fe40000100800 */
[----:B------:R-:W-:Y:S02]  /*67660*/  STL [R1+0x33f4], R86 ;  /* 0x0033f45601007387 */ /* 0x000fe40000100800 */
[----:B------:R-:W3:Y:S01]  /*67670*/  LDL.LU R90, [R1+0x31a4] ;  /* 0x0031a400015a7983 */ /* 0x000ee20000300800 */
[----:B------:R-:W3:Y:S04]  /*67680*/  LDL.LU R89, [R1+0x31b0] ;  /* 0x0031b00001597983 */ /* 0x000ee80000300800 */
[----:B-1----:R-:W3:Y:S01]  /*67690*/  LDL.LU R88, [R1+0x319c] ;  /* 0x00319c0001587983 */ /* 0x002ee20000300800 */
[----:B------:R-:W-:-:S02]  /*676a0*/  IMAD.MOV.U32 R70, RZ, RZ, R85 ;  /* 0x000000ffff467224 */ /* 0x000fc400078e0055 */
[----:B------:R-:W-:Y:S02]  /*676b0*/  IMAD.MOV.U32 R71, RZ, RZ, R86 ;  /* 0x000000ffff477224 */ /* 0x000fe400078e0056 */
        /* <DEDUP_REMOVED lines=9> */
[----:B------:R-:W-:Y:S01]  /*67750*/  STL [R1+0x31bc], R79 ;  /* 0x0031bc4f01007387 */ /* 0x000fe20000100800 */
[----:B------:R-:W-:Y:S04]  /*67760*/  STL [R1+0x31c0], R76 ;  /* 0x0031c04c01007387 */ /* 0x000fe80000100800 */
[----:B------:R1:W-:Y:S01]  /*67770*/  LDGSTS.E [R3+0xb200], [R70.64], P2 ;  /* 0x0b20000046037fae */ /* 0x0003e20009121844 */
[----:B------:R1:W-:Y:S02]  /*67780*/  STL [R1+0x31b4], R77 ;  /* 0x0031b44d01007387 */ /* 0x0003e40000100800 */
[----:B-1----:R-:W-:-:S02]  /*67790*/  IMAD.MOV.U32 R71, RZ, RZ, R77 ;  /* 0x000000ffff477224 */ /* 0x002fc400078e004d */
[----:B------:R-:W-:Y:S01]  /*677a0*/  IMAD.MOV.U32 R70, RZ, RZ, R76 ;  /* 0x000000ffff467224 */ /* 0x000fe200078e004c */
[----:B------:R-:W3:Y:S01]  /*677b0*/  LDL.LU R77, [R1+0x3194] ;  /* 0x00319400014d7983 */ /* 0x000ee20000300800 */
[----:B------:R-:W3:Y:S02]  /*677c0*/  LDL.LU R76, [R1+0x31a0] ;  /* 0x0031a000014c7983 */ /* 0x000ee40000300800 */
[----:B------:R-:W3:Y:S02]  /*677d0*/  LDL.LU R86, [R1+0x33e8] ;  /* 0x0033e80001567983 */ /* 0x000ee40000300800 */
[----:B------:R-:W3:Y:S01]  /*677e0*/  LDL.LU R79, [R1+0x33f0] ;  /* 0x0033f000014f7983 */ /* 0x000ee20000300800 */
[----:B------:R-:W3:Y:S01]  /*677f0*/  LDL.LU R85, [R1+0x318c] ;  /* 0x00318c0001557983 */ /* 0x000ee20000300800 */
[----:B------:R-:W3:Y:S01]  /*67800*/  LDL.LU R78, [R1+0x3198] ;  /* 0x00319800014e7983 */ /* 0x000ee20000300800 */
[----:B------:R-:W-:Y:S02]  /*67810*/  ISETP.GT.AND P1, PT, R68, 0x1a, PT ;  /* 0x0000001a4400780c */ /* 0x000fe40003f24270 */
[----:B------:R1:W-:Y:S02]  /*67820*/  LDGSTS.E [R3+0xb400], [R70.64], P2 ;  /* 0x0b40000046037fae */ /* 0x0003e40009121844 */
[----:B------:R-:W-:-:S04]  /*67830*/  SEL R69, RZ, 0x4, !P1 ;  /* 0x00000004ff457807 */ /* 0x000fc80004800000 */
[----:B------:R-:W-:-:S04]  /*67840*/  SEL R69, R69, RZ, !P0 ;  /* 0x000000ff45457207 */ /* 0x000fc80004000000 */
[----:B------:R-:W-:Y:S02]  /*67850*/  ISETP.NE.U32.AND P1, PT, R69, RZ, PT ;  /* 0x000000ff4500720c */ /* 0x000fe40003f25070 */
        /* <DEDUP_REMOVED lines=17> */
[-C--:B------:R-:W-:Y:S02]  /*67970*/  IADD3 R89, P2, R89, R80.reuse, RZ ;  /* 0x0000005059597210 */ /* 0x080fe40007f5e0ff */
[----:B------:R1:W-:Y:S03]  /*67980*/  LDGSTS.E [R3+0xd000], [R70.64], P1 ;  /* 0x0d00000046037fae */ /* 0x0003e60008921844 */
[----:B------:R-:W-:Y:S01]  /*67990*/  IMAD.X R90, R90, 0x1, R0, P2 ;  /* 0x000000015a5a7824 */ /* 0x000fe200010e0600 */
[----:B------:R-:W-:-:S05]  /*679a0*/  IADD3 R87, P3, R87, R80, RZ ;  /* 0x0000005057577210 */ /* 0x000fca0007f7e0ff */
[----:B------:R-:W-:Y:S02]  /*679b0*/  IMAD.X R88, R88, 0x1, R0, P3 ;  /* 0x0000000158587824 */ /* 0x000fe400018e0600 */
[----:B-1----:R-:W-:Y:S02]  /*679c0*/  IMAD.MOV.U32 R70, RZ, RZ, R89 ;  /* 0x000000ffff467224 */ /* 0x002fe400078e0059 */
[----:B------:R-:W-:Y:S01]  /*679d0*/  IMAD.MOV.U32 R71, RZ, RZ, R90 ;  /* 0x000000ffff477224 */ /* 0x000fe200078e005a */
[----:B------:R-:W-:-:S04]  /*679e0*/  ISETP.GT.AND P2, PT, R68, 0x1e, PT ;  /* 0x0000001e4400780c */ /* 0x000fc80003f44270 */
        /* <DEDUP_REMOVED lines=11> */
[----:B------:R-:W-:-:S05]  /*67aa0*/  IADD3 R76, P3, R76, R80, RZ ;  /* 0x000000504c4c7210 */ /* 0x000fca0007f7e0ff */
[----:B------:R-:W-:Y:S02]  /*67ab0*/  IMAD.X R77, R77, 0x1, R0, P3 ;  /* 0x000000014d4d7824 */ /* 0x000fe400018e0600 */
[----:B-1----:R-:W-:Y:S01]  /*67ac0*/  IMAD.MOV.U32 R70, RZ, RZ, R76 ;  /* 0x000000ffff467224 */ /* 0x002fe200078e004c */
[----:B------:R-:W-:Y:S02]  /*67ad0*/  STL [R1+0x31a0], R76 ;  /* 0x0031a04c01007387 */ /* 0x000fe40000100800 */
[----:B------:R-:W-:Y:S02]  /*67ae0*/  MOV R71, R77 ;  /* 0x0000004d00477202 */ /* 0x000fe40000000f00 */
[----:B------:R1:W-:Y:S04]  /*67af0*/  STL [R1+0x3194], R77 ;  /* 0x0031944d01007387 */ /* 0x0003e80000100800 */
[----:B------:R1:W-:Y:S01]  /*67b00*/  LDGSTS.E [R3+0xd600], [R70.64], P1 ;  /* 0x0d60000046037fae */ /* 0x0003e20008921844 */
[----:B------:R-:W-:-:S02]  /*67b10*/  IADD3 R79, P1, R79, R80, RZ ;  /* 0x000000504f4f7210 */ /* 0x000fc40007f3e0ff */
[----:B------:R-:W-:Y:S01]  /*67b20*/  IADD3 R78, P3, R78, R80, RZ ;  /* 0x000000504e4e7210 */ /* 0x000fe20007f7e0ff */
[----:B-1----:R-:W2:Y:S01]  /*67b30*/  LDL.LU R77, [R1+0x33dc] ;  /* 0x0033dc00014d7983 */ /* 0x002ea20000300800 */
[----:B------:R-:W2:Y:S02]  /*67b40*/  LDL.LU R76, [R1+0x33e4] ;  /* 0x0033e400014c7983 */ /* 0x000ea40000300800 */
[--C-:B------:R-:W-:Y:S02]  /*67b50*/  IMAD.X R86, R86, 0x1, R0.reuse, P1 ;  /* 0x0000000156567824 */ /* 0x100fe400008e0600 */
[----:B------:R-:W-:Y:S01]  /*67b60*/  IMAD.X R85, R85, 0x1, R0, P3 ;  /* 0x0000000155557824 */ /* 0x000fe200018e0600 */
[----:B------:R1:W-:Y:S02]  /*67b70*/  STL [R1+0x33f0], R79 ;  /* 0x0033f04f01007387 */ /* 0x0003e40000100800 */
[----:B------:R-:W-:Y:S02]  /*67b80*/  STL [R1+0x33e8], R86 ;  /* 0x0033e85601007387 */ /* 0x000fe40000100800 */
[----:B------:R-:W-:-:S02]  /*67b90*/  IMAD.MOV.U32 R70, RZ, RZ, R79 ;  /* 0x000000ffff467224 */ /* 0x000fc400078e004f */
[----:B------:R-:W-:Y:S01]  /*67ba0*/  IMAD.MOV.U32 R71, RZ, RZ, R86 ;  /* 0x000000ffff477224 */ /* 0x000fe200078e0056 */
[----:B------:R-:W-:Y:S04]  /*67bb0*/  STL [R1+0x3198], R78 ;  /* 0x0031984e01007387 */ /* 0x000fe80000100800 */
[----:B------:R1:W-:Y:S04]  /*67bc0*/  LDGSTS.E [R3+0xf000], [R70.64], P2 ;  /* 0x0f00000046037fae */ /* 0x0003e80009121844 */
[----:B-1----:R-:W2:Y:S01]  /*67bd0*/  LDL.LU R79, [R1+0x317c] ;  /* 0x00317c00014f7983 */ /* 0x002ea20000300800 */
[----:B------:R1:W-:Y:S02]  /*67be0*/  STL [R1+0x318c], R85 ;  /* 0x00318c5501007387 */ /* 0x0003e40000100800 */
[----:B------:R-:W2:Y:S02]  /*67bf0*/  LDL.LU R69, [R1+0x3178] ;  /* 0x0031780001457983 */ /* 0x000ea40000300800 */
[----:B------:R-:W-:-:S02]  /*67c00*/  IMAD.MOV.U32 R71, RZ, RZ, R85 ;  /* 0x000000ffff477224 */ /* 0x000fc400078e0055 */
[----:B------:R-:W-:Y:S01]  /*67c10*/  IMAD.MOV.U32 R70, RZ, RZ, R78 ;  /* 0x000000ffff467224 */ /* 0x000fe200078e004e */
[----:B-1----:R-:W2:Y:S01]  /*67c20*/  LDL.LU R85, [R1+0x3174] ;  /* 0x0031740001557983 */ /* 0x002ea20000300800 */
[----:B------:R-:W2:Y:S03]  /*67c30*/  LDL.LU R78, [R1+0x316c] ;  /* 0x00316c00014e7983 */ /* 0x000ea60000300800 */
[----:B------:R-:W1:Y:S04]  /*67c40*/  S2R R212, SR_TID.X ;  /* 0x0000000000d47919 */ /* 0x000e680000002100 */
[----:B------:R1:W-:Y:S02]  /*67c50*/  LDGSTS.E [R3+0xf200], [R70.64], P2 ;  /* 0x0f20000046037fae */ /* 0x0003e40009121844 */
[----:B-1----:R-:W-:-:S05]  /*67c60*/  LOP3.LUT R212, R212, 0x7f, RZ, 0xc0, !PT ;  /* 0x0000007fd4d47812 */ /* 0x002fca00078ec0ff */
[----:B------:R-:W-:-:S05]  /*67c70*/  IMAD.SHL.U32 R212, R212, 0x4, RZ ;  /* 0x00000004d4d47824 */ /* 0x000fca00078e00ff */
[----:B------:R-:W-:Y:S02]  /*67c80*/  LOP3.LUT R86, R212, 0x60, RZ, 0x3c, !PT ;  /* 0x00000060d4567812 */ /* 0x000fe400078e3cff */
[-C--:B--2---:R-:W-:Y:S02]  /*67c90*/  IADD3 R83, P1, R83, R80.reuse, RZ ;  /* 0x0000005053537210 */ /* 0x084fe40007f3e0ff */
[----:B----4-:R-:W-:-:S03]  /*67ca0*/  IADD3 R81, P3, R81, R80, RZ ;  /* 0x0000005051517210 */ /* 0x010fc60007f7e0ff */
[--C-:B------:R-:W-:Y:S01]  /*67cb0*/  IMAD.X R84, R84, 0x1, R0.reuse, P1 ;  /* 0x0000000154547824 */ /* 0x100fe200008e0600 */
[----:B------:R-:W-:Y:S01]  /*67cc0*/  STL [R1+0x3190], R83 ;  /* 0x0031905301007387 */ /* 0x000fe20000100800 */
[----:B------:R-:W-:Y:S02]  /*67cd0*/  IMAD.MOV.U32 R70, RZ, RZ, R83 ;  /* 0x000000ffff467224 */ /* 0x000fe400078e0053 */
        /* <DEDUP_REMOVED lines=8> */
[----:B----4-:R-:W-:-:S02]  /*67d60*/  IMAD.MOV.U32 R71, RZ, RZ, R82 ;  /* 0x000000ffff477224 */ /* 0x010fc400078e0052 */
[----:B------:R-:W-:Y:S01]  /*67d70*/  IMAD.MOV.U32 R70, RZ, RZ, R81 ;  /* 0x000000ffff467224 */ /* 0x000fe200078e0051 */
[----:B--2---:R-:W4:Y:S01]  /*67d80*/  LDL.LU R82, [R1+0x33d4] ;  /* 0x0033d40001527983 */ /* 0x004f220000300800 */
[----:B------:R-:W4:Y:S01]  /*67d90*/  LDL.LU R81, [R1+0x33e0] ;  /* 0x0033e00001517983 */ /* 0x000f220000300800 */
[----:B------:R-:W-:Y:S02]  /*67da0*/  ISETP.GT.AND P1, PT, R68, 0x3, PT ;  /* 0x000000034400780c */ /* 0x000fe40003f24270 */
[----:B------:R1:W-:Y:S02]  /*67db0*/  LDGSTS.E [R3+0xf600], [R70.64], P2 ;  /* 0x0f60000046037fae */ /* 0x0003e40009121844 */
[----:B-1----:R-:W-:-:S04]  /*67dc0*/  SEL R3, RZ, 0x4, !P1 ;  /* 0x00000004ff037807 */ /* 0x002fc80004800000 */
[----:B------:R-:W-:-:S04]  /*67dd0*/  SEL R3, R3, RZ, !P0 ;  /* 0x000000ff03037207 */ /* 0x000fc80004000000 */
[----:B------:R-:W-:Y:S01]  /*67de0*/  ISETP.NE.U32.AND P1, PT, R3, RZ, PT ;  /* 0x000000ff0300720c */ /* 0x000fe20003f25070 */
[----:B------:R-:W-:Y:S01]  /*67df0*/  IMAD R3, R183, 0x10000, R86 ;  /* 0x00010000b7037824 */ /* 0x000fe200078e0256 */
[----:B------:R-:W-:-:S05]  /*67e00*/  IADD3 R76, P2, R76, R80, RZ ;  /* 0x000000504c4c7210 */ /* 0x000fca0007f5e0ff */
[----:B------:R-:W-:Y:S01]  /*67e10*/  IMAD.X R77, R77, 0x1, R0, P2 ;  /* 0x000000014d4d7824 */ /* 0x000fe200010e0600 */
[----:B------:R-:W-:Y:S01]  /*67e20*/  STL [R1+0x33e4], R76 ;  /* 0x0033e44c01007387 */ /* 0x000fe20000100800 */
[----:B------:R-:W-:-:S03]  /*67e30*/  IMAD.MOV.U32 R70, RZ, RZ, R76 ;  /* 0x000000ffff467224 */ /* 0x000fc600078e004c */
[----:B------:R1:W-:Y:S01]  /*67e40*/  STL [R1+0x33dc], R77 ;  /* 0x0033dc4d01007387 */ /* 0x0003e20000100800 */
[----:B------:R-:W3:Y:S02]  /*67e50*/  LDL.LU R88, [R1+0x315c] ;  /* 0x00315c0001587983 */ /* 0x000ee40000300800 */
[----:B------:R-:W-:Y:S02]  /*67e60*/  IMAD.MOV.U32 R71, RZ, RZ, R77 ;  /* 0x000000ffff477224 */ /* 0x000fe400078e004d */
[----:B------:R-:W3:Y:S01]  /*67e70*/  LDL.LU R87, [R1+0x3168] ;  /* 0x0031680001577983 */ /* 0x000ee20000300800 */
[-C--:B------:R-:W-:Y:S02]  /*67e80*/  IADD3 R79, P2, R79, R80.reuse, RZ ;  /* 0x000000504f4f7210 */ /* 0x080fe40007f5e0ff */
[----:B------:R-:W-:Y:S01]  /*67e90*/  IADD3 R69, P3, R69, R80, RZ ;  /* 0x0000005045457210 */ /* 0x000fe20007f7e0ff */
[----:B------:R1:W-:Y:S04]  /*67ea0*/  LDGSTS.E [R3+0x1800], [R70.64], P1 ;  /* 0x0180000046037fae */ /* 0x0003e80008921844 */
[----:B-1----:R-:W3:Y:S01]  /*67eb0*/  LDL.LU R77, [R1+0x3154] ;  /* 0x00315400014d7983 */ /* 0x002ee20000300800 */
[----:B------:R-:W3:Y:S02]  /*67ec0*/  LDL.LU R76, [R1+0x3160] ;  /* 0x00316000014c7983 */ /* 0x000ee40000300800 */
[----:B------:R-:W-:Y:S02]  /*67ed0*/  STL [R1+0x317c], R79 ;  /* 0x00317c4f01007387 */ /* 0x000fe40000100800 */
[----:B------:R-:W-:-:S02]  /*67ee0*/  IMAD.X R85, R85, 0x1, R0, P2 ;  /* 0x0000000155557824 */ /* 0x000fc400010e0600 */
[----:B------:R-:W-:Y:S02]  /*67ef0*/  IMAD.X R78, R78, 0x1, R0, P3 ;  /* 0x000000014e4e7824 */ /* 0x000fe400018e0600 */
[----:B------:R-:W-:Y:S01]  /*67f00*/  IMAD.MOV.U32 R70, RZ, RZ, R79 ;  /* 0x000000ffff467224 */ /* 0x000fe200078e004f */
[----:B------:R1:W-:Y:S01]  /*67f10*/  STL [R1+0x3174], R85 ;  /* 0x0031745501007387 */ /* 0x0003e20000100800 */
[----:B------:R-:W-:Y:S02]  /*67f20*/  IMAD.MOV.U32 R71, RZ, RZ, R85 ;  /* 0x000000ffff477224 */ /* 0x000fe400078e0055 */
[----:B------:R-:W-:Y:S02]  /*67f30*/  STL [R1+0x3178], R69 ;  /* 0x0031784501007387 */ /* 0x000fe40000100800 */
[----:B------:R1:W-:Y:S01]  /*67f40*/  STL [R1+0x316c], R78 ;  /* 0x00316c4e01007387 */ /* 0x0003e20000100800 */
[----:B------:R-:W3:Y:S04]  /*67f50*/  LDL.LU R86, [R1+0x314c] ;  /* 0x00314c0001567983 */ /* 0x000ee80000300800 */
[----:B------:R1:W-:Y:S04]  /*67f60*/  LDGSTS.E [R3+0x1a00], [R70.64], P1 ;  /* 0x01a0000046037fae */ /* 0x0003e80008921844 */
[----:B-1----:R-:W3:Y:S01]  /*67f70*/  LDL.LU R85, [R1+0x3158] ;  /* 0x0031580001557983 */ /* 0x002ee20000300800 */
[----:B------:R-:W3:Y:S01]  /*67f80*/  LDL.LU R79, [R1+0x33cc] ;  /* 0x0033cc00014f7983 */ /* 0x000ee20000300800 */
[----:B------:R-:W-:-:S02]  /*67f90*/  MOV R71, R78 ;  /* 0x0000004e00477202 */ /* 0x000fc40000000f00 */
[----:B------:R-:W3:Y:S01]  /*67fa0*/  LDL.LU R78, [R1+0x33d8] ;  /* 0x0033d800014e7983 */ /* 0x000ee20000300800 */
[----:B------:R-:W-:Y:S01]  /*67fb0*/  IMAD.MOV.U32 R70, RZ, RZ, R69 ;  /* 0x000000ffff467224 */ /* 0x000fe200078e0045 */
[----:B------:R-:W-:-:S04]  /*67fc0*/  ISETP.GT.AND P2, PT, R68, 0x7, PT ;  /* 0x000000074400780c */ /* 0x000fc80003f44270 */
[----:B------:R1:W-:Y:S01]  /*67fd0*/  LDGSTS.E [R3+0x1c00], [R70.64], P1 ;  /* 0x01c0000046037fae */ /* 0x0003e20008921844 */
[----:B------:R-:W-:-:S04]  /*67fe0*/  SEL R69, RZ, 0x4, !P2 ;  /* 0x00000004ff457807 */ /* 0x000fc80005000000 */
[----:B------:R-:W-:-:S04]  /*67ff0*/  SEL R69, R69, RZ, !P0 ;  /* 0x000000ff45457207 */ /* 0x000fc80004000000 */
[----:B------:R-:W-:Y:S02]  /*68000*/  ISETP.NE.U32.AND P2, PT, R69, RZ, PT ;  /* 0x000000ff4500720c */ /* 0x000fe40003f45070 */
[----:B---3--:R-:W-:-:S05]  /*68010*/  IADD3 R83, P3, R83, R80, RZ ;  /* 0x0000005053537210 */ /* 0x008fca0007f7e0ff */
[----:B------:R-:W-:Y:S01]  /*68020*/  IMAD.X R84, R84, 0x1, R0, P3 ;  /* 0x0000000154547824 */ /* 0x000fe200018e0600 */
[----:B----4-:R-:W-:Y:S01]  /*68030*/  IADD3 R81, P4, R81, R80, RZ ;  /* 0x0000005051517210 */ /* 0x010fe20007f9e0ff */
        /* <DEDUP_REMOVED lines=15> */
[-C--:B------:R-:W-:Y:S02]  /*68130*/  IADD3 R87, P1, R87, R80.reuse, RZ ;  /* 0x0000005057577210 */ /* 0x080fe40007f3e0ff */
[----:B------:R-:W-:-:S03]  /*68140*/  IADD3 R76, P3, R76, R80, RZ ;  /* 0x000000504c4c7210 */ /* 0x000fc60007f7e0ff */
[--C-:B------:R-:W-:Y:S01]  /*68150*/  IMAD.X R88, R88, 0x1, R0.reuse, P1 ;  /* 0x0000000158587824 */ /* 0x100fe200008e0600 */
[----:B------:R-:W-:Y:S01]  /*68160*/  STL [R1+0x3168], R87 ;  /* 0x0031685701007387 */ /* 0x000fe20000100800 */
[----:B------:R-:W-:-:S03]  /*68170*/  IMAD.X R77, R77, 0x1, R0, P3 ;  /* 0x000000014d4d7824 */ /* 0x000fc600018e0600 */
[----:B------:R1:W-:Y:S02]  /*68180*/  STL [R1+0x315c], R88 ;  /* 0x00315c5801007387 */ /* 0x0003e40000100800 */
[----:B-1----:R-:W-:Y:S02]  /*68190*/  IMAD.MOV.U32 R70, RZ, RZ, R87 ;  /* 0x000000ffff467224 */ /* 0x002fe400078e0057 */
[----:B------:R-:W-:Y:S01]  /*681a0*/  IMAD.MOV.U32 R71, RZ, RZ, R88 ;  /* 0x000000ffff477224 */ /* 0x000fe200078e0058 */
[----:B------:R-:W-:Y:S04]  /*681b0*/  STL [R1+0x3160], R76 ;  /* 0x0031604c01007387 */ /* 0x000fe80000100800 */
[----:B------:R1:W-:Y:S04]  /*681c0*/  STL [R1+0x3154], R77 ;  /* 0x0031544d01007387 */ /* 0x0003e80000100800 */
[----:B------:R1:W-:Y:S04]  /*681d0*/  LDGSTS.E [R3+0x3a00], [R70.64], P2 ;  /* 0x03a0000046037fae */ /* 0x0003e80009121844 */
[----:B------:R-:W2:Y:S01]  /*681e0*/  LDL.LU R88, [R1+0x3134] ;  /* 0x0031340001587983 */ /* 0x000ea20000300800 */
[----:B------:R-:W2:Y:S01]  /*681f0*/  LDL.LU R87, [R1+0x3140] ;  /* 0x0031400001577983 */ /* 0x000ea20000300800 */
[----:B------:R-:W-:Y:S01]  /*68200*/  IADD3 R85, P3, R85, R80, RZ ;  /* 0x0000005055557210 */ /* 0x000fe20007f7e0ff */
[----:B-1----:R-:W-:-:S02]  /*68210*/  IMAD.MOV.U32 R71, RZ, RZ, R77 ;  /* 0x000000ffff477224 */ /* 0x002fc400078e004d */
[----:B------:R-:W-:Y:S01]  /*68220*/  IMAD.MOV.U32 R70, RZ, RZ, R76 ;  /* 0x000000ffff467224 */ /* 0x000fe200078e004c */
[----:B------:R-:W2:Y:S01]  /*68230*/  LDL.LU R77, [R1+0x33c4] ;  /* 0x0033c400014d7983 */ /* 0x000ea20000300800 */
[----:B------:R-:W2:Y:S02]  /*68240*/  LDL.LU R76, [R1+0x33d0] ;  /* 0x0033d000014c7983 */ /* 0x000ea40000300800 */
[--C-:B------:R-:W-:Y:S01]  /*68250*/  IMAD.X R86, R86, 0x1, R0.reuse, P3 ;  /* 0x0000000156567824 */ /* 0x100fe200018e0600 */
[----:B------:R1:W-:Y:S01]  /*68260*/  LDGSTS.E [R3+0x3c00], [R70.64], P2 ;  /* 0x03c0000046037fae */ /* 0x0003e20009121844 */
[----:B------:R-:W-:Y:S01]  /*68270*/  IADD3 R78, P4, R78, R80, RZ ;  /* 0x000000504e4e7210 */ /* 0x000fe20007f9e0ff */
[----:B------:R-:W-:Y:S02]  /*68280*/  STL [R1+0x3158], R85 ;  /* 0x0031585501007387 */ /* 0x000fe40000100800 */
[----:B------:R1:W-:Y:S02]  /*68290*/  STL [R1+0x314c], R86 ;  /* 0x00314c5601007387 */ /* 0x0003e40000100800 */
[----:B------:R-:W-:Y:S01]  /*682a0*/  IMAD.X R79, R79, 0x1, R0, P4 ;  /* 0x000000014f4f7824 */ /* 0x000fe200020e0600 */
[----:B------:R-:W-:Y:S01]  /*682b0*/  STL [R1+0x33d8], R78 ;  /* 0x0033d84e01007387 */ /* 0x000fe20000100800 */
[----:B-1----:R-:W-:-:S02]  /*682c0*/  IMAD.MOV.U32 R70, RZ, RZ, R85 ;  /* 0x000000ffff467224 */ /* 0x002fc400078e0055 */
[----:B------:R-:W-:Y:S01]  /*682d0*/  IMAD.MOV.U32 R71, RZ, RZ, R86 ;  /* 0x000000ffff477224 */ /* 0x000fe200078e0056 */
[----:B------:R1:W-:Y:S01]  /*682e0*/  STL [R1+0x33cc], R79 ;  /* 0x0033cc4f01007387 */ /* 0x0003e20000100800 */
[----:B------:R-:W2:Y:S02]  /*682f0*/  LDL.LU R86, [R1+0x312c] ;  /* 0x00312c0001567983 */ /* 0x000ea40000300800 */
[----:B------:R-:W2:Y:S01]  /*68300*/  LDL.LU R85, [R1+0x3138] ;  /* 0x0031380001557983 */ /* 0x000ea20000300800 */
[----:B------:R1:W-:Y:S02]  /*68310*/  LDGSTS.E [R3+0x3e00], [R70.64], P2 ;  /* 0x03e0000046037fae */ /* 0x0003e40009121844 */
[----:B-1----:R-:W-:Y:S02]  /*68320*/  IMAD.MOV.U32 R71, RZ, RZ, R79 ;  /* 0x000000ffff477224 */ /* 0x002fe400078e004f */
        /* <DEDUP_REMOVED lines=9> */
[-C--:B--2---:R-:W-:Y:S02]  /*683c0*/  IADD3 R83, P2, R83, R80.reuse, RZ ;  /* 0x0000005053537210 */ /* 0x084fe40007f5e0ff */
[----:B----4-:R-:W-:-:S03]  /*683d0*/  IADD3 R81, P3, R81, R80, RZ ;  /* 0x0000005051517210 */ /* 0x010fc60007f7e0ff */
        /* <DEDUP_REMOVED lines=11> */
[----:B----4-:R-:W-:Y:S01]  /*68490*/  IMAD.MOV.U32 R71, RZ, RZ, R82 ;  /* 0x000000ffff477224 */ /* 0x010fe200078e0052 */
[----:B------:R-:W-:Y:S01]  /*684a0*/  MOV R70, R81 ;  /* 0x0000005100467202 */ /* 0x000fe20000000f00 */
[----:B--2---:R-:W4:Y:S01]  /*684b0*/  LDL.LU R82, [R1+0x33bc] ;  /* 0x0033bc0001527983 */ /* 0x004f220000300800 */
[----:B------:R-:W4:Y:S01]  /*684c0*/  LDL.LU R81, [R1+0x33c8] ;  /* 0x0033c80001517983 */ /* 0x000f220000300800 */
[----:B------:R-:W-:-:S02]  /*684d0*/  ISETP.GT.AND P2, PT, R68, 0xf, PT ;  /* 0x0000000f4400780c */ /* 0x000fc40003f44270 */
[----:B------:R1:W-:Y:S02]  /*684e0*/  LDGSTS.E [R3+0x5c00], [R70.64], P1 ;  /* 0x05c0000046037fae */ /* 0x0003e40008921844 */
[----:B------:R-:W-:-:S04]  /*684f0*/  SEL R69, RZ, 0x4, !P2 ;  /* 0x00000004ff457807 */ /* 0x000fc80005000000 */
        /* <DEDUP_REMOVED lines=10> */
[----:B------:R-:W-:Y:S04]  /*685a0*/  STL [R1+0x33d0], R76 ;  /* 0x0033d04c01007387 */ /* 0x000fe80000100800 */
[----:B------:R1:W-:Y:S01]  /*685b0*/  LDGSTS.E [R3+0x5e00], [R70.64], P1 ;  /* 0x05e0000046037fae */ /* 0x0003e20008921844 */
[----:B------:R1:W-:Y:S03]  /*685c0*/  STL [R1+0x33c4], R77 ;  /* 0x0033c44d01007387 */ /* 0x0003e60000100800 */
[----:B-1----:R-:W3:Y:S01]  /*685d0*/  LDL.LU R88, [R1+0x3114] ;  /* 0x0031140001587983 */ /* 0x002ee20000300800 */
[----:B------:R-:W3:Y:S01]  /*685e0*/  LDL.LU R87, [R1+0x3120] ;  /* 0x0031200001577983 */ /* 0x000ee20000300800 */
[----:B------:R-:W-:Y:S01]  /*685f0*/  IADD3 R85, P1, R85, R80, RZ ;  /* 0x0000005055557210 */ /* 0x000fe20007f3e0ff */
[----:B------:R-:W-:-:S02]  /*68600*/  IMAD.MOV.U32 R71, RZ, RZ, R77 ;  /* 0x000000ffff477224 */ /* 0x000fc400078e004d */
[----:B------:R-:W-:Y:S01]  /*68610*/  IMAD.MOV.U32 R70, RZ, RZ, R76 ;  /* 0x000000ffff467224 */ /* 0x000fe200078e004c */
[----:B------:R-:W3:Y:S01]  /*68620*/  LDL.LU R77, [R1+0x310c] ;  /* 0x00310c00014d7983 */ /* 0x000ee20000300800 */
[----:B------:R-:W3:Y:S02]  /*68630*/  LDL.LU R76, [R1+0x3118] ;  /* 0x00311800014c7983 */ /* 0x000ee40000300800 */
[----:B------:R-:W-:Y:S02]  /*68640*/  IMAD.X R86, R86, 0x1, R0, P1 ;  /* 0x0000000156567824 */ /* 0x000fe400008e0600 */
[----:B------:R-:W-:Y:S01]  /*68650*/  STL [R1+0x3138], R85 ;  /* 0x0031385501007387 */ /* 0x000fe20000100800 */
[----:B------:R1:W-:Y:S04]  /*68660*/  LDGSTS.E [R3+0x7800], [R70.64], P2 ;  /* 0x0780000046037fae */ /* 0x0003e80009121844 */
[----:B------:R1:W-:Y:S01]  /*68670*/  STL [R1+0x312c], R86 ;  /* 0x00312c5601007387 */ /* 0x0003e20000100800 */
[----:B------:R-:W-:-:S05]  /*68680*/  IADD3 R78, P3, R78, R80, RZ ;  /* 0x000000504e4e7210 */ /* 0x000fca0007f7e0ff */
[----:B------:R-:W-:Y:S02]  /*68690*/  IMAD.X R79, R79, 0x1, R0, P3 ;  /* 0x000000014f4f7824 */ /* 0x000fe400018e0600 */
[----:B-1----:R-:W-:Y:S02]  /*686a0*/  IMAD.MOV.U32 R70, RZ, RZ, R85 ;  /* 0x000000ffff467224 */ /* 0x002fe400078e0055 */
[----:B------:R-:W-:Y:S01]  /*686b0*/  IMAD.MOV.U32 R71, RZ, RZ, R86 ;  /* 0x000000ffff477224 */ /* 0x000fe200078e0056 */
[----:B------:R-:W-:Y:S01]  /*686c0*/  STL [R1+0x3130], R78 ;  /* 0x0031304e01007387 */ /* 0x000fe20000100800 */
[----:B------:R1:W-:Y:S02]  /*686d0*/  STL [R1+0x3124], R79 ;  /* 0x0031244f01007387 */ /* 0x0003e40000100800 */
[----:B------:R-:W3:Y:S02]  /*686e0*/  LDL.LU R86, [R1+0x3104] ;  /* 0x0031040001567983 */ /* 0x000ee40000300800 */
[----:B------:R-:W3:Y:S01]  /*686f0*/  LDL.LU R85, [R1+0x3110] ;  /* 0x0031100001557983 */ /* 0x000ee20000300800 */
[----:B------:R1:W-:Y:S02]  /*68700*/  LDGSTS.E [R3+0x7a00], [R70.64], P2 ;  /* 0x07a0000046037fae */ /* 0x0003e40009121844 */
[----:B-1----:R-:W-:-:S02]  /*68710*/  IMAD.MOV.U32 R71, RZ, RZ, R79 ;  /* 0x000000ffff477224 */ /* 0x002fc400078e004f */
[----:B------:R-:W-:Y:S01]  /*68720*/  IMAD.MOV.U32 R70, RZ, RZ, R78 ;  /* 0x000000ffff467224 */ /* 0x000fe200078e004e */
[----:B------:R-:W3:Y:S01]  /*68730*/  LDL.LU R79, [R1+0x33b4] ;  /* 0x0033b400014f7983 */ /* 0x000ee20000300800 */
[----:B------:R-:W3:Y:S03]  /*68740*/  LDL.LU R78, [R1+0x33c0] ;  /* 0x0033c000014e7983 */ /* 0x000ee60000300800 */
[----:B------:R1:W-:Y:S01]  /*68750*/  LDGSTS.E [R3+0x7c00], [R70.64], P2 ;  /* 0x07c0000046037fae */ /* 0x0003e20009121844 */
[----:B------:R-:W-:-:S04]  /*68760*/  ISETP.GT.AND P1, PT, R68, 0x13, PT ;  /* 0x000000134400780c */ /* 0x000fc80003f24270 */
        /* <DEDUP_REMOVED lines=25> */
[----:B-1----:R-:W-:Y:S02]  /*68900*/  IMAD.MOV.U32 R70, RZ, RZ, R87 ;  /* 0x000000ffff467224 */ /* 0x002fe400078e0057 */
[----:B------:R-:W-:Y:S01]  /*68910*/  IMAD.X R77, R77, 0x1, R0, P3 ;  /* 0x000000014d4d7824 */ /* 0x000fe200018e0600 */
[----:B------:R-:W-:Y:S01]  /*68920*/  MOV R71, R88 ;  /* 0x0000005800477202 */ /* 0x000fe20000000f00 */
[----:B------:R-:W-:Y:S01]  /*68930*/  STL [R1+0x3114], R88 ;  /* 0x0031145801007387 */ /* 0x000fe20000100800 */
[----:B------:R-:W-:Y:S02]  /*68940*/  STL [R1+0x3118], R76 ;  /* 0x0031184c01007387 */ /* 0x000fe40000100800 */
[----:B------:R1:W-:Y:S02]  /*68950*/  STL [R1+0x310c], R77 ;  /* 0x00310c4d01007387 */ /* 0x0003e40000100800 */
[----:B------:R-:W4:Y:S01]  /*68960*/  LDL.LU R90, [R1+0x30ec] ;  /* 0x0030ec00015a7983 */ /* 0x000f220000300800 */
[----:B------:R1:W-:Y:S04]  /*68970*/  LDGSTS.E [R3+0x9a00], [R70.64], P1 ;  /* 0x09a0000046037fae */ /* 0x0003e80008921844 */
[----:B------:R-:W4:Y:S01]  /*68980*/  LDL.LU R89, [R1+0x30f8] ;  /* 0x0030f80001597983 */ /* 0x000f220000300800 */
[----:B------:R-:W-:Y:S01]  /*68990*/  IADD3 R85, P3, R85, R80, RZ ;  /* 0x0000005055557210 */ /* 0x000fe20007f7e0ff */
[----:B-1----:R-:W-:-:S02]  /*689a0*/  IMAD.MOV.U32 R70, RZ, RZ, R76 ;  /* 0x000000ffff467224 */ /* 0x002fc400078e004c */
[----:B------:R-:W-:Y:S02]  /*689b0*/  IMAD.MOV.U32 R71, RZ, RZ, R77 ;  /* 0x000000ffff477224 */ /* 0x000fe400078e004d */
[----:B------:R-:W4:Y:S01]  /*689c0*/  LDL.LU R77, [R1+0x33ac] ;  /* 0x0033ac00014d7983 */ /* 0x000f220000300800 */
[----:B------:R-:W-:-:S03]  /*689d0*/  IMAD.X R86, R86, 0x1, R0, P3 ;  /* 0x0000000156567824 */ /* 0x000fc600018e0600 */
[----:B------:R1:W-:Y:S01]  /*689e0*/  LDGSTS.E [R3+0x9c00], [R70.64], P1 ;  /* 0x09c0000046037fae */ /* 0x0003e20008921844 */
[----:B------:R-:W4:Y:S02]  /*689f0*/  LDL.LU R76, [R1+0x33b8] ;  /* 0x0033b800014c7983 */ /* 0x000f240000300800 */
[----:B------:R-:W-:Y:S01]  /*68a00*/  STL [R1+0x3110], R85 ;  /* 0x0031105501007387 */ /* 0x000fe20000100800 */
[----:B------:R-:W-:Y:S01]  /*68a10*/  IADD3 R78, P4, R78, R80, RZ ;  /* 0x000000504e4e7210 */ /* 0x000fe20007f9e0ff */
[----:B-1----:R-:W-:Y:S02]  /*68a20*/  IMAD.MOV.U32 R70, RZ, RZ, R85 ;  /* 0x000000ffff467224 */ /* 0x002fe400078e0055 */
[----:B------:R-:W-:Y:S02]  /*68a30*/  IMAD.MOV.U32 R71, RZ, RZ, R86 ;  /* 0x000000ffff477224 */ /* 0x000fe400078e0056 */
[----:B------:R-:W-:Y:S01]  /*68a40*/  IMAD.X R79, R79, 0x1, R0, P4 ;  /* 0x000000014f4f7824 */ /* 0x000fe200020e0600 */
[----:B------:R-:W-:Y:S01]  /*68a50*/  STL [R1+0x3104], R86 ;  /* 0x0031045601007387 */ /* 0x000fe20000100800 */
[----:B------:R-:W-:Y:S03]  /*68a60*/  STL [R1+0x33c0], R78 ;  /* 0x0033c04e01007387 */ /* 0x000fe60000100800 */
[----:B------:R1:W-:Y:S04]  /*68a70*/  LDGSTS.E [R3+0x9e00], [R70.64], P1 ;  /* 0x09e0000046037fae */ /* 0x0003e80008921844 */
[----:B------:R1:W-:Y:S02]  /*68a80*/  STL [R1+0x33b4], R79 ;  /* 0x0033b44f01007387 */ /* 0x0003e40000100800 */
[----:B-1----:R-:W-:-:S02]  /*68a90*/  IMAD.MOV.U32 R71, RZ, RZ, R79 ;  /* 0x000000ffff477224 */ /* 0x002fc400078e004f */
[----:B------:R-:W-:Y:S01]  /*68aa0*/  IMAD.MOV.U32 R70, RZ, RZ, R78 ;  /* 0x000000ffff467224 */ /* 0x000fe200078e004e */
[----:B------:R-:W4:Y:S01]  /*68ab0*/  LDL.LU R79, [R1+0x30e4] ;  /* 0x0030e400014f7983 */ /* 0x000f220000300800 */
[----:B------:R-:W4:Y:S02]  /*68ac0*/  LDL.LU R78, [R1+0x30f0] ;  /* 0x0030f000014e7983 */ /* 0x000f240000300800 */
[----:B------:R-:W4:Y:S02]  /*68ad0*/  LDL.LU R88, [R1+0x30dc] ;  /* 0x0030dc0001587983 */ /* 0x000f240000300800 */
        /* <DEDUP_REMOVED lines=11> */
[----:B------:R-:W-:-:S03]  /*68b90*/  IMAD.X R82, R82, 0x1, R0, P3 ;  /* 0x0000000152527824 */ /* 0x000fc600018e0600 */
[----:B------:R2:W-:Y:S01]  /*68ba0*/  STL [R1+0x30fc], R84 ;  /* 0x0030fc5401007387 */ /* 0x0005e20000100800 */
[----:B------:R-:W-:Y:S03]  /*68bb0*/  STL [R1+0x3100], R81 ;  /* 0x0031005101007387 */ /* 0x000fe60000100800 */
[----:B------:R4:W-:Y:S01]  /*68bc0*/  STL [R1+0x30f4], R82 ;  /* 0x0030f45201007387 */ /* 0x0009e20000100800 */
[----:B------:R-:W3:Y:S02]  /*68bd0*/  LDL.LU R86, [R1+0x30d4] ;  /* 0x0030d40001567983 */ /* 0x000ee40000300800 */
[----:B------:R-:W3:Y:S02]  /*68be0*/  LDL.LU R85, [R1+0x30e0] ;  /* 0x0030e00001557983 */ /* 0x000ee40000300800 */
[----:B-1----:R-:W-:Y:S02]  /*68bf0*/  IMAD.MOV.U32 R70, RZ, RZ, R83 ;  /* 0x000000ffff467224 */ /* 0x002fe400078e0053 */
[----:B------:R-:W-:Y:S01]  /*68c00*/  IMAD.MOV.U32 R71, RZ, RZ, R84 ;  /* 0x000000ffff477224 */ /* 0x000fe200078e0054 */
[----:B------:R-:W-:Y:S01]  /*68c10*/  ISETP.GT.AND P1, PT, R68, 0x1b, PT ;  /* 0x0000001b4400780c */ /* 0x000fe20003f24270 */
[----:B--2---:R-:W2:Y:S01]  /*68c20*/  LDL.LU R84, [R1+0x33a8] ;  /* 0x0033a80001547983 */ /* 0x004ea20000300800 */
[----:B------:R-:W2:Y:S03]  /*68c30*/  LDL.LU R83, [R1+0x33b0] ;  /* 0x0033b00001537983 */ /* 0x000ea60000300800 */
[----:B------:R1:W-:Y:S01]  /*68c40*/  LDGSTS.E [R3+0xba00], [R70.64], P2 ;  /* 0x0ba0000046037fae */ /* 0x0003e20009121844 */
[----:B------:R-:W-:-:S04]  /*68c50*/  SEL R69, RZ, 0x4, !P1 ;  /* 0x00000004ff457807 */ /* 0x000fc80004800000 */
[----:B------:R-:W-:Y:S01]  /*68c60*/  SEL R69, R69, RZ, !P0 ;  /* 0x000000ff45457207 */ /* 0x000fe20004000000 */
[----:B-1----:R-:W-:Y:S02]  /*68c70*/  IMAD.MOV.U32 R70, RZ, RZ, R81 ;  /* 0x000000ffff467224 */ /* 0x002fe400078e0051 */
[----:B------:R-:W-:Y:S02]  /*68c80*/  IMAD.MOV.U32 R71, RZ, RZ, R82 ;  /* 0x000000ffff477224 */ /* 0x000fe400078e0052 */
[----:B----4-:R-:W2:Y:S01]  /*68c90*/  LDL.LU R82, [R1+0x30cc] ;  /* 0x0030cc0001527983 */ /* 0x010ea20000300800 */
[----:B------:R-:W2:Y:S03]  /*68ca0*/  LDL.LU R81, [R1+0x30d8] ;  /* 0x0030d80001517983 */ /* 0x000ea60000300800 */
[----:B------:R1:W-:Y:S01]  /*68cb0*/  LDGSTS.E [R3+0xbc00], [R70.64], P2 ;  /* 0x0bc0000046037fae */ /* 0x0003e20009121844 */
[----:B------:R-:W-:-:S02]  /*68cc0*/  ISETP.NE.U32.AND P1, PT, R69, RZ, PT ;  /* 0x000000ff4500720c */ /* 0x000fc40003f25070 */
[----:B------:R-:W-:-:S05]  /*68cd0*/  IADD3 R89, P3, R89, R80, RZ ;  /* 0x0000005059597210 */ /* 0x000fca0007f7e0ff */
[----:B------:R-:W-:Y:S02]  /*68ce0*/  IMAD.X R90, R90, 0x1, R0, P3 ;  /* 0x000000015a5a7824 */ /* 0x000fe400018e0600 */
[----:B-1----:R-:W-:Y:S02]  /*68cf0*/  IMAD.MOV.U32 R70, RZ, RZ, R89 ;  /* 0x000000ffff467224 */ /* 0x002fe400078e0059 */
[----:B------:R-:W-:Y:S01]  /*68d00*/  IMAD.MOV.U32 R71, RZ, RZ, R90 ;  /* 0x000000ffff477224 */ /* 0x000fe200078e005a */
[----:B------:R-:W-:Y:S04]  /*68d10*/  STL [R1+0x30f8], R89 ;  /* 0x0030f85901007387 */ /* 0x000fe80000100800 */
[----:B------:R1:W-:Y:S01]  /*68d20*/  LDGSTS.E [R3+0xbe00], [R70.64], P2 ;  /* 0x0be0000046037fae */ /* 0x0003e20009121844 */
[----:B------:R-:W-:-:S03]  /*68d30*/  IADD3 R76, P4, R76, R80, RZ ;  /* 0x000000504c4c7210 */ /* 0x000fc60007f9e0ff */
[----:B------:R-:W-:Y:S02]  /*68d40*/  STL [R1+0x30ec], R90 ;  /* 0x0030ec5a01007387 */ /* 0x000fe40000100800 */
[----:B------:R-:W-:Y:S02]  /*68d50*/  IMAD.X R77, R77, 0x1, R0, P4 ;  /* 0x000000014d4d7824 */ /* 0x000fe400020e0600 */
[----:B------:R1:W-:Y:S02]  /*68d60*/  STL [R1+0x33b8], R76 ;  /* 0x0033b84c01007387 */ /* 0x0003e40000100800 */
[----:B-1----:R-:W-:Y:S02]  /*68d70*/  IMAD.MOV.U32 R70, RZ, RZ, R76 ;  /* 0x000000ffff467224 */ /* 0x002fe400078e004c */
[----:B------:R-:W-:Y:S01]  /*68d80*/  IMAD.MOV.U32 R71, RZ, RZ, R77 ;  /* 0x000000ffff477224 */ /* 0x000fe200078e004d */
[----:B------:R1:W-:Y:S04]  /*68d90*/  STL [R1+0x33ac], R77 ;  /* 0x0033ac4d01007387 */ /* 0x0003e80000100800 */
[----:B------:R1:W-:Y:S04]  /*68da0*/  LDGSTS.E [R3+0xd800], [R70.64], P1 ;  /* 0x0d80000046037fae */ /* 0x0003e80008921844 */
[----:B------:R-:W4:Y:S04]  /*68db0*/  LDL.LU R76, [R1+0x30d0] ;  /* 0x0030d000014c7983 */ /* 0x000f280000300800 */
[----:B-1----:R-:W4:Y:S01]  /*68dc0*/  LDL.LU R77, [R1+0x30c8] ;  /* 0x0030c800014d7983 */ /* 0x002f220000300800 */
[----:B------:R-:W-:-:S02]  /*68dd0*/  IADD3 R78, P2, R78, R80, RZ ;  /* 0x000000504e4e7210 */ /* 0x000fc40007f5e0ff */
[----:B------:R-:W-:-:S03]  /*68de0*/  IADD3 R87, P3, R87, R80, RZ ;  /* 0x0000005057577210 */ /* 0x000fc60007f7e0ff */
[--C-:B------:R-:W-:Y:S01]  /*68df0*/  IMAD.X R79, R79, 0x1, R0.reuse, P2 ;  /* 0x000000014f4f7824 */ /* 0x100fe200010e0600 */
[----:B------:R-:W-:Y:S01]  /*68e00*/  STL [R1+0x30f0], R78 ;  /* 0x0030f04e01007387 */ /* 0x000fe20000100800 */
[----:B------:R-:W-:Y:S02]  /*68e10*/  IMAD.X R88, R88, 0x1, R0, P3 ;  /* 0x0000000158587824 */ /* 0x000fe400018e0600 */
[----:B------:R-:W-:Y:S01]  /*68e20*/  IMAD.MOV.U32 R71, RZ, RZ, R79 ;  /* 0x000000ffff477224 */ /* 0x000fe200078e004f */
[----:B------:R1:W-:Y:S01]  /*68e30*/  STL [R1+0x30e4], R79 ;  /* 0x0030e44f01007387 */ /* 0x0003e20000100800 */
[----:B------:R-:W-:Y:S01]  /*68e40*/  STL [R1+0x30e8], R87 ;  /* 0x0030e85701007387 */ /* 0x000fe20000100800 */
[----:B------:R-:W-:-:S05]  /*68e50*/  MOV R70, R78 ;  /* 0x0000004e00467202 */ /* 0x000fca0000000f00 */
[----:B------:R1:W-:Y:S04]  /*68e60*/  LDGSTS.E [R3+0xda00], [R70.64], P1 ;  /* 0x0da0000046037fae */ /* 0x0003e80008921844 */
[----:B-1----:R-:W4:Y:S01]  /*68e70*/  LDL.LU R79, [R1+0x30c4] ;  /* 0x0030c400014f7983 */ /* 0x002f220000300800 */
[----:B------:R-:W-:Y:S02]  /*68e80*/  STL [R1+0x30dc], R88 ;  /* 0x0030dc5801007387 */ /* 0x000fe40000100800 */
[----:B------:R-:W4:Y:S01]  /*68e90*/  LDL.LU R78, [R1+0x30c0] ;  /* 0x0030c000014e7983 */ /* 0x000f220000300800 */
[----:B------:R-:W-:Y:S01]  /*68ea0*/  ISETP.GT.AND P2, PT, R68, 0x1f, PT ;  /* 0x0000001f4400780c */ /* 0x000fe20003f44270 */
[----:B------:R-:W-:Y:S02]  /*68eb0*/  IMAD.MOV.U32 R70, RZ, RZ, R87 ;  /* 0x000000ffff467224 */ /* 0x000fe400078e0057 */
[----:B------:R-:W-:-:S05]  /*68ec0*/  IMAD.MOV.U32 R71, RZ, RZ, R88 ;  /* 0x000000ffff477224 */ /* 0x000fca00078e0058 */
[----:B------:R1:W-:Y:S01]  /*68ed0*/  LDGSTS.E [R3+0xdc00], [R70.64], P1 ;  /* 0x0dc0000046037fae */ /* 0x0003e20008921844 */
[----:B------:R-:W-:-:S04]  /*68ee0*/  SEL R69, RZ, 0x4, !P2 ;  /* 0x00000004ff457807 */ /* 0x000fc80005000000 */
[----:B------:R-:W-:-:S04]  /*68ef0*/  SEL R69, R69, RZ, !P0 ;  /* 0x000000ff45457207 */ /* 0x000fc80004000000 */
[----:B------:R-:W-:Y:S02]  /*68f00*/  ISETP.NE.U32.AND P2, PT, R69, RZ, PT ;  /* 0x000000ff4500720c */ /* 0x000fe40003f45070 */
[----:B---3--:R-:W-:-:S05]  /*68f10*/  IADD3 R85, P3, R85, R80, RZ ;  /* 0x0000005055557210 */ /* 0x008fca0007f7e0ff */
[----:B------:R-:W-:Y:S02]  /*68f20*/  IMAD.X R86, R86, 0x1, R0, P3 ;  /* 0x0000000156567824 */ /* 0x000fe400018e0600 */
[----:B-1----:R-:W-:Y:S02]  /*68f30*/  IMAD.MOV.U32 R70, RZ, RZ, R85 ;  /* 0x000000ffff467224 */ /* 0x002fe400078e0055 */
[----:B------:R-:W-:-:S05]  /*68f40*/  IMAD.MOV.U32 R71, RZ, RZ, R86 ;  /* 0x000000ffff477224 */ /* 0x000fca00078e0056 */
[----:B------:R1:W-:Y:S01]  /*68f50*/  LDGSTS.E [R3+0xde00], [R70.64], P1 ;  /* 0x0de0000046037fae */ /* 0x0003e20008921844 */
[----:B--2---:R-:W-:-:S03]  /*68f60*/  IADD3 R83, P1, R83, R80, RZ ;  /* 0x0000005053537210 */ /* 0x004fc60007f3e0ff */
[----:B------:R-:W-:Y:S01]  /*68f70*/  STL [R1+0x30e0], R85 ;  /* 0x0030e05501007387 */ /* 0x000fe20000100800 */
[----:B------:R2:W-:Y:S02]  /*68f80*/  STL [R1+0x30d4], R86 ;  /* 0x0030d45601007387 */ /* 0x0005e40000100800 */
[----:B------:R-:W3:Y:S02]  /*68f90*/  LDL.LU R69, [R1+0x35c4] ;  /* 0x0035c40001457983 */ /* 0x000ee40000300800 */
[--C-:B------:R-:W-:Y:S01]  /*68fa0*/  IMAD.X R84, R84, 0x1, R0.reuse, P1 ;  /* 0x0000000154547824 */ /* 0x100fe200008e0600 */
[----:B------:R-:W-:Y:S01]  /*68fb0*/  IADD3 R81, P3, R81, R80, RZ ;  /* 0x0000005051517210 */ /* 0x000fe20007f7e0ff */
[----:B------:R1:W-:Y:S03]  /*68fc0*/  STL [R1+0x33b0], R83 ;  /* 0x0033b05301007387 */ /* 0x0003e60000100800 */
[----:B------:R-:W-:Y:S01]  /*68fd0*/  STL [R1+0x33a8], R84 ;  /* 0x0033a85401007387 */ /* 0x000fe20000100800 */
[----:B------:R-:W-:Y:S01]  /*68fe0*/  STL [R1+0x30d8], R81 ;  /* 0x0030d85101007387 */ /* 0x000fe20000100800 */
[----:B--2---:R-:W3:Y:S02]  /*68ff0*/  LDL.LU R86, [R1+0x35c0] ;  /* 0x0035c00001567983 */ /* 0x004ee40000300800 */
[----:B------:R-:W-:-:S02]  /*69000*/  IMAD.X R82, R82, 0x1, R0, P3 ;  /* 0x0000000152527824 */ /* 0x000fc400018e0600 */
[----:B-1----:R-:W-:Y:S02]  /*69010*/  IMAD.MOV.U32 R70, RZ, RZ, R83 ;  /* 0x000000ffff467224 */ /* 0x002fe400078e0053 */
[----:B------:R-:W-:Y:S01]  /*69020*/  IMAD.MOV.U32 R71, RZ, RZ, R84 ;  /* 0x000000ffff477224 */ /* 0x000fe200078e0054 */
[----:B------:R1:W-:Y:S01]  /*69030*/  STL [R1+0x30cc], R82 ;  /* 0x0030cc5201007387 */ /* 0x0003e20000100800 */
[----:B------:R-:W3:Y:S03]  /*69040*/  LDL.LU R83, [R1+0x35bc] ;  /* 0x0035bc0001537983 */ /* 0x000ee60000300800 */
[----:B------:R1:W-:Y:S02]  /*69050*/  LDGSTS.E [R3+0xf800], [R70.64], P2 ;  /* 0x0f80000046037fae */ /* 0x0003e40009121844 */
[----:B-1----:R-:W-:Y:S02]  /*69060*/  IMAD.MOV.U32 R71, RZ, RZ, R82 ;  /* 0x000000ffff477224 */ /* 0x002fe400078e0052 */
[----:B------:R-:W3:Y:S01]  /*69070*/  LDL.LU R82, [R1+0x35b8] ;  /* 0x0035b80001527983 */ /* 0x000ee20000300800 */
[----:B------:R-:W3:Y:S02]  /*69080*/  LDL.LU R85, [R1+0x35b4] ;  /* 0x0035b40001557983 */ /* 0x000ee40000300800 */
[----:B------:R-:W-:-:S02]  /*69090*/  IMAD.MOV.U32 R70, RZ, RZ, R81 ;  /* 0x000000ffff467224 */ /* 0x000fc400078e0051 */
[----:B------:R-:W3:Y:S03]  /*690a0*/  LDL.LU R84, [R1+0x35b0] ;  /* 0x0035b00001547983 */ /* 0x000ee60000300800 */
[----:B------:R1:W-:Y:S01]  /*690b0*/  LDGSTS.E [R3+0xfa00], [R70.64], P2 ;  /* 0x0fa0000046037fae */ /* 0x0003e20009121844 */
[-C--:B----4-:R-:W-:Y:S02]  /*690c0*/  IADD3 R76, P1, R76, R80.reuse, RZ ;  /* 0x000000504c4c7210 */ /* 0x090fe40007f3e0ff */
[----:B------:R-:W-:-:S03]  /*690d0*/  IADD3 R77, P3, R77, R80, RZ ;  /* 0x000000504d4d7210 */ /* 0x000fc60007f7e0ff */
[----:B-1----:R-:W-:Y:S01]  /*690e0*/  IMAD.MOV.U32 R70, RZ, RZ, R76 ;  /* 0x000000ffff467224 */ /* 0x002fe200078e004c */
[----:B------:R1:W-:Y:S01]  /*690f0*/  STL [R1+0x30d0], R76 ;  /* 0x0030d04c01007387 */ /* 0x0003e20000100800 */
[----:B------:R-:W-:Y:S02]  /*69100*/  STL [R1+0x30c8], R77 ;  /* 0x0030c84d01007387 */ /* 0x000fe40000100800 */
[--C-:B------:R-:W-:Y:S02]  /*69110*/  IMAD.X R79, R79, 0x1, R0.reuse, P1 ;  /* 0x000000014f4f7824 */ /* 0x100fe400008e0600 */
[----:B------:R-:W-:Y:S02]  /*69120*/  IMAD.X R78, R78, 0x1, R0, P3 ;  /* 0x000000014e4e7824 */ /* 0x000fe400018e0600 */
[----:B------:R-:W-:Y:S01]  /*69130*/  IMAD.MOV.U32 R71, RZ, RZ, R79 ;  /* 0x000000ffff477224 */ /* 0x000fe200078e004f */
[----:B------:R-:W-:Y:S04]  /*69140*/  STL [R1+0x30c4], R79 ;  /* 0x0030c44f01007387 */ /* 0x000fe80000100800 */
[----:B------:R4:W-:Y:S01]  /*69150*/  LDGSTS.E [R3+0xfc00], [R70.64], P2 ;  /* 0x0fc0000046037fae */ /* 0x0009e20009121844 */
[----:B------:R1:W-:Y:S02]  /*69160*/  STL [R1+0x30c0], R78 ;  /* 0x0030c04e01007387 */ /* 0x0003e40000100800 */
[----:B------:R-:W2:Y:S02]  /*69170*/  LDL.LU R80, [R1+0x35a4] ;  /* 0x0035a40001507983 */ /* 0x000ea40000300800 */
[----:B----4-:R-:W-:-:S02]  /*69180*/  IMAD.MOV.U32 R70, RZ, RZ, R77 ;  /* 0x000000ffff467224 */ /* 0x010fc400078e004d */
[----:B------:R-:W-:-:S05]  /*69190*/  IMAD.MOV.U32 R71, RZ, RZ, R78 ;  /* 0x000000ffff477224 */ /* 0x000fca00078e004e */
[----:B------:R4:W-:Y:S01]  /*691a0*/  LDGSTS.E [R3+0xfe00], [R70.64], P2 ;  /* 0x0fe0000046037fae */ /* 0x0009e20009121844 */
[----:B-1----:R-:W-:-:S03]  /*691b0*/  LOP3.LUT R76, R213, 0x1f, RZ, 0xc0, !PT ;  /* 0x0000001fd54c7812 */ /* 0x002fc600078ec0ff */
[----:B----4-:R-:W4:Y:S01]  /*691c0*/  LDL.LU R70, [R1+0x35ac] ;  /* 0x0035ac0001467983 */ /* 0x010f220000300800 */
[----:B------:R-:W2:Y:S02]  /*691d0*/  LDL.LU R81, [R1+0x35a0] ;  /* 0x0035a00001517983 */ /* 0x000ea40000300800 */
[----:B------:R-:W2:Y:S02]  /*691e0*/  LDL.LU R71, [R1+0x35a8] ;  /* 0x0035a80001477983 */ /* 0x000ea40000300800 */
[----:B------:R-:W-:Y:S01]  /*691f0*/  IMAD.MOV.U32 R182, RZ, RZ, c[0x0][0x18c] ;  /* 0x00006300ffb67624 */ /* 0x000fe200078e00ff */
[----:B------:R-:W-:Y:S02]  /*69200*/  ISETP.GE.AND P1, PT, R76, R68, PT ;  /* 0x000000444c00720c */ /* 0x000fe40003f26270 */
[----:B------:R-:W-:Y:S01]  /*69210*/  LOP3.LUT R213, R213, 0x60, RZ, 0xc0, !PT ;  /* 0x00000060d5d57812 */ /* 0x000fe200078ec0ff */
[----:B------:R-:W-:Y:S02]  /*69220*/  IMAD.SHL.U32 R241, R241, 0x4, RZ ;  /* 0x00000004f1f17824 */ /* 0x000fe400078e00ff */
[----:B------:R-:W-:Y:S01]  /*69230*/  IMAD.SHL.U32 R182, R182, 0x20, RZ ;  /* 0x00000020b6b67824 */ /* 0x000fe200078e00ff */
[----:B------:R-:W-:-:S02]  /*69240*/  SEL R3, RZ, 0x4, P1 ;  /* 0x00000004ff037807 */ /* 0x000fc40000800000 */
[----:B------:R-:W-:Y:S01]  /*69250*/  SHF.R.U32.HI R213, RZ, 0x1, R213 ;  /* 0x00000001ffd57819 */ /* 0x000fe200000116d5 */
[----:B------:R-:W2:Y:S01]  /*69260*/  LDL.LU R76, [R1+0x359c] ;  /* 0x00359c00014c7983 */ /* 0x000ea20000300800 */
[----:B------:R-:W-:Y:S01]  /*69270*/  IMAD.SHL.U32 R182, R182, 0x4, RZ ;  /* 0x00000004b6b67824 */ /* 0x000fe200078e00ff */
[----:B------:R-:W-:Y:S02]  /*69280*/  SEL R3, R3, RZ, !P0 ;  /* 0x000000ff03037207 */ /* 0x000fe40004000000 */
[----:B------:R-:W-:Y:S01]  /*69290*/  LOP3.LUT R78, R241, R213, RZ, 0x3c, !PT ;  /* 0x000000d5f14e7212 */ /* 0x000fe200078e3cff */
[----:B------:R-:W2:Y:S04]  /*692a0*/  LDL.LU R77, [R1+0x3598] ;  /* 0x00359800014d7983 */ /* 0x000ea80000300800 */
[----:B------:R-:W0:Y:S01]  /*692b0*/  LDGDEPBAR ;  /* 0x00000000000079af */ /* 0x000e220000000000 */
[----:B------:R-:W-:Y:S01]  /*692c0*/  ISETP.NE.U32.AND P0, PT, R3, RZ, PT ;  /* 0x000000ff0300720c */ /* 0x000fe20003f05070 */
[----:B------:R-:W-:-:S02]  /*692d0*/  IMAD R3, R183, 0x10000, R78 ;  /* 0x00010000b7037824 */ /* 0x000fc400078e024e */
[----:B------:R-:W2:Y:S01]  /*692e0*/  LDL.LU R78, [R1+0x3594] ;  /* 0x00359400014e7983 */ /* 0x000ea20000300800 */
[----:B---3--:R-:W-:-:S05]  /*692f0*/  IADD3 R69, P1, R69, R182, RZ ;  /* 0x000000b645457210 */ /* 0x008fca0007f3e0ff */
[----:B------:R1:W-:Y:S01]  /*69300*/  STL [R1+0x35c4], R69 ;  /* 0x0035c44501007387 */ /* 0x0003e20000100800 */
[----:B------:R-:W-:-:S05]  /*69310*/  IADD3.X R86, R86, R2, RZ, P1, !PT ;  /* 0x0000000256567210 */ /* 0x000fca0000ffe4ff */
[----:B------:R-:W-:Y:S01]  /*69320*/  STL [R1+0x35c0], R86 ;  /* 0x0035c05601007387 */ /* 0x000fe20000100800 */
[----:B------:R-:W3:Y:S01]  /*69330*/  LDL.LU R79, [R1+0x3590] ;  /* 0x00359000014f7983 */ /* 0x000ee20000300800 */
[-C--:B------:R-:W-:Y:S01]  /*69340*/  IADD3 R83, P1, R83, R182.reuse, RZ ;  /* 0x000000b653537210 */ /* 0x080fe20007f3e0ff */
[----:B------:R-:W-:Y:S02]  /*69350*/  IMAD.MOV.U32 R68, RZ, RZ, R69 ;  /* 0x000000ffff447224 */ /* 0x000fe400078e0045 */
[----:B-1----:R-:W-:Y:S02]  /*69360*/  IMAD.MOV.U32 R69, RZ, RZ, R86 ;  /* 0x000000ffff457224 */ /* 0x002fe400078e0056 */
[----:B------:R1:W-:Y:S04]  /*69370*/  STL [R1+0x35bc], R83 ;  /* 0x0035bc5301007387 */ /* 0x0003e80000100800 */
[----:B------:R1:W-:Y:S01]  /*69380*/  LDGSTS.E [R3+0x40000], [R68.64], P0 ;  /* 0x4000000044037fae */ /* 0x0003e20008121844 */
[----:B------:R-:W-:Y:S01]  /*69390*/  IADD3 R82, P2, R82, R182, RZ ;  /* 0x000000b652527210 */ /* 0x000fe20007f5e0ff */
[----:B------:R-:W-:-:S02]  /*693a0*/  IMAD.X R85, R85, 0x1, R2, P1 ;  /* 0x0000000155557824 */ /* 0x000fc400008e0602 */
[----:B-1----:R-:W-:Y:S02]  /*693b0*/  IMAD.MOV.U32 R68, RZ, RZ, R83 ;  /* 0x000000ffff447224 */ /* 0x002fe400078e0053 */
[----:B------:R-:W-:Y:S01]  /*693c0*/  IMAD.X R84, R84, 0x1, R2, P2 ;  /* 0x0000000154547824 */ /* 0x000fe200010e0602 */
[----:B------:R1:W-:Y:S01]  /*693d0*/  STL [R1+0x35b4], R85 ;  /* 0x0035b45501007387 */ /* 0x0003e20000100800 */
[----:B------:R-:W-:Y:S02]  /*693e0*/  STL [R1+0x35b8], R82 ;  /* 0x0035b85201007387 */ /* 0x000fe40000100800 */
[----:B------:R-:W3:Y:S02]  /*693f0*/  LDL.LU R83, [R1+0x358c] ;  /* 0x00358c0001537983 */ /* 0x000ee40000300800 */
[----:B------:R-:W-:Y:S01]  /*69400*/  IMAD.MOV.U32 R69, RZ, RZ, R85 ;  /* 0x000000ffff457224 */ /* 0x000fe200078e0055 */
[----:B------:R-:W-:Y:S01]  /*69410*/  STL [R1+0x35b0], R84 ;  /* 0x0035b05401007387 */ /* 0x000fe20000100800 */
[----:B------:R-:W3:Y:S03]  /*69420*/  LDL.LU R86, [R1+0x3588] ;  /* 0x0035880001567983 */ /* 0x000ee60000300800 */
[----:B------:R1:W-:Y:S04]  /*69430*/  LDGSTS.E [R3+0x40400], [R68.64], P0 ;  /* 0x4040000044037fae */ /* 0x0003e80008121844 */
[----:B-1----:R-:W3:Y:S01]  /*69440*/  LDL.LU R85, [R1+0x3584] ;  /* 0x0035840001557983 */ /* 0x002ee20000300800 */
[----:B------:R-:W3:Y:S02]  /*69450*/  LDL.LU R87, [R1+0x3580] ;  /* 0x0035800001577983 */ /* 0x000ee40000300800 */
[----:B------:R-:W-:-:S02]  /*69460*/  IMAD.MOV.U32 R68, RZ, RZ, R82 ;  /* 0x000000ffff447224 */ /* 0x000fc400078e0052 */
[----:B------:R-:W-:-:S05]  /*69470*/  IMAD.MOV.U32 R69, RZ, RZ, R84 ;  /* 0x000000ffff457224 */ /* 0x000fca00078e0054 */
[----:B------:R1:W-:Y:S01]  /*69480*/  LDGSTS.E [R3+0x40800], [R68.64], P0 ;  /* 0x4080000044037fae */ /* 0x0003e20008121844 */
[-C--:B----4-:R-:W-:Y:S02]  /*69490*/  IADD3 R70, P1, R70, R182.reuse, RZ ;  /* 0x000000b646467210 */ /* 0x090fe40007f3e0ff */
[----:B--2---:R-:W-:-:S03]  /*694a0*/  IADD3 R71, P2, R71, R182, RZ ;  /* 0x000000b647477210 */ /* 0x004fc60007f5e0ff */
[--C-:B------:R-:W-:Y:S01]  /*694b0*/  IMAD.X R80, R80, 0x1, R2.reuse, P1 ;  /* 0x0000000150507824 */ /* 0x100fe200008e0602 */
[----:B------:R-:W-:Y:S01]  /*694c0*/  STL [R1+0x35ac], R70 ;  /* 0x0035ac4601007387 */ /* 0x000fe20000100800 */
[----:B------:R-:W-:Y:S02]  /*694d0*/  IMAD.X R81, R81, 0x1, R2, P2 ;  /* 0x0000000151517824 */ /* 0x000fe400010e0602 */
[----:B-1----:R-:W-:Y:S02]  /*694e0*/  IMAD.MOV.U32 R68, RZ, RZ, R70 ;  /* 0x000000ffff447224 */ /* 0x002fe400078e0046 */
[----:B------:R-:W-:Y:S01]  /*694f0*/  IMAD.MOV.U32 R69, RZ, RZ, R80 ;  /* 0x000000ffff457224 */ /* 0x000fe200078e0050 */
[----:B------:R1:W-:Y:S01]  /*69500*/  STL [R1+0x35a4], R80 ;  /* 0x0035a45001007387 */ /* 0x0003e20000100800 */
[----:B------:R-:W-:Y:S03]  /*69510*/  STL [R1+0x35a8], R71 ;  /* 0x0035a84701007387 */ /* 0x000fe60000100800 */
[----:B------:R2:W-:Y:S04]  /*69520*/  LDGSTS.E [R3+0x40c00], [R68.64], P0 ;  /* 0x40c0000044037fae */ /* 0x0005e80008121844 */
[----:B-1----:R-:W4:Y:S01]  /*69530*/  LDL.LU R80, [R1+0x357c] ;  /* 0x00357c0001507983 */ /* 0x002f220000300800 */
[----:B------:R1:W-:Y:S02]  /*69540*/  STL [R1+0x35a0], R81 ;  /* 0x0035a05101007387 */ /* 0x0003e40000100800 */
[----:B------:R-:W4:Y:S02]  /*69550*/  LDL.LU R70, [R1+0x3578] ;  /* 0x0035780001467983 */ /* 0x000f240000300800 */
[----:B--2---:R-:W-:-:S02]  /*69560*/  IMAD.MOV.U32 R69, RZ, RZ, R81 ;  /* 0x000000ffff457224 */ /* 0x004fc400078e0051 */
[----:B-1----:R-:W2:Y:S01]  /*69570*/  LDL.LU R81, [R1+0x3574] ;  /* 0x0035740001517983 */ /* 0x002ea20000300800 */
[----:B------:R-:W-:Y:S02]  /*69580*/  IMAD.MOV.U32 R68, RZ, RZ, R71 ;  /* 0x000000ffff447224 */ /* 0x000fe400078e0047 */
[----:B------:R-:W2:Y:S01]  /*69590*/  LDL.LU R71, [R1+0x3570] ;  /* 0x0035700001477983 */ /* 0x000ea20000300800 */
[-C--:B------:R-:W-:Y:S02]  /*695a0*/  IADD3 R76, P1, R76, R182.reuse, RZ ;  /* 0x000000b64c4c7210 */ /* 0x080fe40007f3e0ff */
[----:B------:R-:W-:Y:S01]  /*695b0*/  IADD3 R77, P2, R77, R182, RZ ;  /* 0x000000b64d4d7210 */ /* 0x000fe20007f5e0ff */
[----:B------:R1:W-:Y:S02]  /*695c0*/  LDGSTS.E [R3+0x41000], [R68.64], P0 ;  /* 0x4100000044037fae */ /* 0x0003e40008121844 */
[----:B------:R-:W-:Y:S02]  /*695d0*/  IMAD.X R78, R78, 0x1, R2, P1 ;  /* 0x000000014e4e7824 */ /* 0x000fe400008e0602 */
[----:B------:R1:W-:Y:S04]  /*695e0*/  STL [R1+0x359c], R76 ;  /* 0x00359c4c01007387 */ /* 0x0003e80000100800 */
[----:B------:R3:W-:Y:S01]  /*695f0*/  STL [R1+0x3594], R78 ;  /* 0x0035944e01007387 */ /* 0x0007e20000100800 */
[----:B------:R3:W-:Y:S02]  /*69600*/  STL [R1+0x3598], R77 ;  /* 0x0035984d01007387 */ /* 0x0007e40000100800 */
[----:B-1----:R-:W-:-:S02]  /*69610*/  IMAD.MOV.U32 R68, RZ, RZ, R76 ;  /* 0x000000ffff447224 */ /* 0x002fc400078e004c */
[----:B------:R-:W-:Y:S01]  /*69620*/  IMAD.MOV.U32 R69, RZ, RZ, R78 ;  /* 0x000000ffff457224 */ /* 0x000fe200078e004e */
[----:B------:R-:W2:Y:S04]  /*69630*/  LDL.LU R76, [R1+0x356c] ;  /* 0x00356c00014c7983 */ /* 0x000ea80000300800 */
[----:B------:R1:W-:Y:S02]  /*69640*/  LDGSTS.E [R3+0x41400], [R68.64], P0 ;  /* 0x4140000044037fae */ /* 0x0003e40008121844 */
[----:B-1----:R-:W-:Y:S02]  /*69650*/  IMAD.MOV.U32 R68, RZ, RZ, R77 ;  /* 0x000000ffff447224 */ /* 0x002fe400078e004d */
[----:B---3--:R-:W-:-:S05]  /*69660*/  IMAD.X R79, R79, 0x1, R2, P2 ;  /* 0x000000014f4f7824 */ /* 0x008fca00010e0602 */
[----:B------:R1:W-:Y:S01]  /*69670*/  STL [R1+0x3590], R79 ;  /* 0x0035904f01007387 */ /* 0x0003e20000100800 */
[----:B------:R-:W3:Y:S02]  /*69680*/  LDL.LU R78, [R1+0x3568] ;  /* 0x00356800014e7983 */ /* 0x000ee40000300800 */
[----:B------:R-:W3:Y:S02]  /*69690*/  LDL.LU R77, [R1+0x3564] ;  /* 0x00356400014d7983 */ /* 0x000ee40000300800 */
[----:B------:R-:W-:-:S05]  /*696a0*/  IMAD.MOV.U32 R69, RZ, RZ, R79 ;  /* 0x000000ffff457224 */ /* 0x000fca00078e004f */
[----:B------:R1:W-:Y:S04]  /*696b0*/  LDGSTS.E [R3+0x41800], [R68.64], P0 ;  /* 0x4180000044037fae */ /* 0x0003e80008121844 */
[----:B-1----:R-:W3:Y:S01]  /*696c0*/  LDL.LU R79, [R1+0x3560] ;  /* 0x00356000014f7983 */ /* 0x002ee20000300800 */
[----:B------:R-:W3:Y:S02]  /*696d0*/  LDL.LU R82, [R1+0x355c] ;  /* 0x00355c0001527983 */ /* 0x000ee40000300800 */
[----:B------:R-:W3:Y:S01]  /*696e0*/  LDL.LU R84, [R1+0x3558] ;  /* 0x0035580001547983 */ /* 0x000ee20000300800 */
[-C--:B------:R-:W-:Y:S02]  /*696f0*/  IADD3 R83, P1, R83, R182.reuse, RZ ;  /* 0x000000b653537210 */ /* 0x080fe40007f3e0ff */
[----:B------:R-:W-:-:S03]  /*69700*/  IADD3 R86, P2, R86, R182, RZ ;  /* 0x000000b656567210 */ /* 0x000fc60007f5e0ff */
[----:B------:R-:W-:Y:S01]  /*69710*/  IMAD.X R85, R85, 0x1, R2, P1 ;  /* 0x0000000155557824 */ /* 0x000fe200008e0602 */
[----:B------:R1:W-:Y:S01]  /*69720*/  STL [R1+0x358c], R83 ;  /* 0x00358c5301007387 */ /* 0x0003e20000100800 */
[----:B------:R-:W-:-:S03]  /*69730*/  IMAD.MOV.U32 R68, RZ, RZ, R83 ;  /* 0x000000ffff447224 */ /* 0x000fc600078e0053 */
[----:B------:R1:W-:Y:S01]  /*69740*/  STL [R1+0x3584], R85 ;  /* 0x0035845501007387 */ /* 0x0003e20000100800 */
[----:B------:R-:W-:Y:S01]  /*69750*/  STL [R1+0x3588], R86 ;  /* 0x0035885601007387 */ /* 0x000fe20000100800 */
[----:B------:R-:W-:Y:S02]  /*69760*/  IADD3.X R87, R87, R2, RZ, P2, !PT ;  /* 0x0000000257577210 */ /* 0x000fe400017fe4ff */
[----:B-1----:R-:W3:Y:S01]  /*69770*/  LDL.LU R83, [R1+0x3554] ;  /* 0x0035540001537983 */ /* 0x002ee20000300800 */
[----:B------:R-:W-:Y:S02]  /*69780*/  IMAD.MOV.U32 R69, RZ, RZ, R85 ;  /* 0x000000ffff457224 */ /* 0x000fe400078e0055 */
[----:B------:R-:W-:Y:S01]  /*69790*/  STL [R1+0x3580], R87 ;  /* 0x0035805701007387 */ /* 0x000fe20000100800 */
[----:B------:R-:W3:Y:S01]  /*697a0*/  LDL.LU R85, [R1+0x3550] ;  /* 0x0035500001557983 */ /* 0x000ee20000300800 */
[----:B------:R-:W3:Y:S02]  /*697b0*/  LDL.LU R90, [R1+0x354c] ;  /* 0x00354c00015a7983 */ /* 0x000ee40000300800 */
[----:B------:R-:W3:Y:S01]  /*697c0*/  LDL.LU R92, [R1+0x3548] ;  /* 0x00354800015c7983 */ /* 0x000ee20000300800 */
[----:B------:R1:W-:Y:S01]  /*697d0*/  LDGSTS.E [R3+0x41c00], [R68.64], P0 ;  /* 0x41c0000044037fae */ /* 0x0003e20008121844 */
[----:B----4-:R-:W-:-:S02]  /*697e0*/  IADD3 R80, P1, R80, R182, RZ ;  /* 0x000000b650507210 */ /* 0x010fc40007f3e0ff */
[----:B------:R-:W-:-:S03]  /*697f0*/  IADD3 R70, P2, R70, R182, RZ ;  /* 0x000000b646467210 */ /* 0x000fc60007f5e0ff */
[----:B------:R-:W-:Y:S01]  /*69800*/  STL [R1+0x357c], R80 ;  /* 0x00357c5001007387 */ /* 0x000fe20000100800 */
[--C-:B--2---:R-:W-:Y:S02]  /*69810*/  IMAD.X R81, R81, 0x1, R2.reuse, P1 ;  /* 0x0000000151517824 */ /* 0x104fe400008e0602 */
[----:B------:R-:W-:-:S03]  /*69820*/  IMAD.X R71, R71, 0x1, R2, P2 ;  /* 0x0000000147477824 */ /* 0x000fc600010e0602 */
[----:B------:R-:W-:Y:S01]  /*69830*/  STL [R1+0x3574], R81 ;  /* 0x0035745101007387 */ /* 0x000fe20000100800 */
[----:B------:R-:W-:Y:S02]  /*69840*/  STL [R1+0x3578], R70 ;  /* 0x0035784601007387 */ /* 0x000fe40000100800 */
[----:B------:R-:W2:Y:S02]  /*69850*/  LDL.LU R91, [R1+0x3544] ;  /* 0x00354400015b7983 */ /* 0x000ea40000300800 */
[----:B------:R4:W-:Y:S01]  /*69860*/  STL [R1+0x3570], R71 ;  /* 0x0035704701007387 */ /* 0x0009e20000100800 */
[----:B------:R-:W2:Y:S01]  /*69870*/  LDL.LU R93, [R1+0x3540] ;  /* 0x00354000015d7983 */ /* 0x000ea20000300800 */
[----:B-1----:R-:W-:Y:S02]  /*69880*/  IMAD.MOV.U32 R68, RZ, RZ, R86 ;  /* 0x000000ffff447224 */ /* 0x002fe400078e0056 */
[----:B------:R-:W-:-:S05]  /*69890*/  IMAD.MOV.U32 R69, RZ, RZ, R87 ;  /* 0x000000ffff457224 */ /* 0x000fca00078e0057 */
[----:B------:R1:W-:Y:S01]  /*698a0*/  LDGSTS.E [R3+0x42000], [R68.64], P0 ;  /* 0x4200000044037fae */ /* 0x0003e20008121844 */
[----:B------:R-:W-:Y:S01]  /*698b0*/  IADD3 R76, P1, R76, R182, RZ ;  /* 0x000000b64c4c7210 */ /* 0x000fe20007f3e0ff */
[----:B-1----:R-:W-:Y:S02]  /*698c0*/  IMAD.MOV.U32 R68, RZ, RZ, R80 ;  /* 0x000000ffff447224 */ /* 0x002fe400078e0050 */
[----:B------:R-:W-:-:S05]  /*698d0*/  IMAD.MOV.U32 R69, RZ, RZ, R81 ;  /* 0x000000ffff457224 */ /* 0x000fca00078e0051 */
[----:B------:R1:W-:Y:S02]  /*698e0*/  LDGSTS.E [R3+0x42400], [R68.64], P0 ;  /* 0x4240000044037fae */ /* 0x0003e40008121844 */
[----:B-1----:R-:W-:Y:S02]  /*698f0*/  IMAD.MOV.U32 R68, RZ, RZ, R70 ;  /* 0x000000ffff447224 */ /* 0x002fe400078e0046 */
[----:B------:R-:W-:Y:S02]  /*69900*/  IMAD.MOV.U32 R69, RZ, RZ, R71 ;  /* 0x000000ffff457224 */ /* 0x000fe400078e0047 */
[----:B----4-:R-:W4:Y:S01]  /*69910*/  LDL.LU.64 R70, [R1+0x30b0] ;  /* 0x0030b00001467983 */ /* 0x010f220000300a00 */
[----:B------:R-:W-:Y:S03]  /*69920*/  STL [R1+0x356c], R76 ;  /* 0x00356c4c01007387 */ /* 0x000fe60000100800 */
[----:B------:R1:W-:Y:S02]  /*69930*/  LDGSTS.E [R3+0x42800], [R68.64], P0 ;  /* 0x4280000044037fae */ /* 0x0003e40008121844 */
[----:B-1----:R-:W-:Y:S01]  /*69940*/  IMAD.MOV.U32 R68, RZ, RZ, R76 ;  /* 0x000000ffff447224 */ /* 0x002fe200078e004c */
[----:B---3--:R-:W-:Y:S01]  /*69950*/  IADD3 R78, P2, R78, R182, RZ ;  /* 0x000000b64e4e7210 */ /* 0x008fe20007f5e0ff */
[----:B------:R-:W-:-:S04]  /*69960*/  IMAD.X R77, R77, 0x1, R2, P1 ;  /* 0x000000014d4d7824 */ /* 0x000fc800008e0602 */
[----:B------:R-:W-:Y:S01]  /*69970*/  IMAD.MOV.U32 R69, RZ, RZ, R77 ;  /* 0x000000ffff457224 */ /* 0x000fe200078e004d */
[----:B------:R1:W-:Y:S01]  /*69980*/  STL [R1+0x3564], R77 ;  /* 0x0035644d01007387 */ /* 0x0003e20000100800 */
[----:B------:R-:W-:Y:S02]  /*69990*/  STL [R1+0x3568], R78 ;  /* 0x0035684e01007387 */ /* 0x000fe40000100800 */
[----:B------:R-:W-:Y:S01]  /*699a0*/  IMAD.X R79, R79, 0x1, R2, P2 ;  /* 0x000000014f4f7824 */ /* 0x000fe200010e0602 */
[----:B------:R3:W-:Y:S04]  /*699b0*/  LDGSTS.E [R3+0x42c00], [R68.64], P0 ;  /* 0x42c0000044037fae */ /* 0x0007e80008121844 */
[----:B-1----:R-:W4:Y:S01]  /*699c0*/  LDL.LU.64 R76, [R1+0x30a8] ;  /* 0x0030a800014c7983 */ /* 0x002f220000300a00 */
[----:B------:R1:W-:Y:S01]  /*699d0*/  STL [R1+0x3560], R79 ;  /* 0x0035604f01007387 */ /* 0x0003e20000100800 */
[----:B------:R-:W-:Y:S01]  /*699e0*/  IADD3 R82, P1, R82, R182, RZ ;  /* 0x000000b652527210 */ /* 0x000fe20007f3e0ff */
[----:B---3--:R-:W-:-:S02]  /*699f0*/  IMAD.MOV.U32 R68, RZ, RZ, R78 ;  /* 0x000000ffff447224 */ /* 0x008fc400078e004e */
[----:B------:R-:W-:Y:S02]  /*69a00*/  IMAD.MOV.U32 R69, RZ, RZ, R79 ;  /* 0x000000ffff457224 */ /* 0x000fe400078e004f */
[----:B-1----:R-:W4:Y:S01]  /*69a10*/  LDL.LU.64 R78, [R1+0x30a0] ;  /* 0x0030a000014e7983 */ /* 0x002f220000300a00 */
[----:B------:R-:W4:Y:S01]  /*69a20*/  LDL.LU.64 R80, [R1+0x3098] ;  /* 0x0030980001507983 */ /* 0x000f220000300a00 */
[----:B------:R-:W-:Y:S01]  /*69a30*/  IADD3 R84, P2, R84, R182, RZ ;  /* 0x000000b654547210 */ /* 0x000fe20007f5e0ff */
[----:B------:R-:W-:Y:S01]  /*69a40*/  STL [R1+0x355c], R82 ;  /* 0x00355c5201007387 */ /* 0x000fe20000100800 */
[----:B------:R1:W-:Y:S01]  /*69a50*/  LDGSTS.E [R3+0x43000], [R68.64], P0 ;  /* 0x4300000044037fae */ /* 0x0003e20008121844 */
[----:B------:R-:W-:-:S05]  /*69a60*/  IMAD.X R83, R83, 0x1, R2, P1 ;  /* 0x0000000153537824 */ /* 0x000fca00008e0602 */
[----:B------:R1:W-:Y:S01]  /*69a70*/  STL [R1+0x3554], R83 ;  /* 0x0035545301007387 */ /* 0x0003e20000100800 */
[----:B------:R-:W-:Y:S02]  /*69a80*/  STL [R1+0x3558], R84 ;  /* 0x0035585401007387 */ /* 0x000fe40000100800 */
[----:B-1----:R-:W-:Y:S02]  /*69a90*/  IMAD.MOV.U32 R68, RZ, RZ, R82 ;  /* 0x000000ffff447224 */ /* 0x002fe400078e0052 */
[----:B------:R-:W-:Y:S02]  /*69aa0*/  IMAD.MOV.U32 R69, RZ, RZ, R83 ;  /* 0x000000ffff457224 */ /* 0x000fe400078e0053 */
[----:B------:R-:W-:-:S03]  /*69ab0*/  IMAD.X R85, R85, 0x1, R2, P2 ;  /* 0x0000000155557824 */ /* 0x000fc600010e0602 */
[----:B------:R1:W-:Y:S04]  /*69ac0*/  LDGSTS.E [R3+0x43400], [R68.64], P0 ;  /* 0x4340000044037fae */ /* 0x0003e80008121844 */
[----:B------:R-:W4:Y:S01]  /*69ad0*/  LDL.LU.64 R82, [R1+0x3090] ;  /* 0x0030900001527983 */ /* 0x000f220000300a00 */
[----:B------:R1:W-:Y:S01]  /*69ae0*/  STL [R1+0x3550], R85 ;  /* 0x0035505501007387 */ /* 0x0003e20000100800 */
[-C--:B------:R-:W-:Y:S01]  /*69af0*/  IADD3 R90, P1, R90, R182.reuse, RZ ;  /* 0x000000b65a5a7210 */ /* 0x080fe20007f3e0ff */
[----:B-1----:R-:W-:Y:S02]  /*69b00*/  IMAD.MOV.U32 R68, RZ, RZ, R84 ;  /* 0x000000ffff447224 */ /* 0x002fe400078e0054 */
[----:B------:R-:W-:Y:S02]  /*69b10*/  IMAD.MOV.U32 R69, RZ, RZ, R85 ;  /* 0x000000ffff457224 */ /* 0x000fe400078e0055 */
[----:B------:R-:W4:Y:S01]  /*69b20*/  LDL.LU.64 R84, [R1+0x3088] ;  /* 0x0030880001547983 */ /* 0x000f220000300a00 */
[----:B------:R-:W4:Y:S02]  /*69b30*/  LDL.LU.64 R86, [R1+0x3080] ;  /* 0x0030800001567983 */ /* 0x000f240000300a00 */
[----:B------:R-:W4:Y:S01]  /*69b40*/  LDL.LU.64 R88, [R1+0x3078] ;  /* 0x0030780001587983 */ /* 0x000f220000300a00 */
[----:B------:R-:W-:Y:S01]  /*69b50*/  IADD3 R92, P2, R92, R182, RZ ;  /* 0x000000b65c5c7210 */ /* 0x000fe20007f5e0ff */
[----:B------:R-:W-:Y:S04]  /*69b60*/  STL [R1+0x354c], R90 ;  /* 0x00354c5a01007387 */ /* 0x000fe80000100800 */
[----:B------:R1:W-:Y:S02]  /*69b70*/  LDGSTS.E [R3+0x43800], [R68.64], P0 ;  /* 0x4380000044037fae */ /* 0x0003e40008121844 */
[----:B-1----:R-:W-:Y:S01]  /*69b80*/  IMAD.MOV.U32 R68, RZ, RZ, R90 ;  /* 0x000000ffff447224 */ /* 0x002fe200078e005a */
[----:B--2---:R-:W-:Y:S01]  /*69b90*/  IADD3.X R91, R91, R2, RZ, P1, !PT ;  /* 0x000000025b5b7210 */ /* 0x004fe20000ffe4ff */
[----:B------:R-:W-:-:S04]  /*69ba0*/  IMAD.X R93, R93, 0x1, R2, P2 ;  /* 0x000000015d5d7824 */ /* 0x000fc800010e0602 */
[----:B------:R1:W-:Y:S01]  /*69bb0*/  STL [R1+0x3544], R91 ;  /* 0x0035445b01007387 */ /* 0x0003e20000100800 */
[----:B------:R-:W-:Y:S02]  /*69bc0*/  IMAD.MOV.U32 R69, RZ, RZ, R91 ;  /* 0x000000ffff457224 */ /* 0x000fe400078e005b */
[----:B------:R-:W-:Y:S03]  /*69bd0*/  STL [R1+0x3548], R92 ;  /* 0x0035485c01007387 */ /* 0x000fe60000100800 */
[----:B------:R2:W-:Y:S04]  /*69be0*/  LDGSTS.E [R3+0x43c00], [R68.64], P0 ;  /* 0x43c0000044037fae */ /* 0x0005e80008121844 */
[----:B-1----:R-:W3:Y:S01]  /*69bf0*/  LDL.LU.64 R90, [R1+0x3070] ;  /* 0x00307000015a7983 */ /* 0x002ee20000300a00 */
[----:B------:R1:W-:Y:S02]  /*69c00*/  STL [R1+0x3540], R93 ;  /* 0x0035405d01007387 */ /* 0x0003e40000100800 */
[----:B--2---:R-:W-:-:S02]  /*69c10*/  IMAD.MOV.U32 R68, RZ, RZ, R92 ;  /* 0x000000ffff447224 */ /* 0x004fc400078e005c */
[----:B------:R-:W-:Y:S02]  /*69c20*/  IMAD.MOV.U32 R69, RZ, RZ, R93 ;  /* 0x000000ffff457224 */ /* 0x000fe400078e005d */
[----:B-1----:R-:W2:Y:S01]  /*69c30*/  LDL.LU.64 R92, [R1+0x3068] ;  /* 0x00306800015c7983 */ /* 0x002ea20000300a00 */
[----:B------:R-:W2:Y:S02]  /*69c40*/  LDL.LU.64 R94, [R1+0x3060] ;  /* 0x00306000015e7983 */ /* 0x000ea40000300a00 */
[----:B------:R-:W2:Y:S02]  /*69c50*/  LDL.LU.64 R96, [R1+0x3058] ;  /* 0x0030580001607983 */ /* 0x000ea40000300a00 */
[----:B------:R-:W2:Y:S01]  /*69c60*/  LDL.LU.64 R98, [R1+0x3050] ;  /* 0x0030500001627983 */ /* 0x000ea20000300a00 */
[----:B------:R-:W2:Y:S01]  /*69c70*/  LDL.LU.64 R100, [R1+0x3048] ;  /* 0x0030480001647983 */ /* 0x000ea20000300a00 */
        /* <DEDUP_REMOVED lines=32> */
[----:B------:R-:W2:Y:S03]  /*69e80*/  LDL.LU.64 R186, [R1+0x2f40] ;  /* 0x002f400001ba7983 */ /* 0x000ea60000300a00 */
[----:B------:R4:W-:Y:S02]  /*69e90*/  LDGSTS.E [R3+0x44000], [R68.64], P0 ;  /* 0x4400000044037fae */ /* 0x0009e40008121844 */
[----:B----4-:R-:W-:-:S05]  /*69ea0*/  IADD3 R69, P1, R70, R182, RZ ;  /* 0x000000b646457210 */ /* 0x010fca0007f3e0ff */
[----:B------:R-:W-:Y:S01]  /*69eb0*/  IMAD.X R68, R71, 0x1, R2, P1 ;  /* 0x0000000147447824 */ /* 0x000fe200008e0602 */
[----:B------:R-:W-:-:S05]  /*69ec0*/  IADD3 R71, P1, R76, R182, RZ ;  /* 0x000000b64c477210 */ /* 0x000fca0007f3e0ff */
        /* <DEDUP_REMOVED lines=13> */
[----:B---3--:R-:W-:-:S05]  /*69fa0*/  IADD3 R89, P1, R90, R182, RZ ;  /* 0x000000b65a597210 */ /* 0x008fca0007f3e0ff */
[----:B------:R-:W-:Y:S01]  /*69fb0*/  IMAD.X R88, R91, 0x1, R2, P1 ;  /* 0x000000015b587824 */ /* 0x000fe200008e0602 */
[----:B--2---:R-:W-:-:S05]  /*69fc0*/  IADD3 R91, P1, R92, R182, RZ ;  /* 0x000000b65c5b7210 */ /* 0x004fca0007f3e0ff */
        /* <DEDUP_REMOVED lines=15> */
[----:B------:R-:W-:-:S04]  /*6a0c0*/  IADD3 R107, P1, R108, R182, RZ ;  /* 0x000000b66c6b7210 */ /* 0x000fc80007f3e0ff */
[----:B------:R-:W-:Y:S01]  /*6a0d0*/  IADD3.X R106, R109, R2, RZ, P1, !PT ;  /* 0x000000026d6a7210 */ /* 0x000fe20000ffe4ff */
        /* <DEDUP_REMOVED lines=39> */
[--C-:B------:R-:W-:Y:S01]  /*6a350*/  IMAD.X R162, R165, 0x1, R2.reuse, P1 ;  /* 0x00000001a5a27824 */ /* 0x100fe200008e0602 */
[----:B------:R-:W-:Y:S02]  /*6a360*/  IADD3 R165, P1, R166, R182, RZ ;  /* 0x000000b6a6a57210 */ /* 0x000fe40007f3e0ff */
[----:B------:R-:W-:Y:S02]  /*6a370*/  LOP3.LUT R69, R69, R68, RZ, 0x3c, !PT ;  /* 0x0000004445457212 */ /* 0x000fe400078e3cff */
[----:B------:R-:W-:Y:S01]  /*6a380*/  LOP3.LUT R71, R71, R70, RZ, 0x3c, !PT ;  /* 0x0000004647477212 */ /* 0x000fe200078e3cff */
[----:B------:R-:W-:Y:S01]  /*6a390*/  IMAD.X R164, R167, 0x1, R2, P1 ;  /* 0x00000001a7a47824 */ /* 0x000fe200008e0602 */
[----:B------:R-:W-:Y:S02]  /*6a3a0*/  IADD3 R167, P1, R168, R182, RZ ;  /* 0x000000b6a8a77210 */ /* 0x000fe40007f3e0ff */
[----:B------:R-:W-:Y:S02]  /*6a3b0*/  LOP3.LUT R77, R77, R76, RZ, 0x3c, !PT ;  /* 0x0000004c4d4d7212 */ /* 0x000fe400078e3cff */
[----:B------:R-:W-:-:S02]  /*6a3c0*/  LOP3.LUT R79, R79, R78, RZ, 0x3c, !PT ;  /* 0x0000004e4f4f7212 */ /* 0x000fc400078e3cff */
[----:B------:R-:W-:Y:S02]  /*6a3d0*/  LOP3.LUT R68, R69, R68, RZ, 0x3c, !PT ;  /* 0x0000004445447212 */ /* 0x000fe400078e3cff */
[----:B------:R-:W-:Y:S01]  /*6a3e0*/  LOP3.LUT R81, R81, R80, RZ, 0x3c, !PT ;  /* 0x0000005051517212 */ /* 0x000fe200078e3cff */
[----:B------:R-:W-:Y:S01]  /*6a3f0*/  IMAD.X R166, R169, 0x1, R2, P1 ;  /* 0x00000001a9a67824 */ /* 0x000fe200008e0602 */
[----:B------:R-:W-:Y:S02]  /*6a400*/  LOP3.LUT R70, R71, R70, RZ, 0x3c, !PT ;  /* 0x0000004647467212 */ /* 0x000fe400078e3cff */
[----:B------:R-:W-:Y:S02]  /*6a410*/  LOP3.LUT R83, R83, R82, RZ, 0x3c, !PT ;  /* 0x0000005253537212 */ /* 0x000fe400078e3cff */
[----:B------:R-:W-:Y:S02]  /*6a420*/  IADD3 R169, P1, R170, R182, RZ ;  /* 0x000000b6aaa97210 */ /* 0x000fe40007f3e0ff */
[----:B------:R-:W-:-:S02]  /*6a430*/  LOP3.LUT R76, R77, R76, RZ, 0x3c, !PT ;  /* 0x0000004c4d4c7212 */ /* 0x000fc400078e3cff */
[----:B------:R-:W-:Y:S02]  /*6a440*/  LOP3.LUT R85, R85, R84, RZ, 0x3c, !PT ;  /* 0x0000005455557212 */ /* 0x000fe400078e3cff */
[----:B------:R-:W-:Y:S02]  /*6a450*/  LOP3.LUT R78, R79, R78, RZ, 0x3c, !PT ;  /* 0x0000004e4f4e7212 */ /* 0x000fe400078e3cff */
[----:B------:R-:W-:Y:S02]  /*6a460*/  LOP3.LUT R87, R87, R86, RZ, 0x3c, !PT ;  /* 0x0000005657577212 */ /* 0x000fe400078e3cff */
[----:B------:R-:W-:Y:S02]  /*6a470*/  LOP3.LUT R69, R69, R68, RZ, 0x3c, !PT ;  /* 0x0000004445457212 */ /* 0x000fe400078e3cff */
[----:B------:R-:W-:Y:S02]  /*6a480*/  LOP3.LUT R80, R81, R80, RZ, 0x3c, !PT ;  /* 0x0000005051507212 */ /* 0x000fe400078e3cff */
[----:B------:R-:W-:-:S02]  /*6a490*/  LOP3.LUT R89, R89, R88, RZ, 0x3c, !PT ;  /* 0x0000005859597212 */ /* 0x000fc400078e3cff */
[----:B------:R-:W-:Y:S02]  /*6a4a0*/  LOP3.LUT R71, R71, R70, RZ, 0x3c, !PT ;  /* 0x0000004647477212 */ /* 0x000fe400078e3cff */
[----:B------:R-:W-:Y:S02]  /*6a4b0*/  LOP3.LUT R82, R83, R82, RZ, 0x3c, !PT ;  /* 0x0000005253527212 */ /* 0x000fe400078e3cff */
[----:B------:R-:W-:Y:S02]  /*6a4c0*/  LOP3.LUT R91, R91, R90, RZ, 0x3c, !PT ;  /* 0x0000005a5b5b7212 */ /* 0x000fe400078e3cff */
[----:B------:R-:W-:Y:S02]  /*6a4d0*/  IADD3.X R168, R171, R2, RZ, P1, !PT ;  /* 0x00000002aba87210 */ /* 0x000fe40000ffe4ff */
[----:B------:R-:W-:Y:S02]  /*6a4e0*/  LOP3.LUT R77, R77, R76, RZ, 0x3c, !PT ;  /* 0x0000004c4d4d7212 */ /* 0x000fe400078e3cff */
[----:B------:R-:W-:-:S02]  /*6a4f0*/  LOP3.LUT R84, R85, R84, RZ, 0x3c, !PT ;  /* 0x0000005455547212 */ /* 0x000fc400078e3cff */
[----:B------:R-:W-:Y:S01]  /*6a500*/  LOP3.LUT R93, R93, R92, RZ, 0x3c, !PT ;  /* 0x0000005c5d5d7212 */ /* 0x000fe200078e3cff */
[----:B------:R-:W-:Y:S01]  /*6a510*/  IADD3 R171, P1, R172, R182, RZ ;  /* 0x000000b6acab7210 */ /* 0x000fe20007f3e0ff */
[----:B------:R-:W-:Y:S02]  /*6a520*/  LOP3.LUT R79, R79, R78, RZ, 0x3c, !PT ;  /* 0x0000004e4f4f7212 */ /* 0x000fe400078e3cff */
[----:B------:R-:W-:Y:S02]  /*6a530*/  LOP3.LUT R86, R87, R86, RZ, 0x3c, !PT ;  /* 0x0000005657567212 */ /* 0x000fe400078e3cff */
[----:B------:R-:W-:Y:S02]  /*6a540*/  LOP3.LUT R95, R95, R94, RZ, 0x3c, !PT ;  /* 0x0000005e5f5f7212 */ /* 0x000fe400078e3cff */
[----:B------:R-:W-:Y:S02]  /*6a550*/  LOP3.LUT R81, R81, R80, RZ, 0x3c, !PT ;  /* 0x0000005051517212 */ /* 0x000fe400078e3cff */
[----:B------:R-:W-:-:S02]  /*6a560*/  LOP3.LUT R88, R89, R88, RZ, 0x3c, !PT ;  /* 0x0000005859587212 */ /* 0x000fc400078e3cff */
[----:B------:R-:W-:Y:S01]  /*6a570*/  LOP3.LUT R97, R97, R96, RZ, 0x3c, !PT ;  /* 0x0000006061617212 */ /* 0x000fe200078e3cff */
[----:B------:R1:W-:Y:S01]  /*6a580*/  STL.64 [R1+0x30b0], R68 ;  /* 0x0030b04401007387 */ /* 0x0003e20000100a00 */
[----:B------:R-:W-:Y:S02]  /*6a590*/  LOP3.LUT R83, R83, R82, RZ, 0x3c, !PT ;  /* 0x0000005253537212 */ /* 0x000fe400078e3cff */
[----:B------:R-:W-:Y:S02]  /*6a5a0*/  LOP3.LUT R90, R91, R90, RZ, 0x3c, !PT ;  /* 0x0000005a5b5a7212 */ /* 0x000fe400078e3cff */
[----:B------:R-:W-:Y:S01]  /*6a5b0*/  LOP3.LUT R99, R99, R98, RZ, 0x3c, !PT ;  /* 0x0000006263637212 */ /* 0x000fe200078e3cff */
[----:B------:R-:W-:Y:S01]  /*6a5c0*/  STL.64 [R1+0x30a8], R70 ;  /* 0x0030a84601007387 */ /* 0x000fe20000100a00 */
[----:B------:R-:W-:Y:S02]  /*6a5d0*/  LOP3.LUT R85, R85, R84, RZ, 0x3c, !PT ;  /* 0x0000005455557212 */ /* 0x000fe400078e3cff */
[----:B------:R-:W-:-:S02]  /*6a5e0*/  LOP3.LUT R92, R93, R92, RZ, 0x3c, !PT ;  /* 0x0000005c5d5c7212 */ /* 0x000fc400078e3cff */
[----:B------:R-:W-:Y:S01]  /*6a5f0*/  LOP3.LUT R101, R101, R100, RZ, 0x3c, !PT ;  /* 0x0000006465657212 */ /* 0x000fe200078e3cff */
[----:B------:R-:W-:Y:S01]  /*6a600*/  STL.64 [R1+0x30a0], R76 ;  /* 0x0030a04c01007387 */ /* 0x000fe20000100a00 */
[----:B------:R-:W-:Y:S02]  /*6a610*/  LOP3.LUT R87, R87, R86, RZ, 0x3c, !PT ;  /* 0x0000005657577212 */ /* 0x000fe400078e3cff */
[----:B------:R-:W-:Y:S02]  /*6a620*/  LOP3.LUT R94, R95, R94, RZ, 0x3c, !PT ;  /* 0x0000005e5f5e7212 */ /* 0x000fe400078e3cff */
[----:B------:R-:W-:Y:S01]  /*6a630*/  LOP3.LUT R103, R103, R102, RZ, 0x3c, !PT ;  /* 0x0000006667677212 */ /* 0x000fe200078e3cff */
[----:B------:R-:W-:Y:S01]  /*6a640*/  IMAD.X R170, R173, 0x1, R2, P1 ;  /* 0x00000001adaa7824 */ /* 0x000fe200008e0602 */
[----:B------:R-:W-:Y:S01]  /*6a650*/  STL.64 [R1+0x3098], R78 ;  /* 0x0030984e01007387 */ /* 0x000fe20000100a00 */
[----:B------:R-:W-:Y:S02]  /*6a660*/  LOP3.LUT R89, R89, R88, RZ, 0x3c, !PT ;  /* 0x0000005859597212 */ /* 0x000fe400078e3cff */
[----:B------:R-:W-:-:S02]  /*6a670*/  LOP3.LUT R96, R97, R96, RZ, 0x3c, !PT ;  /* 0x0000006061607212 */ /* 0x000fc400078e3cff */
[----:B------:R-:W-:Y:S02]  /*6a680*/  LOP3.LUT R105, R105, R104, RZ, 0x3c, !PT ;  /* 0x0000006869697212 */ /* 0x000fe400078e3cff */
[----:B------:R-:W-:Y:S01]  /*6a690*/  IADD3 R173, P1, R174, R182, RZ ;  /* 0x000000b6aead7210 */ /* 0x000fe20007f3e0ff */
[----:B------:R-:W-:Y:S01]  /*6a6a0*/  STL.64 [R1+0x3090], R80 ;  /* 0x0030905001007387 */ /* 0x000fe20000100a00 */
[----:B------:R-:W-:Y:S02]  /*6a6b0*/  LOP3.LUT R91, R91, R90, RZ, 0x3c, !PT ;  /* 0x0000005a5b5b7212 */ /* 0x000fe400078e3cff */
[----:B------:R-:W-:Y:S02]  /*6a6c0*/  LOP3.LUT R98, R99, R98, RZ, 0x3c, !PT ;  /* 0x0000006263627212 */ /* 0x000fe400078e3cff */
[----:B------:R-:W-:Y:S01]  /*6a6d0*/  LOP3.LUT R107, R107, R106, RZ, 0x3c, !PT ;  /* 0x0000006a6b6b7212 */ /* 0x000fe200078e3cff */
[----:B------:R-:W-:Y:S01]  /*6a6e0*/  STL.64 [R1+0x3088], R82 ;  /* 0x0030885201007387 */ /* 0x000fe20000100a00 */
[----:B------:R-:W-:-:S02]  /*6a6f0*/  LOP3.LUT R93, R93, R92, RZ, 0x3c, !PT ;  /* 0x0000005c5d5d7212 */ /* 0x000fc400078e3cff */
[----:B------:R-:W-:Y:S02]  /*6a700*/  LOP3.LUT R100, R101, R100, RZ, 0x3c, !PT ;  /* 0x0000006465647212 */ /* 0x000fe400078e3cff */
[----:B------:R-:W-:Y:S01]  /*6a710*/  LOP3.LUT R109, R109, R108, RZ, 0x3c, !PT ;  /* 0x0000006c6d6d7212 */ /* 0x000fe200078e3cff */
[----:B------:R-:W-:Y:S01]  /*6a720*/  STL.64 [R1+0x3080], R84 ;  /* 0x0030805401007387 */ /* 0x000fe20000100a00 */
[----:B------:R-:W-:Y:S02]  /*6a730*/  LOP3.LUT R95, R95, R94, RZ, 0x3c, !PT ;  /* 0x0000005e5f5f7212 */ /* 0x000fe400078e3cff */
[----:B------:R-:W-:Y:S02]  /*6a740*/  LOP3.LUT R102, R103, R102, RZ, 0x3c, !PT ;  /* 0x0000006667667212 */ /* 0x000fe400078e3cff */
[----:B------:R-:W-:Y:S01]  /*6a750*/  LOP3.LUT R111, R111, R110, RZ, 0x3c, !PT ;  /* 0x0000006e6f6f7212 */ /* 0x000fe200078e3cff */
[----:B------:R2:W-:Y:S01]  /*6a760*/  STL.64 [R1+0x3078], R86 ;  /* 0x0030785601007387 */ /* 0x0005e20000100a00 */
[----:B------:R-:W-:-:S02]  /*6a770*/  LOP3.LUT R97, R97, R96, RZ, 0x3c, !PT ;  /* 0x0000006061617212 */ /* 0x000fc400078e3cff */
[----:B------:R-:W-:Y:S02]  /*6a780*/  LOP3.LUT R104, R105, R104, RZ, 0x3c, !PT ;  /* 0x0000006869687212 */ /* 0x000fe400078e3cff */
[----:B------:R-:W-:Y:S01]  /*6a790*/  LOP3.LUT R113, R113, R112, RZ, 0x3c, !PT ;  /* 0x0000007071717212 */ /* 0x000fe200078e3cff */
[----:B------:R-:W-:Y:S01]  /*6a7a0*/  STL.64 [R1+0x3070], R88 ;  /* 0x0030705801007387 */ /* 0x000fe20000100a00 */
[----:B------:R-:W-:Y:S02]  /*6a7b0*/  LOP3.LUT R99, R99, R98, RZ, 0x3c, !PT ;  /* 0x0000006263637212 */ /* 0x000fe400078e3cff */
[----:B------:R-:W-:Y:S02]  /*6a7c0*/  LOP3.LUT R106, R107, R106, RZ, 0x3c, !PT ;  /* 0x0000006a6b6a7212 */ /* 0x000fe400078e3cff */
[----:B------:R-:W-:Y:S01]  /*6a7d0*/  LOP3.LUT R115, R115, R114, RZ, 0x3c, !PT ;  /* 0x0000007273737212 */ /* 0x000fe200078e3cff */
[----:B------:R-:W-:Y:S01]  /*6a7e0*/  IMAD.X R172, R175, 0x1, R2, P1 ;  /* 0x00000001afac7824 */ /* 0x000fe200008e0602 */
[----:B------:R-:W-:Y:S01]  /*6a7f0*/  STL.64 [R1+0x3068], R90 ;  /* 0x0030685a01007387 */ /* 0x000fe20000100a00 */
[----:B------:R-:W-:-:S02]  /*6a800*/  LOP3.LUT R101, R101, R100, RZ, 0x3c, !PT ;  /* 0x0000006465657212 */ /* 0x000fc400078e3cff */
[----:B------:R-:W-:Y:S02]  /*6a810*/  LOP3.LUT R108, R109, R108, RZ, 0x3c, !PT ;  /* 0x0000006c6d6c7212 */ /* 0x000fe400078e3cff */
        /* <DEDUP_REMOVED lines=102> */
[----:B------:R-:W-:Y:S01]  /*6ae80*/  LOP3.LUT R172, R173, R172, RZ, 0x3c, !PT ;  /* 0x000000acadac7212 */ /* 0x000fe200078e3cff */
[----:B------:R-:W-:Y:S01]  /*6ae90*/  STL.64 [R1+0x2fa0], R140 ;  /* 0x002fa08c01007387 */ /* 0x000fe20000100a00 */
[----:B------:R-:W-:Y:S02]  /*6aea0*/  LOP3.LUT R167, R167, R166, RZ, 0x3c, !PT ;  /* 0x000000a6a7a77212 */ /* 0x000fe400078e3cff */
[----:B------:R-:W-:Y:S01]  /*6aeb0*/  LOP3.LUT R174, R175, R174, RZ, 0x3c, !PT ;  /* 0x000000aeafae7212 */ /* 0x000fe200078e3cff */
[----:B------:R-:W-:Y:S01]  /*6aec0*/  STL.64 [R1+0x2f98], R142 ;  /* 0x002f988e01007387 */ /* 0x000fe20000100a00 */
[----:B------:R-:W-:Y:S02]  /*6aed0*/  LOP3.LUT R169, R169, R168, RZ, 0x3c, !PT ;  /* 0x000000a8a9a97212 */ /* 0x000fe400078e3cff */
[----:B------:R-:W-:Y:S01]  /*6aee0*/  LOP3.LUT R176, R177, R176, RZ, 0x3c, !PT ;  /* 0x000000b0b1b07212 */ /* 0x000fe200078e3cff */
[----:B------:R-:W-:Y:S01]  /*6aef0*/  STL.64 [R1+0x2f90], R160 ;  /* 0x002f90a001007387 */ /* 0x000fe20000100a00 */
[----:B------:R-:W-:-:S02]  /*6af00*/  LOP3.LUT R171, R171, R170, RZ, 0x3c, !PT ;  /* 0x000000aaabab7212 */ /* 0x000fc400078e3cff */
[----:B------:R-:W-:Y:S01]  /*6af10*/  LOP3.LUT R178, R179, R178, RZ, 0x3c, !PT ;  /* 0x000000b2b3b27212 */ /* 0x000fe200078e3cff */
[----:B------:R-:W-:Y:S01]  /*6af20*/  IMAD.X R180, R187, 0x1, R2, P1 ;  /* 0x00000001bbb47824 */ /* 0x000fe200008e0602 */
[----:B------:R-:W-:Y:S01]  /*6af30*/  STL.64 [R1+0x2f88], R162 ;  /* 0x002f88a201007387 */ /* 0x000fe20000100a00 */
[----:B------:R-:W-:Y:S01]  /*6af40*/  LOP3.LUT R173, R173, R172, RZ, 0x3c, !PT ;  /* 0x000000acadad7212 */ /* 0x000fe200078e3cff */
[----:B------:R-:W-:Y:S01]  /*6af50*/  STL.64 [R1+0x2f80], R164 ;  /* 0x002f80a401007387 */ /* 0x000fe20000100a00 */
[----:B------:R-:W-:Y:S01]  /*6af60*/  LOP3.LUT R175, R175, R174, RZ, 0x3c, !PT ;  /* 0x000000aeafaf7212 */ /* 0x000fe200078e3cff */
[----:B------:R-:W-:Y:S01]  /*6af70*/  STL.64 [R1+0x2f78], R166 ;  /* 0x002f78a601007387 */ /* 0x000fe20000100a00 */
[----:B------:R-:W-:Y:S01]  /*6af80*/  LOP3.LUT R177, R177, R176, RZ, 0x3c, !PT ;  /* 0x000000b0b1b17212 */ /* 0x000fe200078e3cff */
[----:B------:R-:W-:Y:S01]  /*6af90*/  STL.64 [R1+0x2f70], R168 ;  /* 0x002f70a801007387 */ /* 0x000fe20000100a00 */
[----:B------:R-:W-:Y:S01]  /*6afa0*/  LOP3.LUT R179, R179, R178, RZ, 0x3c, !PT ;  /* 0x000000b2b3b37212 */ /* 0x000fe200078e3cff */
[----:B------:R-:W-:Y:S01]  /*6afb0*/  STL.64 [R1+0x2f68], R170 ;  /* 0x002f68aa01007387 */ /* 0x000fe20000100a00 */
[----:B------:R-:W-:-:S02]  /*6afc0*/  IMAD.MOV.U32 R186, RZ, RZ, R181 ;  /* 0x000000ffffba7224 */ /* 0x000fc400078e00b5 */
[----:B------:R-:W-:Y:S02]  /*6afd0*/  IMAD.MOV.U32 R187, RZ, RZ, R180 ;  /* 0x000000ffffbb7224 */ /* 0x000fe400078e00b4 */
[----:B------:R-:W-:Y:S01]  /*6afe0*/  STL.64 [R1+0x2f60], R172 ;  /* 0x002f60ac01007387 */ /* 0x000fe20000100a00 */
[----:B------:R-:W-:Y:S04]  /*6aff0*/  STL.64 [R1+0x2f58], R174 ;  /* 0x002f58ae01007387 */ /* 0x000fe80000100a00 */
[----:B------:R1:W-:Y:S01]  /*6b000*/  LDGSTS.E [R3+0x44400], [R68.64], P0 ;  /* 0x4440000044037fae */ /* 0x0003e20008121844 */
[----:B------:R-:W-:Y:S02]  /*6b010*/  STL.64 [R1+0x2f50], R176 ;  /* 0x002f50b001007387 */ /* 0x000fe40000100a00 */
[----:B------:R3:W-:Y:S02]  /*6b020*/  LDGSTS.E [R3+0x44800], [R70.64], P0 ;  /* 0x4480000046037fae */ /* 0x0007e40008121844 */
[----:B------:R-:W-:Y:S01]  /*6b030*/  STL.64 [R1+0x2f48], R178 ;  /* 0x002f48b201007387 */ /* 0x000fe20000100a00 */
[----:B------:R2:W-:Y:S04]  /*6b040*/  LDGSTS.E [R3+0x44c00], [R76.64], P0 ;  /* 0x44c000004c037fae */ /* 0x0005e80008121844 */
[----:B------:R-:W-:Y:S01]  /*6b050*/  STL.64 [R1+0x2f40], R186 ;  /* 0x002f40ba01007387 */ /* 0x000fe20000100a00 */
[----:B------:R2:W-:Y:S02]  /*6b060*/  LDGSTS.E [R3+0x45000], [R78.64], P0 ;  /* 0x450000004e037fae */ /* 0x0005e40008121844 */
[----:B------:R2:W-:Y:S02]  /*6b070*/  LDGSTS.E [R3+0x45400], [R80.64], P0 ;  /* 0x4540000050037fae */ /* 0x0005e40008121844 */
[----:B------:R2:W-:Y:S01]  /*6b080*/  LDGSTS.E [R3+0x45800], [R82.64], P0 ;  /* 0x4580000052037fae */ /* 0x0005e20008121844 */
[----:B------:R2:W-:Y:S04]  /*6b090*/  LDGSTS.E [R3+0x45c00], [R84.64], P0 ;  /* 0x45c0000054037fae */ /* 0x0005e80008121844 */
[----:B-1----:R-:W4:Y:S01]  /*6b0a0*/  LDL.LU R68, [R1+0x353c] ;  /* 0x00353c0001447983 */ /* 0x002f220000300800 */
[----:B------:R2:W-:Y:S03]  /*6b0b0*/  LDGSTS.E [R3+0x46000], [R86.64], P0 ;  /* 0x4600000056037fae */ /* 0x0005e60008121844 */
[----:B------:R-:W1:Y:S01]  /*6b0c0*/  S2R R241, SR_TID.X ;  /* 0x0000000000f17919 */ /* 0x000e620000002100 */
[----:B------:R1:W-:Y:S02]  /*6b0d0*/  LDGSTS.E [R3+0x46400], [R88.64], P0 ;  /* 0x4640000058037fae */ /* 0x0003e40008121844 */
[----:B------:R1:W-:Y:S02]  /*6b0e0*/  LDGSTS.E [R3+0x46800], [R90.64], P0 ;  /* 0x468000005a037fae */ /* 0x0003e40008121844 */
[----:B------:R1:W-:Y:S01]  /*6b0f0*/  LDGSTS.E [R3+0x46c00], [R92.64], P0 ;  /* 0x46c000005c037fae */ /* 0x0003e20008121844 */
[----:B------:R1:W-:Y:S01]  /*6b100*/  LDGSTS.E [R3+0x47000], [R94.64], P0 ;  /* 0x470000005e037fae */ /* 0x0003e20008121844 */
[----:B------:R1:W-:Y:S02]  /*6b110*/  LDGSTS.E [R3+0x47400], [R96.64], P0 ;  /* 0x4740000060037fae */ /* 0x0003e40008121844 */
[----:B------:R1:W-:Y:S02]  /*6b120*/  LDGSTS.E [R3+0x47800], [R98.64], P0 ;  /* 0x4780000062037fae */ /* 0x0003e40008121844 */
[----:B------:R1:W-:Y:S01]  /*6b130*/  LDGSTS.E [R3+0x47c00], [R100.64], P0 ;  /* 0x47c0000064037fae */ /* 0x0003e20008121844 */
[----:B------:R1:W-:Y:S04]  /*6b140*/  LDGSTS.E [R3+0x48000], [R102.64], P0 ;  /* 0x4800000066037fae */ /* 0x0003e80008121844 */
[----:B--2---:R-:W2:Y:S01]  /*6b150*/  LDL.LU R86, [R1+0x3538] ;  /* 0x0035380001567983 */ /* 0x004ea20000300800 */
[----:B------:R-:W2:Y:S02]  /*6b160*/  LDL.LU R69, [R1+0x3534] ;  /* 0x0035340001457983 */ /* 0x000ea40000300800 */
[----:B------:R-:W2:Y:S02]  /*6b170*/  LDL.LU R87, [R1+0x3530] ;  /* 0x0035300001577983 */ /* 0x000ea40000300800 */
[----:B---3--:R-:W3:Y:S01]  /*6b180*/  LDL.LU R70, [R1+0x352c] ;  /* 0x00352c0001467983 */ /* 0x008ee20000300800 */
[----:B------:R-:W3:Y:S01]  /*6b190*/  LDL.LU R71, [R1+0x3528] ;  /* 0x0035280001477983 */ /* 0x000ee20000300800 */
[----:B------:R-:W3:Y:S02]  /*6b1a0*/  LDL.LU R80, [R1+0x3524] ;  /* 0x0035240001507983 */ /* 0x000ee40000300800 */
[----:B------:R-:W3:Y:S01]  /*6b1b0*/  LDL.LU R81, [R1+0x3520] ;  /* 0x0035200001517983 */ /* 0x000ee20000300800 */
[----:B------:R1:W-:Y:S01]  /*6b1c0*/  LDGSTS.E [R3+0x48400], [R104.64], P0 ;  /* 0x4840000068037fae */ /* 0x0003e20008121844 */
        /* <DEDUP_REMOVED lines=8> */
[----:B------:R-:W3:Y:S01]  /*6b250*/  LDL.LU R76, [R1+0x351c] ;  /* 0x00351c00014c7983 */ /* 0x000ee20000300800 */
[----:B------:R1:W-:Y:S02]  /*6b260*/  LDGSTS.E [R3+0x4a800], [R122.64], P0 ;  /* 0x4a8000007a037fae */ /* 0x0003e40008121844 */
[----:B------:R1:W-:Y:S02]  /*6b270*/  LDGSTS.E [R3+0x4ac00], [R124.64], P0 ;  /* 0x4ac000007c037fae */ /* 0x0003e40008121844 */
[----:B------:R1:W-:Y:S01]  /*6b280*/  LDGSTS.E [R3+0x4b000], [R126.64], P0 ;  /* 0x4b0000007e037fae */ /* 0x0003e20008121844 */
[----:B------:R1:W-:Y:S04]  /*6b290*/  LDGSTS.E [R3+0x4b400], [R128.64], P0 ;  /* 0x4b40000080037fae */ /* 0x0003e80008121844 */
[----:B------:R-:W3:Y:S01]  /*6b2a0*/  LDL.LU R77, [R1+0x3518] ;  /* 0x00351800014d7983 */ /* 0x000ee20000300800 */
[----:B------:R1:W-:Y:S02]  /*6b2b0*/  LDGSTS.E [R3+0x4b800], [R130.64], P0 ;  /* 0x4b80000082037fae */ /* 0x0003e40008121844 */
[----:B------:R-:W3:Y:S02]  /*6b2c0*/  LDL.LU R78, [R1+0x3514] ;  /* 0x00351400014e7983 */ /* 0x000ee40000300800 */
[----:B------:R1:W-:Y:S02]  /*6b2d0*/  LDGSTS.E [R3+0x4bc00], [R132.64], P0 ;  /* 0x4bc0000084037fae */ /* 0x0003e40008121844 */
[----:B-1----:R-:W-:Y:S01]  /*6b2e0*/  LOP3.LUT R241, R241, 0x60, RZ, 0xc0, !PT ;  /* 0x00000060f1f17812 */ /* 0x002fe200078ec0ff */
[----:B------:R1:W-:Y:S01]  /*6b2f0*/  LDGSTS.E [R3+0x4c000], [R134.64], P0 ;  /* 0x4c00000086037fae */ /* 0x0003e20008121844 */
[----:B------:R1:W-:Y:S02]  /*6b300*/  LDGSTS.E [R3+0x4c400], [R136.64], P0 ;  /* 0x4c40000088037fae */ /* 0x0003e40008121844 */
[----:B------:R1:W-:Y:S02]  /*6b310*/  LDGSTS.E [R3+0x4c800], [R138.64], P0 ;  /* 0x4c8000008a037fae */ /* 0x0003e40008121844 */
[----:B------:R1:W-:Y:S01]  /*6b320*/  LDGSTS.E [R3+0x4cc00], [R140.64], P0 ;  /* 0x4cc000008c037fae */ /* 0x0003e20008121844 */
[----:B------:R-:W3:Y:S01]  /*6b330*/  LDL.LU R79, [R1+0x3510] ;  /* 0x00351000014f7983 */ /* 0x000ee20000300800 */
[----:B------:R-:W-:-:S03]  /*6b340*/  SHF.R.U32.HI R241, RZ, 0x1, R241 ;  /* 0x00000001fff17819 */ /* 0x000fc600000116f1 */
[----:B------:R1:W-:Y:S01]  /*6b350*/  LDGSTS.E [R3+0x4d000], [R142.64], P0 ;  /* 0x4d0000008e037fae */ /* 0x0003e20008121844 */
[----:B------:R1:W-:Y:S02]  /*6b360*/  LDGSTS.E [R3+0x4d400], [R160.64], P0 ;  /* 0x4d400000a0037fae */ /* 0x0003e40008121844 */
[----:B------:R1:W-:Y:S02]  /*6b370*/  LDGSTS.E [R3+0x4d800], [R162.64], P0 ;  /* 0x4d800000a2037fae */ /* 0x0003e40008121844 */
[----:B------:R1:W-:Y:S01]  /*6b380*/  LDGSTS.E [R3+0x4dc00], [R164.64], P0 ;  /* 0x4dc00000a4037fae */ /* 0x0003e20008121844 */
[----:B------:R-:W-:Y:S01]  /*6b390*/  LOP3.LUT R82, R185, R241, RZ, 0x3c, !PT ;  /* 0x000000f1b9527212 */ /* 0x000fe200078e3cff */
[----:B------:R1:W-:Y:S01]  /*6b3a0*/  LDGSTS.E [R3+0x4e000], [R166.64], P0 ;  /* 0x4e000000a6037fae */ /* 0x0003e20008121844 */
[----:B------:R1:W-:Y:S02]  /*6b3b0*/  LDGSTS.E [R3+0x4e400], [R168.64], P0 ;  /* 0x4e400000a8037fae */ /* 0x0003e40008121844 */
[----:B------:R1:W-:Y:S02]  /*6b3c0*/  LDGSTS.E [R3+0x4e800], [R170.64], P0 ;  /* 0x4e800000aa037fae */ /* 0x0003e40008121844 */
[----:B------:R1:W-:Y:S01]  /*6b3d0*/  LDGSTS.E [R3+0x4ec00], [R172.64], P0 ;  /* 0x4ec00000ac037fae */ /* 0x0003e20008121844 */
[----:B------:R-:W-:Y:S01]  /*6b3e0*/  LOP3.LUT R82, R82, 0x40, RZ, 0x3c, !PT ;  /* 0x0000004052527812 */ /* 0x000fe200078e3cff */
[----:B------:R1:W-:Y:S01]  /*6b3f0*/  LDGSTS.E [R3+0x4f000], [R174.64], P0 ;  /* 0x4f000000ae037fae */ /* 0x0003e20008121844 */
[----:B------:R1:W-:Y:S02]  /*6b400*/  LDGSTS.E [R3+0x4f400], [R176.64], P0 ;  /* 0x4f400000b0037fae */ /* 0x0003e40008121844 */
[----:B------:R1:W-:Y:S02]  /*6b410*/  LDGSTS.E [R3+0x4f800], [R178.64], P0 ;  /* 0x4f800000b2037fae */ /* 0x0003e40008121844 */
[----:B------:R1:W-:Y:S02]  /*6b420*/  LDGSTS.E [R3+0x4fc00], [R186.64], P0 ;  /* 0x4fc00000ba037fae */ /* 0x0003e40008121844 */
[----:B-1----:R-:W-:Y:S01]  /*6b430*/  IMAD R3, R183, 0x10000, R82 ;  /* 0x00010000b7037824 */ /* 0x002fe200078e0252 */
[----:B----4-:R-:W-:-:S05]  /*6b440*/  IADD3 R68, P1, R68, R182, RZ ;  /* 0x000000b644447210 */ /* 0x010fca0007f3e0ff */
[----:B------:R1:W-:Y:S01]  /*6b450*/  STL [R1+0x353c], R68 ;  /* 0x00353c4401007387 */ /* 0x0003e20000100800 */
[----:B--2---:R-:W-:Y:S01]  /*6b460*/  IADD3 R86, P2, R86, R182, RZ ;  /* 0x000000b656567210 */ /* 0x004fe20007f5e0ff */
[----:B------:R-:W-:-:S04]  /*6b470*/  IMAD.X R69, R69, 0x1, R2, P1 ;  /* 0x0000000145457824 */ /* 0x000fc800008e0602 */
[--C-:B------:R-:W-:Y:S01]  /*6b480*/  IMAD.X R87, R87, 0x1, R2.reuse, P2 ;  /* 0x0000000157577824 */ /* 0x100fe200010e0602 */
[----:B------:R2:W-:Y:S01]  /*6b490*/  STL [R1+0x3534], R69 ;  /* 0x0035344501007387 */ /* 0x0005e20000100800 */
[----:B------:R-:W-:Y:S02]  /*6b4a0*/  STL [R1+0x3538], R86 ;  /* 0x0035385601007387 */ /* 0x000fe40000100800 */
[----:B------:R-:W4:Y:S01]  /*6b4b0*/  LDL.LU R84, [R1+0x350c] ;  /* 0x00350c0001547983 */ /* 0x000f220000300800 */
[-C--:B---3--:R-:W-:Y:S01]  /*6b4c0*/  IADD3 R70, P1, R70, R182.reuse, RZ ;  /* 0x000000b646467210 */ /* 0x088fe20007f3e0ff */
[----:B------:R-:W-:Y:S01]  /*6b4d0*/  STL [R1+0x3530], R87 ;  /* 0x0035305701007387 */ /* 0x000fe20000100800 */
[----:B------:R-:W3:Y:S02]  /*6b4e0*/  LDL.LU R82, [R1+0x3508] ;  /* 0x0035080001527983 */ /* 0x000ee40000300800 */
[----:B------:R-:W3:Y:S02]  /*6b4f0*/  LDL.LU R85, [R1+0x3504] ;  /* 0x0035040001557983 */ /* 0x000ee40000300800 */
[----:B------:R-:W3:Y:S01]  /*6b500*/  LDL.LU R83, [R1+0x3500] ;  /* 0x0035000001537983 */ /* 0x000ee20000300800 */
[----:B------:R1:W-:Y:S01]  /*6b510*/  LDGSTS.E [R3+0x40200], [R68.64], P0 ;  /* 0x4020000044037fae */ /* 0x0003e20008121844 */
[----:B------:R-:W-:Y:S01]  /*6b520*/  IADD3 R71, P2, R71, R182, RZ ;  /* 0x000000b647477210 */ /* 0x000fe20007f5e0ff */
[----:B------:R-:W-:-:S02]  /*6b530*/  IMAD.X R80, R80, 0x1, R2, P1 ;  /* 0x0000000150507824 */ /* 0x000fc400008e0602 */
[----:B------:R-:W-:Y:S02]  /*6b540*/  STL [R1+0x352c], R70 ;  /* 0x00352c4601007387 */ /* 0x000fe40000100800 */
[----:B------:R-:W-:Y:S02]  /*6b550*/  IMAD.X R81, R81, 0x1, R2, P2 ;  /* 0x0000000151517824 */ /* 0x000fe400010e0602 */
[----:B-1----:R-:W-:Y:S02]  /*6b560*/  IMAD.MOV.U32 R68, RZ, RZ, R86 ;  /* 0x000000ffff447224 */ /* 0x002fe400078e0056 */
[----:B--2---:R-:W-:Y:S01]  /*6b570*/  IMAD.MOV.U32 R69, RZ, RZ, R87 ;  /* 0x000000ffff457224 */ /* 0x004fe200078e0057 */
[----:B------:R1:W-:Y:S01]  /*6b580*/  STL [R1+0x3524], R80 ;  /* 0x0035245001007387 */ /* 0x0003e20000100800 */
[----:B------:R-:W-:Y:S03]  /*6b590*/  STL [R1+0x3528], R71 ;  /* 0x0035284701007387 */ /* 0x000fe60000100800 */
[----:B------:R2:W-:Y:S02]  /*6b5a0*/  LDGSTS.E [R3+0x40600], [R68.64], P0 ;  /* 0x4060000044037fae */ /* 0x0005e40008121844 */
[----:B--2---:R-:W-:-:S02]  /*6b5b0*/  IMAD.MOV.U32 R68, RZ, RZ, R70 ;  /* 0x000000ffff447224 */ /* 0x004fc400078e0046 */
[----:B------:R-:W-:Y:S02]  /*6b5c0*/  IMAD.MOV.U32 R69, RZ, RZ, R80 ;  /* 0x000000ffff457224 */ /* 0x000fe400078e0050 */
[----:B-1----:R-:W4:Y:S01]  /*6b5d0*/  LDL.LU R80, [R1+0x34fc] ;  /* 0x0034fc0001507983 */ /* 0x002f220000300800 */
[----:B------:R1:W-:Y:S03]  /*6b5e0*/  STL [R1+0x3520], R81 ;  /* 0x0035205101007387 */ /* 0x0003e60000100800 */
[----:B------:R1:W-:Y:S01]  /*6b5f0*/  LDGSTS.E [R3+0x40a00], [R68.64], P0 ;  /* 0x40a0000044037fae */ /* 0x0003e20008121844 */
[----:B------:R-:W4:Y:S02]  /*6b600*/  LDL.LU R70, [R1+0x34f8] ;  /* 0x0034f80001467983 */ /* 0x000f240000300800 */
[----:B-1----:R-:W-:Y:S02]  /*6b610*/  IMAD.MOV.U32 R69, RZ, RZ, R81 ;  /* 0x000000ffff457224 */ /* 0x002fe400078e0051 */
[----:B------:R-:W4:Y:S01]  /*6b620*/  LDL.LU R81, [R1+0x34f4] ;  /* 0x0034f40001517983 */ /* 0x000f220000300800 */
[----:B------:R-:W-:-:S02]  /*6b630*/  IMAD.MOV.U32 R68, RZ, RZ, R71 ;  /* 0x000000ffff447224 */ /* 0x000fc400078e0047 */
[----:B------:R-:W4:Y:S01]  /*6b640*/  LDL.LU R71, [R1+0x34f0] ;  /* 0x0034f00001477983 */ /* 0x000f220000300800 */
[-C--:B------:R-:W-:Y:S02]  /*6b650*/  IADD3 R76, P1, R76, R182.reuse, RZ ;  /* 0x000000b64c4c7210 */ /* 0x080fe40007f3e0ff */
[----:B------:R-:W-:Y:S01]  /*6b660*/  IADD3 R77, P2, R77, R182, RZ ;  /* 0x000000b64d4d7210 */ /* 0x000fe20007f5e0ff */
[----:B------:R1:W-:Y:S02]  /*6b670*/  LDGSTS.E [R3+0x40e00], [R68.64], P0 ;  /* 0x40e0000044037fae */ /* 0x0003e40008121844 */
[--C-:B------:R-:W-:Y:S02]  /*6b680*/  IMAD.X R78, R78, 0x1, R2.reuse, P1 ;  /* 0x000000014e4e7824 */ /* 0x100fe400008e0602 */
[----:B------:R1:W-:Y:S01]  /*6b690*/  STL [R1+0x351c], R76 ;  /* 0x00351c4c01007387 */ /* 0x0003e20000100800 */
[----:B------:R-:W-:-:S03]  /*6b6a0*/  IMAD.X R79, R79, 0x1, R2, P2 ;  /* 0x000000014f4f7824 */ /* 0x000fc600010e0602 */
[----:B------:R1:W-:Y:S01]  /*6b6b0*/  STL [R1+0x3514], R78 ;  /* 0x0035144e01007387 */ /* 0x0003e20000100800 */
[----:B------:R1:W-:Y:S02]  /*6b6c0*/  STL [R1+0x3518], R77 ;  /* 0x0035184d01007387 */ /* 0x0003e40000100800 */
[----:B-1----:R-:W-:Y:S01]  /*6b6d0*/  IMAD.MOV.U32 R68, RZ, RZ, R76 ;  /* 0x000000ffff447224 */ /* 0x002fe200078e004c */
[----:B------:R-:W-:Y:S01]  /*6b6e0*/  MOV R69, R78 ;  /* 0x0000004e00457202 */ /* 0x000fe20000000f00 */
[----:B------:R-:W4:Y:S01]  /*6b6f0*/  LDL.LU R76, [R1+0x34ec] ;  /* 0x0034ec00014c7983 */ /* 0x000f220000300800 */
[----:B------:R1:W-:Y:S02]  /*6b700*/  STL [R1+0x3510], R79 ;  /* 0x0035104f01007387 */ /* 0x0003e40000100800 */
[----:B------:R-:W4:Y:S01]  /*6b710*/  LDL.LU R78, [R1+0x34e8] ;  /* 0x0034e800014e7983 */ /* 0x000f220000300800 */
[----:B------:R1:W-:Y:S02]  /*6b720*/  LDGSTS.E [R3+0x41200], [R68.64], P0 ;  /* 0x4120000044037fae */ /* 0x0003e40008121844 */
[----:B-1----:R-:W-:-:S02]  /*6b730*/  IMAD.MOV.U32 R68, RZ, RZ, R77 ;  /* 0x000000ffff447224 */ /* 0x002fc400078e004d */
[----:B------:R-:W4:Y:S01]  /*6b740*/  LDL.LU R77, [R1+0x34e4] ;  /* 0x0034e400014d7983 */ /* 0x000f220000300800 */
[----:B------:R-:W-:Y:S02]  /*6b750*/  IMAD.MOV.U32 R69, RZ, RZ, R79 ;  /* 0x000000ffff457224 */ /* 0x000fe400078e004f */
[----:B------:R-:W4:Y:S03]  /*6b760*/  LDL.LU R79, [R1+0x34e0] ;  /* 0x0034e000014f7983 */ /* 0x000f260000300800 */
[----:B------:R1:W-:Y:S01]  /*6b770*/  LDGSTS.E [R3+0x41600], [R68.64], P0 ;  /* 0x4160000044037fae */ /* 0x0003e20008121844 */
[-C--:B----4-:R-:W-:Y:S02]  /*6b780*/  IADD3 R84, P1, R84, R182.reuse, RZ ;  /* 0x000000b654547210 */ /* 0x090fe40007f3e0ff */
[----:B---3--:R-:W-:-:S03]  /*6b790*/  IADD3 R82, P2, R82, R182, RZ ;  /* 0x000000b652527210 */ /* 0x008fc60007f5e0ff */
[--C-:B------:R-:W-:Y:S01]  /*6b7a0*/  IMAD.X R85, R85, 0x1, R2.reuse, P1 ;  /* 0x0000000155557824 */ /* 0x100fe200008e0602 */
[----:B------:R3:W-:Y:S01]  /*6b7b0*/  STL [R1+0x350c], R84 ;  /* 0x00350c5401007387 */ /* 0x0007e20000100800 */
[----:B------:R-:W-:-:S03]  /*6b7c0*/  IMAD.X R83, R83, 0x1, R2, P2 ;  /* 0x0000000153537824 */ /* 0x000fc600010e0602 */
[----:B------:R4:W-:Y:S01]  /*6b7d0*/  STL [R1+0x3504], R85 ;  /* 0x0035045501007387 */ /* 0x0009e20000100800 */
[----:B------:R-:W-:Y:S02]  /*6b7e0*/  STL [R1+0x3508], R82 ;  /* 0x0035085201007387 */ /* 0x000fe40000100800 */
[----:B------:R-:W2:Y:S02]  /*6b7f0*/  LDL.LU R86, [R1+0x34dc] ;  /* 0x0034dc0001567983 */ /* 0x000ea40000300800 */
[----:B-1----:R-:W-:Y:S01]  /*6b800*/  IMAD.MOV.U32 R68, RZ, RZ, R84 ;  /* 0x000000ffff447224 */ /* 0x002fe200078e0054 */
[----:B------:R-:W-:Y:S01]  /*6b810*/  STL [R1+0x3500], R83 ;  /* 0x0035005301007387 */ /* 0x000fe20000100800 */
[----:B---3--:R-:W3:Y:S02]  /*6b820*/  LDL.LU R84, [R1+0x34d8] ;  /* 0x0034d80001547983 */ /* 0x008ee40000300800 */
[----:B------:R-:W3:Y:S02]  /*6b830*/  LDL.LU R87, [R1+0x34d4] ;  /* 0x0034d40001577983 */ /* 0x000ee40000300800 */
[----:B------:R-:W-:-:S02]  /*6b840*/  IMAD.MOV.U32 R69, RZ, RZ, R85 ;  /* 0x000000ffff457224 */ /* 0x000fc400078e0055 */
[----:B----4-:R-:W4:Y:S01]  /*6b850*/  LDL.LU R85, [R1+0x34d0] ;  /* 0x0034d00001557983 */ /* 0x010f220000300800 */
[----:B------:R-:W4:Y:S02]  /*6b860*/  LDL.LU R90, [R1+0x34cc] ;  /* 0x0034cc00015a7983 */ /* 0x000f240000300800 */
[----:B------:R-:W4:Y:S01]  /*6b870*/  LDL.LU R92, [R1+0x34c8] ;  /* 0x0034c800015c7983 */ /* 0x000f220000300800 */
[----:B------:R1:W-:Y:S01]  /*6b880*/  LDGSTS.E [R3+0x41a00], [R68.64], P0 ;  /* 0x41a0000044037fae */ /* 0x0003e20008121844 */
[-C--:B------:R-:W-:Y:S02]  /*6b890*/  IADD3 R80, P1, R80, R182.reuse, RZ ;  /* 0x000000b650507210 */ /* 0x080fe40007f3e0ff */
[----:B------:R-:W-:-:S03]  /*6b8a0*/  IADD3 R70, P2, R70, R182, RZ ;  /* 0x000000b646467210 */ /* 0x000fc60007f5e0ff */
[----:B------:R-:W-:Y:S01]  /*6b8b0*/  STL [R1+0x34fc], R80 ;  /* 0x0034fc5001007387 */ /* 0x000fe20000100800 */
[--C-:B------:R-:W-:Y:S02]  /*6b8c0*/  IMAD.X R81, R81, 0x1, R2.reuse, P1 ;  /* 0x0000000151517824 */ /* 0x100fe400008e0602 */
[----:B------:R-:W-:-:S03]  /*6b8d0*/  IMAD.X R71, R71, 0x1, R2, P2 ;  /* 0x0000000147477824 */ /* 0x000fc600010e0602 */
[----:B------:R-:W-:Y:S01]  /*6b8e0*/  STL [R1+0x34f4], R81 ;  /* 0x0034f45101007387 */ /* 0x000fe20000100800 */
[----:B------:R-:W-:Y:S02]  /*6b8f0*/  STL [R1+0x34f8], R70 ;  /* 0x0034f84601007387 */ /* 0x000fe40000100800 */
[----:B------:R-:W4:Y:S02]  /*6b900*/  LDL.LU R91, [R1+0x34c4] ;  /* 0x0034c400015b7983 */ /* 0x000f240000300800 */
[----:B------:R1:W-:Y:S01]  /*6b910*/  STL [R1+0x34f0], R71 ;  /* 0x0034f04701007387 */ /* 0x0003e20000100800 */
[----:B------:R-:W4:Y:S01]  /*6b920*/  LDL.LU R93, [R1+0x34c0] ;  /* 0x0034c000015d7983 */ /* 0x000f220000300800 */
[----:B-1----:R-:W-:Y:S02]  /*6b930*/  IMAD.MOV.U32 R68, RZ, RZ, R82 ;  /* 0x000000ffff447224 */ /* 0x002fe400078e0052 */
[----:B------:R-:W-:-:S05]  /*6b940*/  IMAD.MOV.U32 R69, RZ, RZ, R83 ;  /* 0x000000ffff457224 */ /* 0x000fca00078e0053 */
[----:B------:R1:W-:Y:S01]  /*6b950*/  LDGSTS.E [R3+0x41e00], [R68.64], P0 ;  /* 0x41e0000044037fae */ /* 0x0003e20008121844 */
[-C--:B------:R-:W-:Y:S01]  /*6b960*/  IADD3 R76, P1, R76, R182.reuse, RZ ;  /* 0x000000b64c4c7210 */ /* 0x080fe20007f3e0ff */
[----:B-1----:R-:W-:Y:S02]  /*6b970*/  IMAD.MOV.U32 R68, RZ, RZ, R80 ;  /* 0x000000ffff447224 */ /* 0x002fe400078e0050 */
[----:B------:R-:W-:Y:S01]  /*6b980*/  IMAD.MOV.U32 R69, RZ, RZ, R81 ;  /* 0x000000ffff457224 */ /* 0x000fe200078e0051 */
[----:B------:R-:W-:-:S04]  /*6b990*/  IADD3 R78, P2, R78, R182, RZ ;  /* 0x000000b64e4e7210 */ /* 0x000fc80007f5e0ff */
[----:B------:R1:W-:Y:S01]  /*6b9a0*/  LDGSTS.E [R3+0x42200], [R68.64], P0 ;  /* 0x4220000044037fae */ /* 0x0003e20008121844 */
[----:B------:R-:W-:Y:S02]  /*6b9b0*/  IMAD.X R77, R77, 0x1, R2, P1 ;  /* 0x000000014d4d7824 */ /* 0x000fe400008e0602 */
[----:B-1----:R-:W-:Y:S02]  /*6b9c0*/  IMAD.MOV.U32 R68, RZ, RZ, R70 ;  /* 0x000000ffff447224 */ /* 0x002fe400078e0046 */
[----:B------:R-:W-:Y:S02]  /*6b9d0*/  IMAD.MOV.U32 R69, RZ, RZ, R71 ;  /* 0x000000ffff457224 */ /* 0x000fe400078e0047 */
[----:B------:R-:W4:Y:S01]  /*6b9e0*/  LDL.LU.64 R70, [R1+0x2f38] ;  /* 0x002f380001467983 */ /* 0x000f220000300a00 */
[----:B------:R-:W-:Y:S03]  /*6b9f0*/  STL [R1+0x34ec], R76 ;  /* 0x0034ec4c01007387 */ /* 0x000fe60000100800 */
[----:B------:R1:W-:Y:S01]  /*6ba00*/  LDGSTS.E [R3+0x42600], [R68.64], P0 ;  /* 0x4260000044037fae */ /* 0x0003e20008121844 */
[----:B------:R1:W-:Y:S02]  /*6ba10*/  STL [R1+0x34e4], R77 ;  /* 0x0034e44d01007387 */ /* 0x0003e40000100800 */
[----:B------:R-:W-:Y:S02]  /*6ba20*/  STL [R1+0x34e8], R78 ;  /* 0x0034e84e01007387 */ /* 0x000fe40000100800 */
[----:B------:R-:W-:-:S02]  /*6ba30*/  IMAD.X R79, R79, 0x1, R2, P2 ;  /* 0x000000014f4f7824 */ /* 0x000fc400010e0602 */
[----:B-1----:R-:W-:Y:S02]  /*6ba40*/  IMAD.MOV.U32 R68, RZ, RZ, R76 ;  /* 0x000000ffff447224 */ /* 0x002fe400078e004c */
[----:B------:R-:W-:Y:S02]  /*6ba50*/  IMAD.MOV.U32 R69, RZ, RZ, R77 ;  /* 0x000000ffff457224 */ /* 0x000fe400078e004d */
[----:B------:R-:W4:Y:S04]  /*6ba60*/  LDL.LU.64 R76, [R1+0x2f30] ;  /* 0x002f3000014c7983 */ /* 0x000f280000300a00 */
[----:B------:R1:W-:Y:S01]  /*6ba70*/  LDGSTS.E [R3+0x42a00], [R68.64], P0 ;  /* 0x42a0000044037fae */ /* 0x0003e20008121844 */
[----:B------:R1:W-:Y:S02]  /*6ba80*/  STL [R1+0x34e0], R79 ;  /* 0x0034e04f01007387 */ /* 0x0003e40000100800 */
[----:B-1----:R-:W-:-:S02]  /*6ba90*/  IMAD.MOV.U32 R68, RZ, RZ, R78 ;  /* 0x000000ffff447224 */ /* 0x002fc400078e004e */
[----:B------:R-:W-:Y:S02]  /*6baa0*/  IMAD.MOV.U32 R69, RZ, RZ, R79 ;  /* 0x000000ffff457224 */ /* 0x000fe400078e004f */
[----:B------:R-:W4:Y:S01]  /*6bab0*/  LDL.LU.64 R78, [R1+0x2f28] ;  /* 0x002f2800014e7983 */ /* 0x000f220000300a00 */
[----:B------:R-:W4:Y:S03]  /*6bac0*/  LDL.LU.64 R80, [R1+0x2f20] ;  /* 0x002f200001507983 */ /* 0x000f260000300a00 */
[----:B------:R1:W-:Y:S01]  /*6bad0*/  LDGSTS.E [R3+0x42e00], [R68.64], P0 ;  /* 0x42e0000044037fae */ /* 0x0003e20008121844 */
[----:B------:R-:W4:Y:S01]  /*6bae0*/  LDL.LU.64 R82, [R1+0x2f18] ;  /* 0x002f180001527983 */ /* 0x000f220000300a00 */
[-C--:B--2---:R-:W-:Y:S02]  /*6baf0*/  IADD3 R86, P1, R86, R182.reuse, RZ ;  /* 0x000000b656567210 */ /* 0x084fe40007f3e0ff */
[----:B---3--:R-:W-:-:S03]  /*6bb00*/  IADD3 R84, P2, R84, R182, RZ ;  /* 0x000000b654547210 */ /* 0x008fc60007f5e0ff */
[--C-:B------:R-:W-:Y:S01]  /*6bb10*/  IMAD.X R87, R87, 0x1, R2.reuse, P1 ;  /* 0x0000000157577824 */ /* 0x100fe200008e0602 */
[----:B-1----:R-:W-:Y:S01]  /*6bb20*/  MOV R68, R86 ;  /* 0x0000005600447202 */ /* 0x002fe20000000f00 */
[----:B----4-:R-:W-:Y:S02]  /*6bb30*/  IMAD.X R85, R85, 0x1, R2, P2 ;  /* 0x0000000155557824 */ /* 0x010fe400010e0602 */
[----:B------:R-:W-:Y:S01]  /*6bb40*/  IMAD.MOV.U32 R69, RZ, RZ, R87 ;  /* 0x000000ffff457224 */ /* 0x000fe200078e0057 */
[----:B------:R-:W-:Y:S01]  /*6bb50*/  STL [R1+0x34dc], R86 ;  /* 0x0034dc5601007387 */ /* 0x000fe20000100800 */
[----:B------:R-:W-:Y:S02]  /*6bb60*/  STL [R1+0x34d4], R87 ;  /* 0x0034d45701007387 */ /* 0x000fe40000100800 */
[----:B------:R-:W-:Y:S02]  /*6bb70*/  STL [R1+0x34d8], R84 ;  /* 0x0034d85401007387 */ /* 0x000fe40000100800 */
[----:B------:R1:W-:Y:S01]  /*6bb80*/  STL [R1+0x34d0], R85 ;  /* 0x0034d05501007387 */ /* 0x0003e20000100800 */
[----:B------:R2:W-:Y:S01]  /*6bb90*/  LDGSTS.E [R3+0x43200], [R68.64], P0 ;  /* 0x4320000044037fae */ /* 0x0005e20008121844 */
[----:B------:R-:W-:Y:S01]  /*6bba0*/  IADD3 R90, P1, R90, R182, RZ ;  /* 0x000000b65a5a7210 */ /* 0x000fe20007f3e0ff */
[----:B--2---:R-:W-:-:S02]  /*6bbb0*/  IMAD.MOV.U32 R68, RZ, RZ, R84 ;  /* 0x000000ffff447224 */ /* 0x004fc400078e0054 */
[----:B------:R-:W-:Y:S02]  /*6bbc0*/  IMAD.MOV.U32 R69, RZ, RZ, R85 ;  /* 0x000000ffff457224 */ /* 0x000fe400078e0055 */
[----:B-1----:R-:W2:Y:S01]  /*6bbd0*/  LDL.LU.64 R84, [R1+0x2f10] ;  /* 0x002f100001547983 */ /* 0x002ea20000300a00 */
[----:B------:R-:W3:Y:S02]  /*6bbe0*/  LDL.LU.64 R86, [R1+0x2f08] ;  /* 0x002f080001567983 */ /* 0x000ee40000300a00 */
[----:B------:R-:W4:Y:S01]  /*6bbf0*/  LDL.LU.64 R88, [R1+0x2f00] ;  /* 0x002f000001587983 */ /* 0x000f220000300a00 */
[----:B------:R-:W-:Y:S01]  /*6bc00*/  IADD3 R92, P2, R92, R182, RZ ;  /* 0x000000b65c5c7210 */ /* 0x000fe20007f5e0ff */
[----:B------:R-:W-:Y:S04]  /*6bc10*/  STL [R1+0x34cc], R90 ;  /* 0x0034cc5a01007387 */ /* 0x000fe80000100800 */
[----:B------:R1:W-:Y:S01]  /*6bc20*/  LDGSTS.E [R3+0x43600], [R68.64], P0 ;  /* 0x4360000044037fae */ /* 0x0003e20008121844 */
[----:B------:R-:W-:-:S02]  /*6bc30*/  IMAD.X R91, R91, 0x1, R2, P1 ;  /* 0x000000015b5b7824 */ /* 0x000fc400008e0602 */
[----:B-1----:R-:W-:Y:S02]  /*6bc40*/  IMAD.MOV.U32 R68, RZ, RZ, R90 ;  /* 0x000000ffff447224 */ /* 0x002fe400078e005a */
[----:B------:R-:W-:Y:S02]  /*6bc50*/  IMAD.X R93, R93, 0x1, R2, P2 ;  /* 0x000000015d5d7824 */ /* 0x000fe400010e0602 */
[----:B------:R-:W-:Y:S01]  /*6bc60*/  IMAD.MOV.U32 R69, RZ, RZ, R91 ;  /* 0x000000ffff457224 */ /* 0x000fe200078e005b */
[----:B------:R1:W-:Y:S01]  /*6bc70*/  STL [R1+0x34c4], R91 ;  /* 0x0034c45b01007387 */ /* 0x0003e20000100800 */
[----:B------:R-:W-:Y:S03]  /*6bc80*/  STL [R1+0x34c8], R92 ;  /* 0x0034c85c01007387 */ /* 0x000fe60000100800 */
[----:B------:R1:W-:Y:S04]  /*6bc90*/  LDGSTS.E [R3+0x43a00], [R68.64], P0 ;  /* 0x43a0000044037fae */ /* 0x0003e80008121844 */
[----:B-1----:R-:W4:Y:S01]  /*6bca0*/  LDL.LU.64 R90, [R1+0x2ef8] ;  /* 0x002ef800015a7983 */ /* 0x002f220000300a00 */
[----:B------:R1:W-:Y:S02]  /*6bcb0*/  STL [R1+0x34c0], R93 ;  /* 0x0034c05d01007387 */ /* 0x0003e40000100800 */
[----:B------:R-:W-:-:S02]  /*6bcc0*/  IMAD.MOV.U32 R68, RZ, RZ, R92 ;  /* 0x000000ffff447224 */ /* 0x000fc400078e005c */
[----:B------:R-:W-:Y:S02]  /*6bcd0*/  IMAD.MOV.U32 R69, RZ, RZ, R93 ;  /* 0x000000ffff457224 */ /* 0x000fe400078e005d */
[----:B-1----:R-:W4:Y:S01]  /*6bce0*/  LDL.LU.64 R92, [R1+0x2ef0] ;  /* 0x002ef000015c7983 */ /* 0x002f220000300a00 */
[----:B------:R-:W4:Y:S02]  /*6bcf0*/  LDL.LU.64 R94, [R1+0x2ee8] ;  /* 0x002ee800015e7983 */ /* 0x000f240000300a00 */
[----:B------:R-:W4:Y:S02]  /*6bd00*/  LDL.LU.64 R96, [R1+0x2ee0] ;  /* 0x002ee00001607983 */ /* 0x000f240000300a00 */
[----:B------:R-:W4:Y:S01]  /*6bd10*/  LDL.LU.64 R98, [R1+0x2ed8] ;  /* 0x002ed80001627983 */ /* 0x000f220000300a00 */
[----:B------:R-:W4:Y:S01]  /*6bd20*/  LDL.LU.64 R100, [R1+0x2ed0] ;  /* 0x002ed00001647983 */ /* 0x000f220000300a00 */
        /* <DEDUP_REMOVED lines=33> */
[----:B------:R-:W4:Y:S01]  /*6bf40*/  LDL.LU.64 R186, [R1+0x2dc0] ;  /* 0x002dc00001ba7983 */ /* 0x000f220000300a00 */
[----:B------:R1:W-:Y:S02]  /*6bf50*/  LDGSTS.E [R3+0x43e00], [R68.64], P0 ;  /* 0x43e0000044037fae */ /* 0x0003e40008121844 */
[----:B-1----:R-:W-:-:S05]  /*6bf60*/  IADD3 R69, P1, R70, R182, RZ ;  /* 0x000000b646457210 */ /* 0x002fca0007f3e0ff */
        /* <DEDUP_REMOVED lines=9> */
[----:B--2---:R-:W-:-:S05]  /*6c000*/  IADD3 R83, P1, R84, R182, RZ ;  /* 0x000000b654537210 */ /* 0x004fca0007f3e0ff */
[----:B------:R-:W-:Y:S01]  /*6c010*/  IMAD.X R82, R85, 0x1, R2, P1 ;  /* 0x0000000155527824 */ /* 0x000fe200008e0602 */
[----:B---3--:R-:W-:-:S05]  /*6c020*/  IADD3 R85, P1, R86, R182, RZ ;  /* 0x000000b656557210 */ /* 0x008fca0007f3e0ff */
[----:B------:R-:W-:Y:S01]  /*6c030*/  IMAD.X R84, R87, 0x1, R2, P1 ;  /* 0x0000000157547824 */ /* 0x000fe200008e0602 */
        /* <DEDUP_REMOVED lines=87> */
[----:B------:R-:W-:Y:S02]  /*6c5b0*/  LOP3.LUT R77, R77, R76, RZ, 0x3c, !PT ;  /* 0x0000004c4d4d7212 */ /* 0x000fe400078e3cff */
[----:B------:R-:W-:Y:S02]  /*6c5c0*/  LOP3.LUT R84, R85, R84, RZ, 0x3c, !PT ;  /* 0x0000005455547212 */ /* 0x000fe400078e3cff */
[----:B------:R-:W-:Y:S01]  /*6c5d0*/  LOP3.LUT R93, R93, R92, RZ, 0x3c, !PT ;  /* 0x0000005c5d5d7212 */ /* 0x000fe200078e3cff */
[----:B------:R-:W-:Y:S01]  /*6c5e0*/  IMAD.X R170, R173, 0x1, R2, P1 ;  /* 0x00000001adaa7824 */ /* 0x000fe200008e0602 */
[----:B------:R-:W-:-:S02]  /*6c5f0*/  LOP3.LUT R79, R79, R78, RZ, 0x3c, !PT ;  /* 0x0000004e4f4f7212 */ /* 0x000fc400078e3cff */
[----:B------:R-:W-:Y:S02]  /*6c600*/  LOP3.LUT R86, R87, R86, RZ, 0x3c, !PT ;  /* 0x0000005657567212 */ /* 0x000fe400078e3cff */
[----:B------:R-:W-:Y:S02]  /*6c610*/  LOP3.LUT R95, R95, R94, RZ, 0x3c, !PT ;  /* 0x0000005e5f5f7212 */ /* 0x000fe400078e3cff */
[----:B------:R-:W-:Y:S02]  /*6c620*/  IADD3 R173, P1, R174, R182, RZ ;  /* 0x000000b6aead7210 */ /* 0x000fe40007f3e0ff */
[----:B------:R-:W-:Y:S02]  /*6c630*/  LOP3.LUT R81, R81, R80, RZ, 0x3c, !PT ;  /* 0x0000005051517212 */ /* 0x000fe400078e3cff */
[----:B------:R-:W-:Y:S02]  /*6c640*/  LOP3.LUT R88, R89, R88, RZ, 0x3c, !PT ;  /* 0x0000005859587212 */ /* 0x000fe400078e3cff */
[----:B------:R-:W-:Y:S01]  /*6c650*/  LOP3.LUT R97, R97, R96, RZ, 0x3c, !PT ;  /* 0x0000006061617212 */ /* 0x000fe200078e3cff */
[----:B------:R1:W-:Y:S01]  /*6c660*/  STL.64 [R1+0x2f38], R68 ;  /* 0x002f384401007387 */ /* 0x0003e20000100a00 */
[----:B------:R-:W-:-:S02]  /*6c670*/  LOP3.LUT R83, R83, R82, RZ, 0x3c, !PT ;  /* 0x0000005253537212 */ /* 0x000fc400078e3cff */
[----:B------:R-:W-:Y:S02]  /*6c680*/  LOP3.LUT R90, R91, R90, RZ, 0x3c, !PT ;  /* 0x0000005a5b5a7212 */ /* 0x000fe400078e3cff */
[----:B------:R-:W-:Y:S01]  /*6c690*/  LOP3.LUT R99, R99, R98, RZ, 0x3c, !PT ;  /* 0x0000006263637212 */ /* 0x000fe200078e3cff */
[----:B------:R2:W-:Y:S01]  /*6c6a0*/  STL.64 [R1+0x2f30], R70 ;  /* 0x002f304601007387 */ /* 0x0005e20000100a00 */
        /* <DEDUP_REMOVED lines=11> */
[----:B------:R-:W-:Y:S01]  /*6c760*/  IMAD.X R172, R175, 0x1, R2, P1 ;  /* 0x00000001afac7824 */ /* 0x000fe200008e0602 */
[----:B------:R2:W-:Y:S01]  /*6c770*/  STL.64 [R1+0x2f18], R80 ;  /* 0x002f185001007387 */ /* 0x0005e20000100a00 */
[----:B------:R-:W-:-:S02]  /*6c780*/  LOP3.LUT R91, R91, R90, RZ, 0x3c, !PT ;  /* 0x0000005a5b5b7212 */ /* 0x000fc400078e3cff */
[----:B------:R-:W-:Y:S02]  /*6c790*/  LOP3.LUT R98, R99, R98, RZ, 0x3c, !PT ;  /* 0x0000006263627212 */ /* 0x000fe400078e3cff */
[----:B------:R-:W-:Y:S02]  /*6c7a0*/  LOP3.LUT R107, R107, R106, RZ, 0x3c, !PT ;  /* 0x0000006a6b6b7212 */ /* 0x000fe400078e3cff */
[----:B------:R-:W-:Y:S01]  /*6c7b0*/  IADD3 R175, P1, R176, R182, RZ ;  /* 0x000000b6b0af7210 */ /* 0x000fe20007f3e0ff */
[----:B------:R2:W-:Y:S01]  /*6c7c0*/  STL.64 [R1+0x2f10], R82 ;  /* 0x002f105201007387 */ /* 0x0005e20000100a00 */
[----:B------:R-:W-:Y:S02]  /*6c7d0*/  LOP3.LUT R93, R93, R92, RZ, 0x3c, !PT ;  /* 0x0000005c5d5d7212 */ /* 0x000fe400078e3cff */
[----:B------:R-:W-:Y:S02]  /*6c7e0*/  LOP3.LUT R100, R101, R100, RZ, 0x3c, !PT ;  /* 0x0000006465647212 */ /* 0x000fe400078e3cff */
[----:B------:R-:W-:Y:S01]  /*6c7f0*/  LOP3.LUT R109, R109, R108, RZ, 0x3c, !PT ;  /* 0x0000006c6d6d7212 */ /* 0x000fe200078e3cff */
[----:B------:R1:W-:Y:S04]  /*6c800*/  LDGSTS.E [R3+0x44200], [R68.64], P0 ;  /* 0x4420000044037fae */ /* 0x0003e80008121844 */
[----:B------:R2:W-:Y:S01]  /*6c810*/  STL.64 [R1+0x2f08], R84 ;  /* 0x002f085401007387 */ /* 0x0005e20000100a00 */
[----:B------:R-:W-:-:S02]  /*6c820*/  LOP3.LUT R95, R95, R94, RZ, 0x3c, !PT ;  /* 0x0000005e5f5f7212 */ /* 0x000fc400078e3cff */
[----:B------:R-:W-:Y:S02]  /*6c830*/  LOP3.LUT R102, R103, R102, RZ, 0x3c, !PT ;  /* 0x0000006667667212 */ /* 0x000fe400078e3cff */
[----:B------:R-:W-:Y:S01]  /*6c840*/  LOP3.LUT R111, R111, R110, RZ, 0x3c, !PT ;  /* 0x0000006e6f6f7212 */ /* 0x000fe200078e3cff */
[----:B------:R2:W-:Y:S04]  /*6c850*/  LDGSTS.E [R3+0x44600], [R70.64], P0 ;  /* 0x4460000046037fae */ /* 0x0005e80008121844 */
[----:B------:R2:W-:Y:S01]  /*6c860*/  STL.64 [R1+0x2f00], R86 ;  /* 0x002f005601007387 */ /* 0x0005e20000100a00 */
[----:B------:R-:W-:Y:S02]  /*6c870*/  LOP3.LUT R97, R97, R96, RZ, 0x3c, !PT ;  /* 0x0000006061617212 */ /* 0x000fe400078e3cff */
[----:B------:R-:W-:-:S02]  /*6c880*/  LOP3.LUT R104, R105, R104, RZ, 0x3c, !PT ;  /* 0x0000006869687212 */ /* 0x000fc400078e3cff */
[----:B------:R-:W-:Y:S01]  /*6c890*/  LOP3.LUT R113, R113, R112, RZ, 0x3c, !PT ;  /* 0x0000007071717212 */ /* 0x000fe200078e3cff */
[----:B------:R2:W-:Y:S04]  /*6c8a0*/  LDGSTS.E [R3+0x44a00], [R76.64], P0 ;  /* 0x44a000004c037fae */ /* 0x0005e80008121844 */
        /* <DEDUP_REMOVED lines=9> */
[----:B------:R2:W-:Y:S01]  /*6c940*/  LDGSTS.E [R3+0x45200], [R80.64], P0 ;  /* 0x4520000050037fae */ /* 0x0005e20008121844 */
[----:B------:R-:W-:-:S03]  /*6c950*/  IMAD.X R174, R177, 0x1, R2, P1 ;  /* 0x00000001b1ae7824 */ /* 0x000fc600008e0602 */
[----:B------:R2:W-:Y:S01]  /*6c960*/  STL.64 [R1+0x2ee8], R92 ;  /* 0x002ee85c01007387 */ /* 0x0005e20000100a00 */
[----:B------:R-:W-:Y:S02]  /*6c970*/  LOP3.LUT R103, R103, R102, RZ, 0x3c, !PT ;  /* 0x0000006667677212 */ /* 0x000fe400078e3cff */
[----:B------:R-:W-:Y:S02]  /*6c980*/  LOP3.LUT R110, R111, R110, RZ, 0x3c, !PT ;  /* 0x0000006e6f6e7212 */ /* 0x000fe400078e3cff */
[----:B------:R-:W-:Y:S01]  /*6c990*/  LOP3.LUT R119, R119, R118, RZ, 0x3c, !PT ;  /* 0x0000007677777212 */ /* 0x000fe200078e3cff */
[----:B------:R2:W-:Y:S01]  /*6c9a0*/  LDGSTS.E [R3+0x45600], [R82.64], P0 ;  /* 0x4560000052037fae */ /* 0x0005e20008121844 */
[----:B------:R-:W-:-:S03]  /*6c9b0*/  IADD3 R177, P1, R178, R182, RZ ;  /* 0x000000b6b2b17210 */ /* 0x000fc60007f3e0ff */
        /* <DEDUP_REMOVED lines=115> */
[----:B------:R-:W-:Y:S01]  /*6d0f0*/  IMAD.MOV.U32 R241, RZ, RZ, 0x1f ;  /* 0x0000001ffff17424 */ /* 0x000fe200078e00ff */
[----:B------:R-:W-:Y:S02]  /*6d100*/  IADD3 R183, P1, R186, R182, RZ ;  /* 0x000000b6bab77210 */ /* 0x000fe40007f3e0ff */
[----:B------:R2:W-:Y:S01]  /*6d110*/  STL.64 [R1+0x2e30], R138 ;  /* 0x002e308a01007387 */ /* 0x0005e20000100a00 */
[----:B------:R-:W-:Y:S02]  /*6d120*/  LOP3.LUT R165, R165, R164, RZ, 0x3c, !PT ;  /* 0x000000a4a5a57212 */ /* 0x000fe400078e3cff */
[----:B------:R-:W-:-:S02]  /*6d130*/  LOP3.LUT R172, R173, R172, RZ, 0x3c, !PT ;  /* 0x000000acadac7212 */ /* 0x000fc400078e3cff */
[----:B------:R-:W-:Y:S01]  /*6d140*/  LOP3.LUT R181, R181, R180, RZ, 0x3c, !PT ;  /* 0x000000b4b5b57212 */ /* 0x000fe200078e3cff */
[----:B------:R2:W-:Y:S04]  /*6d150*/  LDGSTS.E [R3+0x4b200], [R128.64], P0 ;  /* 0x4b20000080037fae */ /* 0x0005e80008121844 */
[----:B------:R2:W-:Y:S01]  /*6d160*/  STL.64 [R1+0x2e28], R140 ;  /* 0x002e288c01007387 */ /* 0x0005e20000100a00 */
[----:B------:R-:W-:Y:S02]  /*6d170*/  LOP3.LUT R167, R167, R166, RZ, 0x3c, !PT ;  /* 0x000000a6a7a77212 */ /* 0x000fe400078e3cff */
[----:B------:R-:W-:Y:S01]  /*6d180*/  LOP3.LUT R174, R175, R174, RZ, 0x3c, !PT ;  /* 0x000000aeafae7212 */ /* 0x000fe200078e3cff */
[----:B------:R2:W-:Y:S01]  /*6d190*/  LDGSTS.E [R3+0x4b600], [R130.64], P0 ;  /* 0x4b60000082037fae */ /* 0x0005e20008121844 */
[----:B------:R2:W-:Y:S01]  /*6d1a0*/  STL.64 [R1+0x2e20], R142 ;  /* 0x002e208e01007387 */ /* 0x0005e20000100a00 */
[----:B------:R-:W-:-:S02]  /*6d1b0*/  LOP3.LUT R169, R169, R168, RZ, 0x3c, !PT ;  /* 0x000000a8a9a97212 */ /* 0x000fc400078e3cff */
[----:B------:R-:W-:Y:S01]  /*6d1c0*/  LOP3.LUT R176, R177, R176, RZ, 0x3c, !PT ;  /* 0x000000b0b1b07212 */ /* 0x000fe200078e3cff */
[----:B------:R2:W-:Y:S01]  /*6d1d0*/  LDGSTS.E [R3+0x4ba00], [R132.64], P0 ;  /* 0x4ba0000084037fae */ /* 0x0005e20008121844 */
[----:B------:R2:W-:Y:S01]  /*6d1e0*/  STL.64 [R1+0x2e18], R160 ;  /* 0x002e18a001007387 */ /* 0x0005e20000100a00 */
[----:B------:R-:W-:Y:S02]  /*6d1f0*/  LOP3.LUT R171, R171, R170, RZ, 0x3c, !PT ;  /* 0x000000aaabab7212 */ /* 0x000fe400078e3cff */
[----:B------:R-:W-:Y:S01]  /*6d200*/  LOP3.LUT R178, R179, R178, RZ, 0x3c, !PT ;  /* 0x000000b2b3b27212 */ /* 0x000fe200078e3cff */
[----:B------:R2:W-:Y:S04]  /*6d210*/  LDGSTS.E [R3+0x4be00], [R134.64], P0 ;  /* 0x4be0000086037fae */ /* 0x0005e80008121844 */
[----:B------:R2:W-:Y:S01]  /*6d220*/  STL.64 [R1+0x2e10], R162 ;  /* 0x002e10a201007387 */ /* 0x0005e20000100a00 */
[----:B------:R-:W-:-:S02]  /*6d230*/  LOP3.LUT R173, R173, R172, RZ, 0x3c, !PT ;  /* 0x000000acadad7212 */ /* 0x000fc400078e3cff */
[----:B------:R-:W-:Y:S01]  /*6d240*/  LOP3.LUT R180, R181, R180, RZ, 0x3c, !PT ;  /* 0x000000b4b5b47212 */ /* 0x000fe200078e3cff */
[----:B------:R2:W-:Y:S01]  /*6d250*/  LDGSTS.E [R3+0x4c200], [R136.64], P0 ;  /* 0x4c20000088037fae */ /* 0x0005e20008121844 */
[----:B------:R-:W-:Y:S01]  /*6d260*/  IADD3 R241, R241, c[0x0][0x180], RZ ;  /* 0x00006000f1f17a10 */ /* 0x000fe20007ffe0ff */
[----:B------:R-:W-:Y:S01]  /*6d270*/  IMAD.X R182, R187, 0x1, R2, P1 ;  /* 0x00000001bbb67824 */ /* 0x000fe200008e0602 */
[----:B------:R2:W-:Y:S01]  /*6d280*/  STL.64 [R1+0x2e08], R164 ;  /* 0x002e08a401007387 */ /* 0x0005e20000100a00 */
[----:B------:R-:W-:-:S03]  /*6d290*/  LOP3.LUT R175, R175, R174, RZ, 0x3c, !PT ;  /* 0x000000aeafaf7212 */ /* 0x000fc600078e3cff */
[----:B------:R2:W-:Y:S01]  /*6d2a0*/  LDGSTS.E [R3+0x4c600], [R138.64], P0 ;  /* 0x4c6000008a037fae */ /* 0x0005e20008121844 */
[----:B------:R2:W-:Y:S01]  /*6d2b0*/  STL.64 [R1+0x2e00], R166 ;  /* 0x002e00a601007387 */ /* 0x0005e20000100a00 */
[----:B------:R-:W-:Y:S01]  /*6d2c0*/  LOP3.LUT R177, R177, R176, RZ, 0x3c, !PT ;  /* 0x000000b0b1b17212 */ /* 0x000fe200078e3cff */
[----:B------:R2:W-:Y:S01]  /*6d2d0*/  LDGSTS.E [R3+0x4ca00], [R140.64], P0 ;  /* 0x4ca000008c037fae */ /* 0x0005e20008121844 */
[----:B------:R2:W-:Y:S01]  /*6d2e0*/  STL.64 [R1+0x2df8], R168 ;  /* 0x002df8a801007387 */ /* 0x0005e20000100a00 */
[----:B------:R-:W-:-:S03]  /*6d2f0*/  LOP3.LUT R179, R179, R178, RZ, 0x3c, !PT ;  /* 0x000000b2b3b37212 */ /* 0x000fc600078e3cff */
[----:B------:R2:W-:Y:S01]  /*6d300*/  LDGSTS.E [R3+0x4ce00], [R142.64], P0 ;  /* 0x4ce000008e037fae */ /* 0x0005e20008121844 */
[----:B------:R2:W-:Y:S01]  /*6d310*/  STL.64 [R1+0x2df0], R170 ;  /* 0x002df0aa01007387 */ /* 0x0005e20000100a00 */
[----:B------:R-:W-:Y:S01]  /*6d320*/  LOP3.LUT R181, R181, R180, RZ, 0x3c, !PT ;  /* 0x000000b4b5b57212 */ /* 0x000fe200078e3cff */
[----:B------:R2:W-:Y:S01]  /*6d330*/  LDGSTS.E [R3+0x4d200], [R160.64], P0 ;  /* 0x4d200000a0037fae */ /* 0x0005e20008121844 */
[----:B-1----:R-:W-:Y:S01]  /*6d340*/  SHF.R.S32.HI R68, RZ, 0x1f, R241 ;  /* 0x0000001fff447819 */ /* 0x002fe200000114f1 */
[----:B------:R2:W-:Y:S01]  /*6d350*/  STL.64 [R1+0x2de8], R172 ;  /* 0x002de8ac01007387 */ /* 0x0005e20000100a00 */
[----:B------:R-:W-:Y:S02]  /*6d360*/  IMAD.MOV.U32 R186, RZ, RZ, R183 ;  /* 0x000000ffffba7224 */ /* 0x000fe400078e00b7 */
[----:B------:R-:W-:Y:S01]  /*6d370*/  IMAD.MOV.U32 R187, RZ, RZ, R182 ;  /* 0x000000ffffbb7224 */ /* 0x000fe200078e00b6 */
[----:B------:R2:W-:Y:S01]  /*6d380*/  LDGSTS.E [R3+0x4d600], [R162.64], P0 ;  /* 0x4d600000a2037fae */ /* 0x0005e20008121844 */
[----:B------:R2:W-:Y:S02]  /*6d390*/  STL.64 [R1+0x2de0], R174 ;  /* 0x002de0ae01007387 */ /* 0x0005e40000100a00 */
[----:B------:R2:W-:Y:S01]  /*6d3a0*/  LDGSTS.E [R3+0x4da00], [R164.64], P0 ;  /* 0x4da00000a4037fae */ /* 0x0005e20008121844 */
[----:B------:R-:W-:Y:S01]  /*6d3b0*/  IADD3 R184, R184, 0x1, RZ ;  /* 0x00000001b8b87810 */ /* 0x000fe20007ffe0ff */
[----:B------:R2:W-:Y:S04]  /*6d3c0*/  STL.64 [R1+0x2dd8], R176 ;  /* 0x002dd8b001007387 */ /* 0x0005e80000100a00 */
[----:B------:R2:W-:Y:S01]  /*6d3d0*/  LDGSTS.E [R3+0x4de00], [R166.64], P0 ;  /* 0x4de00000a6037fae */ /* 0x0005e20008121844 */
[----:B------:R2:W-:Y:S02]  /*6d3e0*/  STL.64 [R1+0x2dd0], R178 ;  /* 0x002dd0b201007387 */ /* 0x0005e40000100a00 */
[----:B------:R2:W-:Y:S01]  /*6d3f0*/  LDGSTS.E [R3+0x4e200], [R168.64], P0 ;  /* 0x4e200000a8037fae */ /* 0x0005e20008121844 */
[----:B------:R-:W-:Y:S01]  /*6d400*/  LEA.HI R68, R68, R241, RZ, 0x5 ;  /* 0x000000f144447211 */ /* 0x000fe200078f28ff */
[----:B------:R2:W-:Y:S04]  /*6d410*/  STL.64 [R1+0x2dc8], R180 ;  /* 0x002dc8b401007387 */ /* 0x0005e80000100a00 */
[----:B------:R2:W-:Y:S01]  /*6d420*/  LDGSTS.E [R3+0x4e600], [R170.64], P0 ;  /* 0x4e600000aa037fae */ /* 0x0005e20008121844 */
[----:B------:R2:W-:Y:S02]  /*6d430*/  STL.64 [R1+0x2dc0], R186 ;  /* 0x002dc0ba01007387 */ /* 0x0005e40000100a00 */
[----:B------:R2:W-:Y:S02]  /*6d440*/  LDGSTS.E [R3+0x4ea00], [R172.64], P0 ;  /* 0x4ea00000ac037fae */ /* 0x0005e40008121844 */
[----:B------:R2:W-:Y:S01]  /*6d450*/  LDGSTS.E [R3+0x4ee00], [R174.64], P0 ;  /* 0x4ee00000ae037fae */ /* 0x0005e20008121844 */
[----:B------:R2:W-:Y:S04]  /*6d460*/  STL [R1+0x2dbc], R184 ;  /* 0x002dbcb801007387 */ /* 0x0005e80000100800 */
[----:B------:R2:W-:Y:S01]  /*6d470*/  LDGSTS.E [R3+0x4f200], [R176.64], P0 ;  /* 0x4f200000b0037fae */ /* 0x0005e20008121844 */
[----:B------:R-:W-:Y:S01]  /*6d480*/  SHF.R.S32.HI R68, RZ, 0x5, R68 ;  /* 0x00000005ff447819 */ /* 0x000fe20000011444 */
[----:B------:R2:W-:Y:S02]  /*6d490*/  LDGSTS.E [R3+0x4f600], [R178.64], P0 ;  /* 0x4f600000b2037fae */ /* 0x0005e40008121844 */
[----:B------:R2:W-:Y:S01]  /*6d4a0*/  LDGSTS.E [R3+0x4fa00], [R180.64], P0 ;  /* 0x4fa00000b4037fae */ /* 0x0005e20008121844 */
[----:B------:R2:W-:Y:S01]  /*6d4b0*/  LDGSTS.E [R3+0x4fe00], [R186.64], P0 ;  /* 0x4fe00000ba037fae */ /* 0x0005e20008121844 */
[----:B------:R-:W-:Y:S01]  /*6d4c0*/  ISETP.NE.U32.AND P0, PT, R184, R68, PT ;  /* 0x00000044b800720c */ /* 0x000fe20003f05070 */
[----:B------:R-:W0:Y:S11]  /*6d4d0*/  LDGDEPBAR ;  /* 0x00000000000079af */ /* 0x000e360000000000 */
[----:B------:R-:W-:Y:S01]  /*6d4e0*/  @!UPT UIADD3 URZ, URZ, URZ, URZ ;  /* 0x0000003f3f3ff290 */ /* 0x000fe2000fffe03f */
[----:B--2---:R-:W-:Y:S01]  /*6d4f0*/  @!P0 CALL.REL.NOINC `(.L_x_1) ;  /* 0x0000001000008944 */ /* 0x004fe20003c00000 */
[----:B------:R-:W-:Y:S05]  /*6d500*/  BRA `(.L_x_2) ;  /* 0xfffbaaa000007947 */ /* 0x000fea000383ffff */
.L_x_1:
[----:B------:R-:W2:Y:S01]  /*6d510*/  LDL.LU R68, [R1+0x35e4] ;  /* 0x0035e40001447983 */ /* 0x000ea20000300800 */
[----:B-----5:R-:W-:Y:S01]  /*6d520*/  IADD3 R2, R242, 0x2, RZ ;  /* 0x00000002f2027810 */ /* 0x020fe20007ffe0ff */
[----:B------:R-:W-:-:S04]  /*6d530*/  DEPBAR.LE SB0, 0x0 ;  /* 0x000080000000791a */ /* 0x000fc80000000000 */
[----:B------:R-:W3:Y:S04]  /*6d540*/  LDL.LU R80, [R1+0x18e0] ;  /* 0x0018e00001507983 */ /* 0x000ee80000300800 */
[----:B------:R-:W-:Y:S01]  /*6d550*/  BAR.SYNC.DEFER_BLOCKING 0x0 ;  /* 0x0000000000007b1d */ /* 0x000fe20000010000 */
[----:B------:R-:W-:-:S05]  /*6d560*/  ISETP.GE.AND P0, PT, R2, c[0x0][0x17c], PT ;  /* 0x00005f0002007a0c */ /* 0x000fca0003f06270 */
[----:B------:R-:W3:Y:S04]  /*6d570*/  LDL.LU R81, [R1+0x18e4] ;  /* 0x0018e40001517983 */ /* 0x000ee80000300800 */
[----:B------:R-:W3:Y:S04]  /*6d580*/  LDL.LU R82, [R1+0x1740] ;  /* 0x0017400001527983 */ /* 0x000ee80000300800 */
[----:B------:R-:W3:Y:S04]  /*6d590*/  LDL.LU R83, [R1+0x1744] ;  /* 0x0017440001537983 */ /* 0x000ee80000300800 */
[----:B------:R-:W4:Y:S04]  /*6d5a0*/  LDL.LU R76, [R1+0x18e8] ;  /* 0x0018e800014c7983 */ /* 0x000f280000300800 */
[----:B------:R-:W4:Y:S04]  /*6d5b0*/  LDL.LU R77, [R1+0x18ec] ;  /* 0x0018ec00014d7983 */ /* 0x000f280000300800 */
[----:B------:R-:W4:Y:S04]  /*6d5c0*/  LDL.LU R78, [R1+0x1748] ;  /* 0x00174800014e7983 */ /* 0x000f280000300800 */
[----:B------:R-:W4:Y:S04]  /*6d5d0*/  LDL.LU R79, [R1+0x174c] ;  /* 0x00174c00014f7983 */ /* 0x000f280000300800 */
[----:B------:R-:W1:Y:S02]  /*6d5e0*/  S2R R70, SR_TID.X ;  /* 0x0000000000467919 */ /* 0x000e640000002100 */
[----:B-1----:R-:W-:-:S02]  /*6d5f0*/  IMAD.SHL.U32 R0, R70, 0x200, RZ ;  /* 0x0000020046007824 */ /* 0x002fc400078e00ff */
[C---:B------:R-:W-:Y:S02]  /*6d600*/  IMAD.SHL.U32 R3, R70.reuse, 0x4, RZ ;  /* 0x0000000446037824 */ /* 0x040fe400078e00ff */
[----:B------:R-:W-:Y:S01]  /*6d610*/  IMAD.SHL.U32 R69, R70, 0x40, RZ ;  /* 0x0000004046457824 */ /* 0x000fe200078e00ff */
[----:B------:R-:W-:-:S04]  /*6d620*/  LOP3.LUT R0, R0, 0x3000, RZ, 0xc0, !PT ;  /* 0x0000300000007812 */ /* 0x000fc800078ec0ff */
[----:B------:R-:W-:Y:S02]  /*6d630*/  LOP3.LUT R69, R69, 0x800, RZ, 0xc0, !PT ;  /* 0x0000080045457812 */ /* 0x000fe400078ec0ff */
[----:B--2---:R-:W-:Y:S01]  /*6d640*/  LOP3.LUT R0, R0, 0x60, R68, 0xf8, !PT ;  /* 0x0000006000007812 */ /* 0x004fe200078ef844 */
[C---:B------:R-:W-:Y:S01]  /*6d650*/  IMAD.SHL.U32 R68, R70.reuse, 0x800, RZ ;  /* 0x0000080046447824 */ /* 0x040fe200078e00ff */
[----:B------:R-:W-:Y:S02]  /*6d660*/  LOP3.LUT R70, R70, 0x7f, RZ, 0xc0, !PT ;  /* 0x0000007f46467812 */ /* 0x000fe400078ec0ff */
[----:B------:R-:W-:Y:S02]  /*6d670*/  LOP3.LUT R3, R0, 0x170, R3, 0x78, !PT ;  /* 0x0000017000037812 */ /* 0x000fe400078e7803 */
[----:B------:R-:W-:Y:S02]  /*6d680*/  IADD3 R0, R242, 0x1, RZ ;  /* 0x00000001f2007810 */ /* 0x000fe40007ffe0ff */
[----:B------:R-:W-:Y:S01]  /*6d690*/  LOP3.LUT R68, R68, 0x3000, RZ, 0xc0, !PT ;  /* 0x0000300044447812 */ /* 0x000fe200078ec0ff */
[----:B------:R-:W-:Y:S01]  /*6d6a0*/  IMAD.IADD R2, R69, 0x1, R3 ;  /* 0x0000000145027824 */ /* 0x000fe200078e0203 */
[----:B------:R-:W-:-:S03]  /*6d6b0*/  ISETP.GE.AND P1, PT, R0, c[0x0][0x17c], PT ;  /* 0x00005f0000007a0c */ /* 0x000fc60003f26270 */
[----:B------:R-:W-:Y:S02]  /*6d6c0*/  IMAD R0, R70, 0x10, R68 ;  /* 0x0000001046007824 */ /* 0x000fe400078e0244 */
        /* <DEDUP_REMOVED lines=11> */
[----:B---3--:R1:W-:Y:S04]  /*6d780*/  STS.128 [R2], R80 ;  /* 0x0000005002007388 */ /* 0x0083e80000000c00 */
[----:B------:R-:W3:Y:S04]  /*6d790*/  LDL.LU R87, [R1+0xec4] ;  /* 0x000ec40001577983 */ /* 0x000ee80000300800 */
[----:B----4-:R4:W-:Y:S04]  /*6d7a0*/  STS.128 [R2+0x80], R76 ;  /* 0x0000804c02007388 */ /* 0x0109e80000000c00 */
        /* <DEDUP_REMOVED lines=8> */
[----:B--2---:R1:W-:Y:S04]  /*6d830*/  STS.128 [R2+0x200], R68 ;  /* 0x0002004402007388 */ /* 0x0043e80000000c00 */
[----:B-1----:R-:W2:Y:S04]  /*6d840*/  LDL.LU R68, [R1+0xc58] ;  /* 0x000c580001447983 */ /* 0x002ea80000300800 */
[----:B------:R-:W2:Y:S04]  /*6d850*/  LDL.LU R69, [R1+0xc5c] ;  /* 0x000c5c0001457983 */ /* 0x000ea80000300800 */
[----:B------:R-:W2:Y:S04]  /*6d860*/  LDL.LU R70, [R1+0xc38] ;  /* 0x000c380001467983 */ /* 0x000ea80000300800 */
[----:B------:R-:W2:Y:S04]  /*6d870*/  LDL.LU R71, [R1+0xc3c] ;  /* 0x000c3c0001477983 */ /* 0x000ea80000300800 */
[----:B---3--:R1:W-:Y:S04]  /*6d880*/  STS.128 [R2+0x480], R80 ;  /* 0x0004805002007388 */ /* 0x0083e80000000c00 */
[----:B-1----:R-:W3:Y:S04]  /*6d890*/  LDL.LU R80, [R1+0xb40] ;  /* 0x000b400001507983 */ /* 0x002ee80000300800 */
[----:B------:R-:W3:Y:S04]  /*6d8a0*/  LDL.LU R81, [R1+0xb44] ;  /* 0x000b440001517983 */ /* 0x000ee80000300800 */
[----:B------:R-:W3:Y:S04]  /*6d8b0*/  LDL.LU R82, [R1+0xa30] ;  /* 0x000a300001527983 */ /* 0x000ee80000300800 */
[----:B----4-:R1:W-:Y:S04]  /*6d8c0*/  STS.128 [R2+0x600], R76 ;  /* 0x0006004c02007388 */ /* 0x0103e80000000c00 */
[----:B------:R-:W3:Y:S04]  /*6d8d0*/  LDL.LU R83, [R1+0xa34] ;  /* 0x000a340001537983 */ /* 0x000ee80000300800 */
[----:B-1----:R-:W4:Y:S04]  /*6d8e0*/  LDL.LU R76, [R1+0xb48] ;  /* 0x000b4800014c7983 */ /* 0x002f280000300800 */
[----:B------:R-:W4:Y:S04]  /*6d8f0*/  LDL.LU R77, [R1+0xb4c] ;  /* 0x000b4c00014d7983 */ /* 0x000f280000300800 */
[----:B------:R-:W4:Y:S04]  /*6d900*/  LDL.LU R78, [R1+0xa38] ;  /* 0x000a3800014e7983 */ /* 0x000f280000300800 */
[----:B------:R-:W4:Y:S04]  /*6d910*/  LDL.LU R79, [R1+0xa3c] ;  /* 0x000a3c00014f7983 */ /* 0x000f280000300800 */
[----:B------:R-:W-:Y:S04]  /*6d920*/  STS.128 [R2+0x280], R88 ;  /* 0x0002805802007388 */ /* 0x000fe80000000c00 */
[----:B------:R-:W-:Y:S01]  /*6d930*/  STS.128 [R2+0x400], R84 ;  /* 0x0004005402007388 */ /* 0x000fe20000000c00 */
[----:B------:R-:W-:-:S02]  /*6d940*/  LOP3.LUT R3, R0, 0x20, RZ, 0x3c, !PT ;  /* 0x0000002000037812 */ /* 0x000fc400078e3cff */
[C---:B------:R-:W-:Y:S02]  /*6d950*/  LOP3.LUT R241, R0.reuse, 0x40, RZ, 0x3c, !PT ;  /* 0x0000004000f17812 */ /* 0x040fe400078e3cff */
[----:B------:R-:W-:Y:S01]  /*6d960*/  LOP3.LUT R240, R0, 0x60, RZ, 0x3c, !PT ;  /* 0x0000006000f07812 */ /* 0x000fe200078e3cff */
[----:B--2---:R1:W-:Y:S04]  /*6d970*/  STS.128 [R2+0x680], R68 ;  /* 0x0006804402007388 */ /* 0x0043e80000000c00 */
[----:B------:R-:W-:Y:S06]  /*6d980*/  BAR.SYNC.DEFER_BLOCKING 0x0 ;  /* 0x0000000000007b1d */ /* 0x000fec0000010000 */
[----:B-1----:R-:W3:Y:S04]  /*6d990*/  LDL.LU R68, [R1+0x940] ;  /* 0x0009400001447983 */ /* 0x002ee80000300800 */
[----:B------:R-:W3:Y:S04]  /*6d9a0*/  LDL.LU R69, [R1+0x944] ;  /* 0x0009440001457983 */ /* 0x000ee80000300800 */
[----:B------:R-:W3:Y:S04]  /*6d9b0*/  LDL.LU R70, [R1+0x930] ;  /* 0x0009300001467983 */ /* 0x000ee80000300800 */
[----:B------:R-:W3:Y:S04]  /*6d9c0*/  LDL.LU R71, [R1+0x934] ;  /* 0x0009340001477983 */ /* 0x000ee80000300800 */
[----:B------:R-:W1:Y:S04]  /*6d9d0*/  LDS.128 R88, [R0] ;  /* 0x0000000000587984 */ /* 0x000e680000000c00 */
[----:B------:R-:W3:Y:S04]  /*6d9e0*/  LDS.128 R84, [R0+0x800] ;  /* 0x0008000000547984 */ /* 0x000ee80000000c00 */
[----:B------:R-:W3:Y:S04]  /*6d9f0*/  LDS.128 R92, [R3] ;  /* 0x00000000035c7984 */ /* 0x000ee80000000c00 */
[----:B-1----:R-:W-:Y:S04]  /*6da00*/  STL.64 [R1+0x850], R88 ;  /* 0x0008505801007387 */ /* 0x002fe80000100a00 */
[----:B------:R-:W-:Y:S04]  /*6da10*/  STL.64 [R1+0x858], R90 ;  /* 0x0008585a01007387 */ /* 0x000fe80000100a00 */
[----:B------:R-:W1:Y:S04]  /*6da20*/  LDS.128 R88, [R3+0x800] ;  /* 0x0008000003587984 */ /* 0x000e680000000c00 */
[----:B---3--:R-:W-:Y:S04]  /*6da30*/  STL.64 [R1+0xae0], R84 ;  /* 0x000ae05401007387 */ /* 0x008fe80000100a00 */
[----:B------:R-:W-:Y:S04]  /*6da40*/  STL.64 [R1+0xae8], R86 ;  /* 0x000ae85601007387 */ /* 0x000fe80000100a00 */
[----:B------:R-:W3:Y:S04]  /*6da50*/  LDS.128 R84, [R241] ;  /* 0x00000000f1547984 */ /* 0x000ee80000000c00 */
[----:B------:R-:W-:Y:S04]  /*6da60*/  STL.64 [R1+0x9f0], R92 ;  /* 0x0009f05c01007387 */ /* 0x000fe80000100a00 */
[----:B------:R-:W-:Y:S04]  /*6da70*/  STL.64 [R1+0x9f8], R94 ;  /* 0x0009f85e01007387 */ /* 0x000fe80000100a00 */
[----:B------:R-:W4:Y:S04]  /*6da80*/  LDS.128 R92, [R241+0x800] ;  /* 0x00080000f15c7984 */ /* 0x000f280000000c00 */
[----:B-1----:R-:W-:Y:S04]  /*6da90*/  STL.64 [R1+0xb00], R88 ;  /* 0x000b005801007387 */ /* 0x002fe80000100a00 */
[----:B------:R-:W-:Y:S04]  /*6daa0*/  STL.64 [R1+0xb08], R90 ;  /* 0x000b085a01007387 */ /* 0x000fe80000100a00 */
[----:B------:R-:W1:Y:S04]  /*6dab0*/  LDS.128 R88, [R240] ;  /* 0x00000000f0587984 */ /* 0x000e680000000c00 */
[----:B---3--:R-:W-:Y:S04]  /*6dac0*/  STL.64 [R1+0xa60], R84 ;  /* 0x000a605401007387 */ /* 0x008fe80000100a00 */
[----:B------:R-:W-:Y:S04]  /*6dad0*/  STL.64 [R1+0xa68], R86 ;  /* 0x000a685601007387 */ /* 0x000fe80000100a00 */
[----:B------:R-:W3:Y:S04]  /*6dae0*/  LDS.128 R84, [R240+0x800] ;  /* 0x00080000f0547984 */ /* 0x000ee80000000c00 */
[----:B------:R-:W-:Y:S06]  /*6daf0*/  BAR.SYNC.DEFER_BLOCKING 0x0 ;  /* 0x0000000000007b1d */ /* 0x000fec0000010000 */
[----:B----4-:R-:W-:Y:S04]  /*6db00*/  STL.64 [R1+0xb40], R92 ;  /* 0x000b405c01007387 */ /* 0x010fe80000100a00 */
[----:B------:R-:W-:Y:S04]  /*6db10*/  STL.64 [R1+0xb48], R94 ;  /* 0x000b485e01007387 */ /* 0x000fe80000100a00 */
[----:B-1----:R1:W-:Y:S04]  /*6db20*/  STL.64 [R1+0xab0], R88 ;  /* 0x000ab05801007387 */ /* 0x0023e80000100a00 */
[----:B------:R4:W-:Y:S04]  /*6db30*/  STL.64 [R1+0xab8], R90 ;  /* 0x000ab85a01007387 */ /* 0x0009e80000100a00 */
[----:B---3--:R3:W-:Y:S04]  /*6db40*/  STL.64 [R1+0xbf0], R84 ;  /* 0x000bf05401007387 */ /* 0x0087e80000100a00 */
[----:B------:R3:W-:Y:S04]  /*6db50*/  STL.64 [R1+0xbf8], R86 ;  /* 0x000bf85601007387 */ /* 0x0007e80000100a00 */
[----:B-1----:R-:W2:Y:S04]  /*6db60*/  LDL.LU R88, [R1+0x948] ;  /* 0x0009480001587983 */ /* 0x002ea80000300800 */
[----:B------:R-:W2:Y:S04]  /*6db70*/  LDL.LU R89, [R1+0x94c] ;  /* 0x00094c0001597983 */ /* 0x000ea80000300800 */
[----:B----4-:R-:W2:Y:S04]  /*6db80*/  LDL.LU R90, [R1+0x938] ;  /* 0x00093800015a7983 */ /* 0x010ea80000300800 */
[----:B------:R-:W2:Y:S04]  /*6db90*/  LDL.LU R91, [R1+0x93c] ;  /* 0x00093c00015b7983 */ /* 0x000ea80000300800 */
[----:B---3--:R-:W3:Y:S04]  /*6dba0*/  LDL.LU R84, [R1+0x7d0] ;  /* 0x0007d00001547983 */ /* 0x008ee80000300800 */
[----:B------:R-:W3:Y:S04]  /*6dbb0*/  LDL.LU R85, [R1+0x7d4] ;  /* 0x0007d40001557983 */ /* 0x000ee80000300800 */
[----:B------:R-:W3:Y:S04]  /*6dbc0*/  LDL.LU R86, [R1+0x7f0] ;  /* 0x0007f00001567983 */ /* 0x000ee80000300800 */
[----:B------:R1:W-:Y:S04]  /*6dbd0*/  STS.128 [R2], R80 ;  /* 0x0000005002007388 */ /* 0x0003e80000000c00 */
[----:B------:R-:W3:Y:S04]  /*6dbe0*/  LDL.LU R87, [R1+0x7f4] ;  /* 0x0007f40001577983 */ /* 0x000ee80000300800 */
[----:B------:R4:W-:Y:S04]  /*6dbf0*/  STS.128 [R2+0x80], R76 ;  /* 0x0000804c02007388 */ /* 0x0009e80000000c00 */
[----:B-1----:R-:W2:Y:S04]  /*6dc00*/  LDL.LU R80, [R1+0x7d8] ;  /* 0x0007d80001507983 */ /* 0x002ea80000300800 */
[----:B------:R-:W2:Y:S04]  /*6dc10*/  LDL.LU R81, [R1+0x7dc] ;  /* 0x0007dc0001517983 */ /* 0x000ea80000300800 */
[----:B------:R-:W2:Y:S04]  /*6dc20*/  LDL.LU R82, [R1+0x7f8] ;  /* 0x0007f80001527983 */ /* 0x000ea80000300800 */
[----:B------:R-:W2:Y:S04]  /*6dc30*/  LDL.LU R83, [R1+0x7fc] ;  /* 0x0007fc0001537983 */ /* 0x000ea80000300800 */
[----:B----4-:R-:W4:Y:S04]  /*6dc40*/  LDL.LU R76, [R1+0x6c0] ;  /* 0x0006c000014c7983 */ /* 0x010f280000300800 */
[----:B------:R-:W4:Y:S04]  /*6dc50*/  LDL.LU R77, [R1+0x6c4] ;  /* 0x0006c400014d7983 */ /* 0x000f280000300800 */
[----:B------:R-:W4:Y:S04]  /*6dc60*/  LDL.LU R78, [R1+0x6e0] ;  /* 0x0006e000014e7983 */ /* 0x000f280000300800 */
[----:B------:R-:W4:Y:S04]  /*6dc70*/  LDL.LU R79, [R1+0x6e4] ;  /* 0x0006e400014f7983 */ /* 0x000f280000300800 */
[----:B------:R1:W-:Y:S04]  /*6dc80*/  STS.128 [R2+0x200], R68 ;  /* 0x0002004402007388 */ /* 0x0003e80000000c00 */
[----:B-1----:R-:W3:Y:S04]  /*6dc90*/  LDL.LU R68, [R1+0x6c8] ;  /* 0x0006c80001447983 */ /* 0x002ee80000300800 */
[----:B------:R-:W3:Y:S04]  /*6dca0*/  LDL.LU R69, [R1+0x6cc] ;  /* 0x0006cc0001457983 */ /* 0x000ee80000300800 */
[----:B------:R-:W3:Y:S04]  /*6dcb0*/  LDL.LU R70, [R1+0x6e8] ;  /* 0x0006e80001467983 */ /* 0x000ee80000300800 */
[----:B------:R-:W3:Y:S04]  /*6dcc0*/  LDL.LU R71, [R1+0x6ec] ;  /* 0x0006ec0001477983 */ /* 0x000ee80000300800 */
[----:B--2---:R1:W-:Y:S04]  /*6dcd0*/  STS.128 [R2+0x480], R80 ;  /* 0x0004805002007388 */ /* 0x0043e80000000c00 */
[----:B-1----:R-:W2:Y:S04]  /*6dce0*/  LDL.LU R80, [R1+0x5a0] ;  /* 0x0005a00001507983 */ /* 0x002ea80000300800 */
[----:B------:R-:W2:Y:S04]  /*6dcf0*/  LDL.LU R81, [R1+0x5a4] ;  /* 0x0005a40001517983 */ /* 0x000ea80000300800 */
[----:B------:R-:W2:Y:S04]  /*6dd00*/  LDL.LU R82, [R1+0x5e0] ;  /* 0x0005e00001527983 */ /* 0x000ea80000300800 */
[----:B----4-:R1:W-:Y:S04]  /*6dd10*/  STS.128 [R2+0x600], R76 ;  /* 0x0006004c02007388 */ /* 0x0103e80000000c00 */
[----:B------:R-:W2:Y:S04]  /*6dd20*/  LDL.LU R83, [R1+0x5e4] ;  /* 0x0005e40001537983 */ /* 0x000ea80000300800 */
[----:B-1----:R-:W4:Y:S04]  /*6dd30*/  LDL.LU R76, [R1+0x5a8] ;  /* 0x0005a800014c7983 */ /* 0x002f280000300800 */
[----:B------:R-:W4:Y:S04]  /*6dd40*/  LDL.LU R77, [R1+0x5ac] ;  /* 0x0005ac00014d7983 */ /* 0x000f280000300800 */
[----:B------:R-:W4:Y:S04]  /*6dd50*/  LDL.LU R78, [R1+0x5e8] ;  /* 0x0005e800014e7983 */ /* 0x000f280000300800 */
[----:B------:R-:W4:Y:S04]  /*6dd60*/  LDL.LU R79, [R1+0x5ec] ;  /* 0x0005ec00014f7983 */ /* 0x000f280000300800 */
[----:B------:R-:W-:Y:S04]  /*6dd70*/  STS.128 [R2+0x280], R88 ;  /* 0x0002805802007388 */ /* 0x000fe80000000c00 */
[----:B---3--:R-:W-:Y:S04]  /*6dd80*/  STS.128 [R2+0x400], R84 ;  /* 0x0004005402007388 */ /* 0x008fe80000000c00 */
[----:B------:R1:W-:Y:S04]  /*6dd90*/  STS.128 [R2+0x680], R68 ;  /* 0x0006804402007388 */ /* 0x0003e80000000c00 */
[----:B------:R-:W-:Y:S06]  /*6dda0*/  BAR.SYNC.DEFER_BLOCKING 0x0 ;  /* 0x0000000000007b1d */ /* 0x000fec0000010000 */
[----:B-1----:R-:W4:Y:S04]  /*6ddb0*/  LDL.LU R70, [R1+0x60] ;  /* 0x0000600001467983 */ /* 0x002f280000300800 */
[----:B------:R-:W4:Y:S04]  /*6ddc0*/  LDL.LU R71, [R1+0x64] ;  /* 0x0000640001477983 */ /* 0x000f280000300800 */
[----:B------:R-:W1:Y:S04]  /*6ddd0*/  LDS.128 R88, [R0] ;  /* 0x0000000000587984 */ /* 0x000e680000000c00 */
[----:B------:R-:W1:Y:S04]  /*6dde0*/  LDS.128 R84, [R0+0x800] ;  /* 0x0008000000547984 */ /* 0x000e680000000c00 */
[----:B------:R-:W1:Y:S04]  /*6ddf0*/  LDS.128 R92, [R3] ;  /* 0x00000000035c7984 */ /* 0x000e680000000c00 */
[----:B-1----:R-:W-:Y:S04]  /*6de00*/  STL.64 [R1+0x6c0], R88 ;  /* 0x0006c05801007387 */ /* 0x002fe80000100a00 */
[----:B------:R-:W-:Y:S04]  /*6de10*/  STL.64 [R1+0x6c8], R90 ;  /* 0x0006c85a01007387 */ /* 0x000fe80000100a00 */
[----:B------:R-:W1:Y:S04]  /*6de20*/  LDS.128 R88, [R3+0x800] ;  /* 0x0008000003587984 */ /* 0x000e680000000c00 */
[----:B------:R-:W-:Y:S04]  /*6de30*/  STL.64 [R1+0xa90], R84 ;  /* 0x000a905401007387 */ /* 0x000fe80000100a00 */
[----:B------:R-:W-:Y:S04]  /*6de40*/  STL.64 [R1+0xa98], R86 ;  /* 0x000a985601007387 */ /* 0x000fe80000100a00 */
[----:B------:R-:W1:Y:S04]  /*6de50*/  LDS.128 R84, [R241] ;  /* 0x00000000f1547984 */ /* 0x000e680000000c00 */
[----:B------:R-:W-:Y:S04]  /*6de60*/  STL.64 [R1+0x7f0], R92 ;  /* 0x0007f05c01007387 */ /* 0x000fe80000100a00 */
[----:B------:R-:W-:Y:S04]  /*6de70*/  STL.64 [R1+0x7f8], R94 ;  /* 0x0007f85e01007387 */ /* 0x000fe80000100a00 */
[----:B------:R-:W1:Y:S04]  /*6de80*/  LDS.128 R92, [R241+0x800] ;  /* 0x00080000f15c7984 */ /* 0x000e680000000c00 */
[----:B-1----:R-:W-:Y:S04]  /*6de90*/  STL.64 [R1+0xac0], R88 ;  /* 0x000ac05801007387 */ /* 0x002fe80000100a00 */
[----:B------:R-:W-:Y:S04]  /*6dea0*/  STL.64 [R1+0xac8], R90 ;  /* 0x000ac85a01007387 */ /* 0x000fe80000100a00 */
[----:B------:R-:W1:Y:S04]  /*6deb0*/  LDS.128 R88, [R240] ;  /* 0x00000000f0587984 */ /* 0x000e680000000c00 */
[----:B------:R-:W-:Y:S04]  /*6dec0*/  STL.64 [R1+0x990], R84 ;  /* 0x0009905401007387 */ /* 0x000fe80000100a00 */
[----:B------:R-:W-:Y:S04]  /*6ded0*/  STL.64 [R1+0x998], R86 ;  /* 0x0009985601007387 */ /* 0x000fe80000100a00 */
[----:B------:R-:W1:Y:S04]  /*6dee0*/  LDS.128 R84, [R240+0x800] ;  /* 0x00080000f0547984 */ /* 0x000e680000000c00 */
[----:B------:R-:W-:Y:S06]  /*6def0*/  BAR.SYNC.DEFER_BLOCKING 0x0 ;  /* 0x0000000000007b1d */ /* 0x000fec0000010000 */
[----:B------:R-:W-:Y:S04]  /*6df00*/  STL.64 [R1+0xaf0], R92 ;  /* 0x000af05c01007387 */ /* 0x000fe80000100a00 */
[----:B------:R-:W-:Y:S04]  /*6df10*/  STL.64 [R1+0xaf8], R94 ;  /* 0x000af85e01007387 */ /* 0x000fe80000100a00 */
[----:B-1----:R-:W-:Y:S04]  /*6df20*/  STL.64 [R1+0xa50], R88 ;  /* 0x000a505801007387 */ /* 0x002fe80000100a00 */
[----:B------:R1:W-:Y:S04]  /*6df30*/  STL.64 [R1+0xa58], R90 ;  /* 0x000a585a01007387 */ /* 0x0003e80000100a00 */
[----:B------:R-:W-:Y:S04]  /*6df40*/  STL.64 [R1+0xb10], R84 ;  /* 0x000b105401007387 */ /* 0x000fe80000100a00 */
[----:B------:R1:W-:Y:S04]  /*6df50*/  STL.64 [R1+0xb18], R86 ;  /* 0x000b185601007387 */ /* 0x0003e80000100a00 */
[----:B-1----:R-:W3:Y:S04]  /*6df60*/  LDL.LU R90, [R1+0x68] ;  /* 0x00006800015a7983 */ /* 0x002ee80000300800 */
[----:B------:R-:W3:Y:S04]  /*6df70*/  LDL.LU R91, [R1+0x6c] ;  /* 0x00006c00015b7983 */ /* 0x000ee80000300800 */
[----:B------:R-:W3:Y:S04]  /*6df80*/  LDL.LU R86, [R1+0x40] ;  /* 0x0000400001567983 */ /* 0x000ee80000300800 */
[----:B------:R-:W3:Y:S04]  /*6df90*/  LDL.LU R87, [R1+0x44] ;  /* 0x0000440001577983 */ /* 0x000ee80000300800 */
[----:B--2---:R1:W-:Y:S04]  /*6dfa0*/  STS.128 [R2], R80 ;  /* 0x0000005002007388 */ /* 0x0043e80000000c00 */
[----:B-1----:R-:W2:Y:S04]  /*6dfb0*/  LDL.LU R82, [R1+0x48] ;  /* 0x0000480001527983 */ /* 0x002ea80000300800 */
[----:B------:R-:W2:Y:S04]  /*6dfc0*/  LDL.LU R83, [R1+0x4c] ;  /* 0x00004c0001537983 */ /* 0x000ea80000300800 */
[----:B----4-:R1:W-:Y:S04]  /*6dfd0*/  STS.128 [R2+0x80], R76 ;  /* 0x0000804c02007388 */ /* 0x0103e80000000c00 */
[----:B-1----:R-:W4:Y:S04]  /*6dfe0*/  LDL.LU R78, [R1+0x20] ;  /* 0x00002000014e7983 */ /* 0x002f280000300800 */
[----:B------:R-:W4:Y:S01]  /*6dff0*/  LDL.LU R79, [R1+0x24] ;  /* 0x00002400014f7983 */ /* 0x000f220000300800 */
[----:B------:R-:W-:-:S02]  /*6e000*/  IMAD.MOV.U32 R68, RZ, RZ, R224 ;  /* 0x000000ffff447224 */ /* 0x000fc400078e00e0 */
[----:B------:R-:W-:-:S05]  /*6e010*/  IMAD.MOV.U32 R69, RZ, RZ, R225 ;  /* 0x000000ffff457224 */ /* 0x000fca00078e00e1 */
[----:B------:R1:W-:Y:S04]  /*6e020*/  STS.128 [R2+0x200], R68 ;  /* 0x0002004402007388 */ /* 0x0003e80000000c00 */
[----:B-1----:R-:W3:Y:S04]  /*6e030*/  LDL.LU R70, [R1+0x28] ;  /* 0x0000280001467983 */ /* 0x002ee80000300800 */
[----:B------:R-:W3:Y:S01]  /*6e040*/  LDL.LU R71, [R1+0x2c] ;  /* 0x00002c0001477983 */ /* 0x000ee20000300800 */
[----:B------:R-:W-:Y:S02]  /*6e050*/  IMAD.MOV.U32 R80, RZ, RZ, R222 ;  /* 0x000000ffff507224 */ /* 0x000fe400078e00de */
[----:B------:R-:W-:-:S02]  /*6e060*/  IMAD.MOV.U32 R81, RZ, RZ, R223 ;  /* 0x000000ffff517224 */ /* 0x000fc400078e00df */
[----:B------:R-:W-:Y:S02]  /*6e070*/  IMAD.MOV.U32 R76, RZ, RZ, R216 ;  /* 0x000000ffff4c7224 */ /* 0x000fe400078e00d8 */
[----:B------:R-:W-:Y:S01]  /*6e080*/  IMAD.MOV.U32 R77, RZ, RZ, R217 ;  /* 0x000000ffff4d7224 */ /* 0x000fe200078e00d9 */
[----:B------:R-:W-:Y:S01]  /*6e090*/  MOV R88, R226 ;  /* 0x000000e200587202 */ /* 0x000fe20000000f00 */
[----:B------:R-:W-:Y:S02]  /*6e0a0*/  IMAD.MOV.U32 R89, RZ, RZ, R227 ;  /* 0x000000ffff597224 */ /* 0x000fe400078e00e3 */
[----:B------:R-:W-:Y:S02]  /*6e0b0*/  IMAD.MOV.U32 R84, RZ, RZ, R220 ;  /* 0x000000ffff547224 */ /* 0x000fe400078e00dc */
[----:B------:R-:W-:Y:S02]  /*6e0c0*/  IMAD.MOV.U32 R85, RZ, RZ, R221 ;  /* 0x000000ffff557224 */ /* 0x000fe400078e00dd */
[----:B------:R-:W-:-:S02]  /*6e0d0*/  IMAD.MOV.U32 R68, RZ, RZ, R218 ;  /* 0x000000ffff447224 */ /* 0x000fc400078e00da */
[----:B------:R-:W-:Y:S01]  /*6e0e0*/  IMAD.MOV.U32 R69, RZ, RZ, R219 ;  /* 0x000000ffff457224 */ /* 0x000fe200078e00db */
[----:B--2---:R1:W-:Y:S04]  /*6e0f0*/  STS.128 [R2+0x480], R80 ;  /* 0x0004805002007388 */ /* 0x0043e80000000c00 */
[----:B-1----:R-:W2:Y:S04]  /*6e100*/  LDL.LU R82, [R1] ;  /* 0x0000000001527983 */ /* 0x002ea80000300800 */
[----:B------:R-:W2:Y:S04]  /*6e110*/  LDL.LU R83, [R1+0x4] ;  /* 0x0000040001537983 */ /* 0x000ea80000300800 */
[----:B----4-:R1:W-:Y:S04]  /*6e120*/  STS.128 [R2+0x600], R76 ;  /* 0x0006004c02007388 */ /* 0x0103e80000000c00 */
[----:B-1----:R-:W4:Y:S04]  /*6e130*/  LDL.LU R78, [R1+0x8] ;  /* 0x00000800014e7983 */ /* 0x002f280000300800 */
[----:B------:R-:W4:Y:S04]  /*6e140*/  LDL.LU R79, [R1+0xc] ;  /* 0x00000c00014f7983 */ /* 0x000f280000300800 */
[----:B---3--:R-:W-:Y:S04]  /*6e150*/  STS.128 [R2+0x280], R88 ;  /* 0x0002805802007388 */ /* 0x008fe80000000c00 */
[----:B------:R-:W-:Y:S04]  /*6e160*/  STS.128 [R2+0x400], R84 ;  /* 0x0004005402007388 */ /* 0x000fe80000000c00 */
[----:B------:R-:W-:Y:S04]  /*6e170*/  STS.128 [R2+0x680], R68 ;  /* 0x0006804402007388 */ /* 0x000fe80000000c00 */
[----:B------:R-:W-:Y:S06]  /*6e180*/  BAR.SYNC.DEFER_BLOCKING 0x0 ;  /* 0x0000000000007b1d */ /* 0x000fec0000010000 */
        /* <DEDUP_REMOVED lines=11> */
[----:B------:R-:W3:Y:S04]  /*6e240*/  LDS.128 R92, [R241+0x800] ;  /* 0x00080000f15c7984 */ /* 0x000ee80000000c00 */
[----:B-1----:R-:W-:Y:S04]  /*6e250*/  STL.64 [R1+0xa70], R88 ;  /* 0x000a705801007387 */ /* 0x002fe80000100a00 */
[----:B------:R-:W-:Y:S04]  /*6e260*/  STL.64 [R1+0xa78], R90 ;  /* 0x000a785a01007387 */ /* 0x000fe80000100a00 */
[----:B------:R-:W1:Y:S04]  /*6e270*/  LDS.128 R88, [R240] ;  /* 0x00000000f0587984 */ /* 0x000e680000000c00 */
[----:B---3--:R-:W-:Y:S04]  /*6e280*/  STL.64 [R1+0x7d0], R84 ;  /* 0x0007d05401007387 */ /* 0x008fe80000100a00 */
[----:B------:R-:W-:Y:S04]  /*6e290*/  STL.64 [R1+0x7d8], R86 ;  /* 0x0007d85601007387 */ /* 0x000fe80000100a00 */
[----:B------:R-:W3:Y:S01]  /*6e2a0*/  LDS.128 R84, [R240+0x800] ;  /* 0x00080000f0547984 */ /* 0x000ee20000000c00 */
[----:B------:R-:W-:-:S02]  /*6e2b0*/  IMAD.MOV.U32 R76, RZ, RZ, R158 ;  /* 0x000000ffff4c7224 */ /* 0x000fc400078e009e */
[----:B------:R-:W-:Y:S01]  /*6e2c0*/  IMAD.MOV.U32 R77, RZ, RZ, R159 ;  /* 0x000000ffff4d7224 */ /* 0x000fe200078e009f */
[----:B------:R-:W-:Y:S06]  /*6e2d0*/  BAR.SYNC.DEFER_BLOCKING 0x0 ;  /* 0x0000000000007b1d */ /* 0x000fec0000010000 */
[----:B------:R-:W-:Y:S04]  /*6e2e0*/  STL.64 [R1+0xaa0], R92 ;  /* 0x000aa05c01007387 */ /* 0x000fe80000100a00 */
[----:B------:R-:W-:Y:S04]  /*6e2f0*/  STL.64 [R1+0xaa8], R94 ;  /* 0x000aa85e01007387 */ /* 0x000fe80000100a00 */
[----:B-1----:R-:W-:Y:S04]  /*6e300*/  STL.64 [R1+0x930], R88 ;  /* 0x0009305801007387 */ /* 0x002fe80000100a00 */
[----:B------:R-:W-:Y:S04]  /*6e310*/  STL.64 [R1+0x938], R90 ;  /* 0x0009385a01007387 */ /* 0x000fe80000100a00 */
[----:B---3--:R-:W-:Y:S04]  /*6e320*/  STL.64 [R1+0xad0], R84 ;  /* 0x000ad05401007387 */ /* 0x008fe80000100a00 */
[----:B------:R-:W-:Y:S04]  /*6e330*/  STL.64 [R1+0xad8], R86 ;  /* 0x000ad85601007387 */ /* 0x000fe80000100a00 */
[----:B----4-:R1:W-:Y:S04]  /*6e340*/  STS.128 [R2+0x80], R76 ;  /* 0x0000804c02007388 */ /* 0x0103e80000000c00 */
[----:B-1----:R-:W3:Y:S04]  /*6e350*/  LDL.LU R76, [R1+0x18c0] ;  /* 0x0018c000014c7983 */ /* 0x002ee80000300800 */
[----:B------:R-:W3:Y:S04]  /*6e360*/  LDL.LU R77, [R1+0x18c4] ;  /* 0x0018c400014d7983 */ /* 0x000ee80000300800 */
[----:B------:R-:W3:Y:S04]  /*6e370*/  LDL.LU R78, [R1+0x1680] ;  /* 0x00168000014e7983 */ /* 0x000ee80000300800 */
[----:B------:R-:W3:Y:S01]  /*6e380*/  LDL.LU R79, [R1+0x1684] ;  /* 0x00168400014f7983 */ /* 0x000ee20000300800 */
[----:B------:R-:W-:-:S02]  /*6e390*/  IMAD.MOV.U32 R80, RZ, RZ, R156 ;  /* 0x000000ffff507224 */ /* 0x000fc400078e009c */
[----:B------:R-:W-:Y:S01]  /*6e3a0*/  IMAD.MOV.U32 R81, RZ, RZ, R157 ;  /* 0x000000ffff517224 */ /* 0x000fe200078e009d */
[----:B------:R-:W-:Y:S01]  /*6e3b0*/  MOV R87, R233 ;  /* 0x000000e900577202 */ /* 0x000fe20000000f00 */
[----:B------:R-:W-:Y:S02]  /*6e3c0*/  IMAD.MOV.U32 R70, RZ, RZ, R244 ;  /* 0x000000ffff467224 */ /* 0x000fe400078e00f4 */
[----:B------:R-:W-:Y:S01]  /*6e3d0*/  IMAD.MOV.U32 R71, RZ, RZ, R245 ;  /* 0x000000ffff477224 */ /* 0x000fe200078e00f5 */
[----:B--2---:R1:W-:Y:S01]  /*6e3e0*/  STS.128 [R2], R80 ;  /* 0x0000005002007388 */ /* 0x0043e20000000c00 */
        /* <DEDUP_REMOVED lines=8> */
[----:B-1----:R-:W-:-:S02]  /*6e470*/  IMAD.MOV.U32 R82, RZ, RZ, R148 ;  /* 0x000000ffff527224 */ /* 0x002fc400078e0094 */
[----:B------:R-:W-:Y:S02]  /*6e480*/  IMAD.MOV.U32 R83, RZ, RZ, R149 ;  /* 0x000000ffff537224 */ /* 0x000fe400078e0095 */
[----:B------:R-:W-:Y:S02]  /*6e490*/  IMAD.MOV.U32 R233, RZ, RZ, R147 ;  /* 0x000000ffffe97224 */ /* 0x000fe400078e0093 */
[----:B------:R-:W-:Y:S02]  /*6e4a0*/  IMAD.MOV.U32 R80, RZ, RZ, R72 ;  /* 0x000000ffff507224 */ /* 0x000fe400078e0048 */
[----:B------:R-:W-:Y:S01]  /*6e4b0*/  IMAD.MOV.U32 R81, RZ, RZ, R73 ;  /* 0x000000ffff517224 */ /* 0x000fe200078e0049 */
[----:B------:R-:W2:Y:S01]  /*6e4c0*/  LDL.LU R72, [R1+0x18c8] ;  /* 0x0018c80001487983 */ /* 0x000ea20000300800 */
[----:B------:R-:W-:Y:S02]  /*6e4d0*/  IMAD.MOV.U32 R148, RZ, RZ, R74 ;  /* 0x000000ffff947224 */ /* 0x000fe400078e004a */
[----:B------:R-:W-:Y:S01]  /*6e4e0*/  IMAD.MOV.U32 R149, RZ, RZ, R75 ;  /* 0x000000ffff957224 */ /* 0x000fe200078e004b */
[----:B------:R-:W2:Y:S04]  /*6e4f0*/  LDL.LU R73, [R1+0x18cc] ;  /* 0x0018cc0001497983 */ /* 0x000ea80000300800 */
[----:B------:R-:W2:Y:S04]  /*6e500*/  LDL.LU R74, [R1+0x1688] ;  /* 0x00168800014a7983 */ /* 0x000ea80000300800 */
[----:B------:R1:W-:Y:S04]  /*6e510*/  STS.128 [R2+0x200], R68 ;  /* 0x0002004402007388 */ /* 0x0003e80000000c00 */
[----:B------:R-:W-:Y:S04]  /*6e520*/  STS.128 [R2+0x280], R244 ;  /* 0x000280f402007388 */ /* 0x000fe80000000c00 */
[----:B------:R-:W-:Y:S04]  /*6e530*/  STS.128 [R2+0x400], R84 ;  /* 0x0004005402007388 */ /* 0x000fe80000000c00 */
[----:B------:R-:W-:Y:S04]  /*6e540*/  STS.128 [R2+0x480], R232 ;  /* 0x000480e802007388 */ /* 0x000fe80000000c00 */
[----:B------:R-:W-:Y:S04]  /*6e550*/  STS.128 [R2+0x600], R80 ;  /* 0x0006005002007388 */ /* 0x000fe80000000c00 */
[----:B------:R-:W-:Y:S04]  /*6e560*/  STS.128 [R2+0x680], R148 ;  /* 0x0006809402007388 */ /* 0x000fe80000000c00 */
[----:B------:R-:W2:Y:S04]  /*6e570*/  LDL.LU R75, [R1+0x168c] ;  /* 0x00168c00014b7983 */ /* 0x000ea80000300800 */
[----:B-1----:R-:W2:Y:S04]  /*6e580*/  LDL.LU R68, [R1+0x1270] ;  /* 0x0012700001447983 */ /* 0x002ea80000300800 */
[----:B------:R-:W-:Y:S06]  /*6e590*/  BAR.SYNC.DEFER_BLOCKING 0x0 ;  /* 0x0000000000007b1d */ /* 0x000fec0000010000 */
[----:B------:R-:W2:Y:S04]  /*6e5a0*/  LDL.LU R69, [R1+0x1274] ;  /* 0x0012740001457983 */ /* 0x000ea80000300800 */
[----:B------:R-:W2:Y:S04]  /*6e5b0*/  LDL.LU R70, [R1+0x11d0] ;  /* 0x0011d00001467983 */ /* 0x000ea80000300800 */
[----:B------:R-:W2:Y:S04]  /*6e5c0*/  LDL.LU R71, [R1+0x11d4] ;  /* 0x0011d40001477983 */ /* 0x000ea80000300800 */
[----:B------:R-:W1:Y:S04]  /*6e5d0*/  LDS.128 R84, [R0] ;  /* 0x0000000000547984 */ /* 0x000e680000000c00 */
[----:B------:R-:W1:Y:S04]  /*6e5e0*/  LDS.128 R80, [R0+0x800] ;  /* 0x0008000000507984 */ /* 0x000e680000000c00 */
[----:B------:R-:W1:Y:S04]  /*6e5f0*/  LDS.128 R88, [R3] ;  /* 0x0000000003587984 */ /* 0x000e680000000c00 */
[----:B-1----:R-:W-:Y:S04]  /*6e600*/  STL.64 [R1], R84 ;  /* 0x0000005401007387 */ /* 0x002fe80000100a00 */
        /* <DEDUP_REMOVED lines=17> */
[----:B-1----:R1:W-:Y:S04]  /*6e720*/  STL.64 [R1+0x5e0], R84 ;  /* 0x0005e05401007387 */ /* 0x0023e80000100a00 */
[----:B------:R1:W-:Y:S04]  /*6e730*/  STL.64 [R1+0x5e8], R86 ;  /* 0x0005e85601007387 */ /* 0x0003e80000100a00 */
[----:B------:R1:W-:Y:S04]  /*6e740*/  STL.64 [R1+0xa80], R80 ;  /* 0x000a805001007387 */ /* 0x0003e80000100a00 */
[----:B------:R1:W-:Y:S04]  /*6e750*/  STL.64 [R1+0xa88], R82 ;  /* 0x000a885201007387 */ /* 0x0003e80000100a00 */
        /* <DEDUP_REMOVED lines=8> */
[----:B---3--:R1:W-:Y:S04]  /*6e7e0*/  STS.128 [R2], R76 ;  /* 0x0000004c02007388 */ /* 0x0083e80000000c00 */
        /* <DEDUP_REMOVED lines=8> */
[----:B------:R1:W-:Y:S04]  /*6e870*/  STS.128 [R2+0x200], R68 ;  /* 0x0002004402007388 */ /* 0x0003e80000000c00 */
[----:B------:R-:W2:Y:S04]  /*6e880*/  LDL.LU R75, [R1+0xd84] ;  /* 0x000d8400014b7983 */ /* 0x000ea80000300800 */
        /* <DEDUP_REMOVED lines=8> */
[----:B------:R-:W3:Y:S04]  /*6e910*/  LDL.LU R79, [R1+0xb54] ;  /* 0x000b5400014f7983 */ /* 0x000ee80000300800 */
[----:B----4-:R-:W-:Y:S04]  /*6e920*/  STS.128 [R2+0x280], R84 ;  /* 0x0002805402007388 */ /* 0x010fe80000000c00 */
[----:B------:R-:W-:Y:S04]  /*6e930*/  STS.128 [R2+0x400], R80 ;  /* 0x0004005002007388 */ /* 0x000fe80000000c00 */
[----:B--2---:R1:W-:Y:S04]  /*6e940*/  STS.128 [R2+0x600], R72 ;  /* 0x0006004802007388 */ /* 0x0043e80000000c00 */
[----:B-1----:R-:W2:Y:S04]  /*6e950*/  LDL.LU R72, [R1+0xb68] ;  /* 0x000b680001487983 */ /* 0x002ea80000300800 */
[----:B------:R-:W2:Y:S04]  /*6e960*/  LDL.LU R73, [R1+0xb6c] ;  /* 0x000b6c0001497983 */ /* 0x000ea80000300800 */
[----:B------:R-:W2:Y:S04]  /*6e970*/  LDL.LU R74, [R1+0xb58] ;  /* 0x000b5800014a7983 */ /* 0x000ea80000300800 */
[----:B------:R1:W-:Y:S04]  /*6e980*/  STS.128 [R2+0x680], R68 ;  /* 0x0006804402007388 */ /* 0x0003e80000000c00 */
[----:B------:R-:W2:Y:S04]  /*6e990*/  LDL.LU R75, [R1+0xb5c] ;  /* 0x000b5c00014b7983 */ /* 0x000ea80000300800 */
[----:B------:R-:W-:Y:S06]  /*6e9a0*/  BAR.SYNC.DEFER_BLOCKING 0x0 ;  /* 0x0000000000007b1d */ /* 0x000fec0000010000 */
[----:B-1----:R-:W2:Y:S04]  /*6e9b0*/  LDL.LU R68, [R1+0x970] ;  /* 0x0009700001447983 */ /* 0x002ea80000300800 */
[----:B------:R-:W2:Y:S04]  /*6e9c0*/  LDL.LU R69, [R1+0x974] ;  /* 0x0009740001457983 */ /* 0x000ea80000300800 */
[----:B------:R-:W2:Y:S04]  /*6e9d0*/  LDL.LU R70, [R1+0x950] ;  /* 0x0009500001467983 */ /* 0x000ea80000300800 */
[----:B------:R-:W2:Y:S04]  /*6e9e0*/  LDL.LU R71, [R1+0x954] ;  /* 0x0009540001477983 */ /* 0x000ea80000300800 */
        /* <DEDUP_REMOVED lines=58> */
[----:B------:R1:W-:Y:S04]  /*6ed90*/  STS.128 [R2+0x680], R68 ;  /* 0x0006804402007388 */ /* 0x0003e80000000c00 */
[----:B------:R-:W2:Y:S04]  /*6eda0*/  LDL.LU R74, [R1+0x608] ;  /* 0x00060800014a7983 */ /* 0x000ea80000300800 */
[----:B------:R-:W-:Y:S06]  /*6edb0*/  BAR.SYNC.DEFER_BLOCKING 0x0 ;  /* 0x0000000000007b1d */ /* 0x000fec0000010000 */
[----:B------:R-:W2:Y:S04]  /*6edc0*/  LDL.LU R75, [R1+0x60c] ;  /* 0x00060c00014b7983 */ /* 0x000ea80000300800 */
        /* <DEDUP_REMOVED lines=55> */
[----:B----4-:R-:W-:Y:S04]  /*6f140*/  STS.128 [R2+0x280], R84 ;  /* 0x0002805402007388 */ /* 0x010fe80000000c00 */
[----:B------:R-:W-:Y:S04]  /*6f150*/  STS.128 [R2+0x400], R80 ;  /* 0x0004005002007388 */ /* 0x000fe80000000c00 */
[----:B--2---:R1:W-:Y:S04]  /*6f160*/  STS.128 [R2+0x600], R72 ;  /* 0x0006004802007388 */ /* 0x0043e80000000c00 */
[----:B-1----:R-:W4:Y:S04]  /*6f170*/  LDL.LU R74, [R1+0xc8] ;  /* 0x0000c800014a7983 */ /* 0x002f280000300800 */
[----:B------:R-:W4:Y:S04]  /*6f180*/  LDL.LU R75, [R1+0xcc] ;  /* 0x0000cc00014b7983 */ /* 0x000f280000300800 */
        /* <DEDUP_REMOVED lines=22> */
[----:B------:R-:W-:Y:S01]  /*6f2f0*/  STL.64 [R1+0xc50], R88 ;  /* 0x000c505801007387 */ /* 0x000fe20000100a00 */
[----:B------:R-:W-:-:S03]  /*6f300*/  IMAD.MOV.U32 R76, RZ, RZ, R248 ;  /* 0x000000ffff4c7224 */ /* 0x000fc600078e00f8 */
[----:B------:R-:W-:Y:S04]  /*6f310*/  STL.64 [R1+0xc58], R90 ;  /* 0x000c585a01007387 */ /* 0x000fe80000100a00 */
[----:B------:R-:W-:Y:S01]  /*6f320*/  BAR.SYNC.DEFER_BLOCKING 0x0 ;  /* 0x0000000000007b1d */ /* 0x000fe20000010000 */
[----:B------:R-:W-:-:S05]  /*6f330*/  IMAD.MOV.U32 R77, RZ, RZ, R249 ;  /* 0x000000ffff4d7224 */ /* 0x000fca00078e00f9 */
[----:B-1----:R-:W-:Y:S04]  /*6f340*/  STL.64 [R1+0x120], R84 ;  /* 0x0001205401007387 */ /* 0x002fe80000100a00 */
[----:B------:R1:W-:Y:S04]  /*6f350*/  STL.64 [R1+0x128], R86 ;  /* 0x0001285601007387 */ /* 0x0003e80000100a00 */
[----:B------:R-:W-:Y:S04]  /*6f360*/  STL.64 [R1+0xc90], R80 ;  /* 0x000c905001007387 */ /* 0x000fe80000100a00 */
[----:B------:R1:W-:Y:S04]  /*6f370*/  STL.64 [R1+0xc98], R82 ;  /* 0x000c985201007387 */ /* 0x0003e80000100a00 */
[----:B-1----:R-:W2:Y:S04]  /*6f380*/  LDL.LU R86, [R1+0xa8] ;  /* 0x0000a80001567983 */ /* 0x002ea80000300800 */
[----:B------:R-:W2:Y:S04]  /*6f390*/  LDL.LU R87, [R1+0xac] ;  /* 0x0000ac0001577983 */ /* 0x000ea80000300800 */
[----:B------:R-:W2:Y:S04]  /*6f3a0*/  LDL.LU R82, [R1+0x80] ;  /* 0x0000800001527983 */ /* 0x000ea80000300800 */
[----:B------:R-:W2:Y:S04]  /*6f3b0*/  LDL.LU R83, [R1+0x84] ;  /* 0x0000840001537983 */ /* 0x000ea80000300800 */
[----:B---3--:R1:W-:Y:S04]  /*6f3c0*/  STS.128 [R2], R76 ;  /* 0x0000004c02007388 */ /* 0x0083e80000000c00 */
[----:B-1----:R-:W3:Y:S04]  /*6f3d0*/  LDL.LU R78, [R1+0x88] ;  /* 0x00008800014e7983 */ /* 0x002ee80000300800 */
[----:B------:R-:W3:Y:S01]  /*6f3e0*/  LDL.LU R79, [R1+0x8c] ;  /* 0x00008c00014f7983 */ /* 0x000ee20000300800 */
[----:B------:R-:W-:-:S02]  /*6f3f0*/  IMAD.MOV.U32 R68, RZ, RZ, R236 ;  /* 0x000000ffff447224 */ /* 0x000fc400078e00ec */
[----:B------:R-:W-:-:S05]  /*6f400*/  IMAD.MOV.U32 R69, RZ, RZ, R237 ;  /* 0x000000ffff457224 */ /* 0x000fca00078e00ed */
[----:B----4-:R1:W-:Y:S02]  /*6f410*/  STS.128 [R2+0x200], R68 ;  /* 0x0002004402007388 */ /* 0x0103e40000000c00 */
[----:B-1----:R-:W-:Y:S02]  /*6f420*/  IMAD.MOV.U32 R68, RZ, RZ, R66 ;  /* 0x000000ffff447224 */ /* 0x002fe400078e0042 */
[----:B------:R-:W-:Y:S02]  /*6f430*/  IMAD.MOV.U32 R69, RZ, RZ, R67 ;  /* 0x000000ffff457224 */ /* 0x000fe400078e0043 */
[----:B------:R-:W-:Y:S02]  /*6f440*/  IMAD.MOV.U32 R70, RZ, RZ, R62 ;  /* 0x000000ffff467224 */ /* 0x000fe400078e003e */
[----:B------:R-:W-:-:S05]  /*6f450*/  IMAD.MOV.U32 R71, RZ, RZ, R63 ;  /* 0x000000ffff477224 */ /* 0x000fca00078e003f */
[----:B------:R1:W-:Y:S04]  /*6f460*/  STS.128 [R2+0x680], R68 ;  /* 0x0006804402007388 */ /* 0x0003e80000000c00 */
[----:B-1----:R-:W2:Y:S04]  /*6f470*/  LDL.LU R68, [R1+0x18f0] ;  /* 0x0018f00001447983 */ /* 0x002ea80000300800 */
[----:B------:R-:W2:Y:S04]  /*6f480*/  LDL.LU R69, [R1+0x18f4] ;  /* 0x0018f40001457983 */ /* 0x000ea80000300800 */
[----:B------:R-:W2:Y:S04]  /*6f490*/  LDL.LU R70, [R1+0x1910] ;  /* 0x0019100001467983 */ /* 0x000ea80000300800 */
[----:B------:R-:W2:Y:S01]  /*6f4a0*/  LDL.LU R71, [R1+0x1914] ;  /* 0x0019140001477983 */ /* 0x000ea20000300800 */
[----:B------:R-:W-:-:S02]  /*6f4b0*/  IMAD.MOV.U32 R72, RZ, RZ, R250 ;  /* 0x000000ffff487224 */ /* 0x000fc400078e00fa */
[----:B------:R-:W-:Y:S02]  /*6f4c0*/  IMAD.MOV.U32 R73, RZ, RZ, R251 ;  /* 0x000000ffff497224 */ /* 0x000fe400078e00fb */
[----:B------:R-:W-:Y:S02]  /*6f4d0*/  IMAD.MOV.U32 R84, RZ, RZ, R238 ;  /* 0x000000ffff547224 */ /* 0x000fe400078e00ee */
[----:B------:R-:W-:Y:S01]  /*6f4e0*/  IMAD.MOV.U32 R85, RZ, RZ, R239 ;  /* 0x000000ffff557224 */ /* 0x000fe200078e00ef */
[----:B------:R1:W-:Y:S01]  /*6f4f0*/  STS.128 [R2+0x80], R72 ;  /* 0x0000804802007388 */ /* 0x0003e20000000c00 */
[----:B------:R-:W-:Y:S02]  /*6f500*/  IMAD.MOV.U32 R80, RZ, RZ, R228 ;  /* 0x000000ffff507224 */ /* 0x000fe400078e00e4 */
[----:B------:R-:W-:Y:S02]  /*6f510*/  IMAD.MOV.U32 R81, RZ, RZ, R229 ;  /* 0x000000ffff517224 */ /* 0x000fe400078e00e5 */
[----:B------:R-:W-:-:S02]  /*6f520*/  IMAD.MOV.U32 R76, RZ, RZ, R230 ;  /* 0x000000ffff4c7224 */ /* 0x000fc400078e00e6 */
[----:B------:R-:W-:Y:S02]  /*6f530*/  IMAD.MOV.U32 R77, RZ, RZ, R231 ;  /* 0x000000ffff4d7224 */ /* 0x000fe400078e00e7 */
[----:B-1----:R-:W-:Y:S01]  /*6f540*/  IMAD.MOV.U32 R72, RZ, RZ, R64 ;  /* 0x000000ffff487224 */ /* 0x002fe200078e0040 */
[----:B------:R-:W-:Y:S01]  /*6f550*/  MOV R74, R60 ;  /* 0x0000003c004a7202 */ /* 0x000fe20000000f00 */
[----:B------:R-:W-:Y:S01]  /*6f560*/  IMAD.MOV.U32 R73, RZ, RZ, R65 ;  /* 0x000000ffff497224 */ /* 0x000fe200078e0041 */
[----:B------:R-:W2:Y:S01]  /*6f570*/  LDL.LU R64, [R1+0x18f8] ;  /* 0x0018f80001407983 */ /* 0x000ea20000300800 */
[----:B------:R-:W-:-:S03]  /*6f580*/  IMAD.MOV.U32 R75, RZ, RZ, R61 ;  /* 0x000000ffff4b7224 */ /* 0x000fc600078e003d */
[----:B------:R-:W2:Y:S04]  /*6f590*/  LDL.LU R65, [R1+0x18fc] ;  /* 0x0018fc0001417983 */ /* 0x000ea80000300800 */
[----:B------:R-:W2:Y:S04]  /*6f5a0*/  LDL.LU R66, [R1+0x1918] ;  /* 0x0019180001427983 */ /* 0x000ea80000300800 */
[----:B------:R-:W-:Y:S04]  /*6f5b0*/  STS.128 [R2+0x600], R72 ;  /* 0x0006004802007388 */ /* 0x000fe80000000c00 */
[----:B------:R-:W2:Y:S04]  /*6f5c0*/  LDL.LU R67, [R1+0x191c] ;  /* 0x00191c0001437983 */ /* 0x000ea80000300800 */
[----:B------:R-:W2:Y:S04]  /*6f5d0*/  LDL.LU R60, [R1+0x1280] ;  /* 0x00128000013c7983 */ /* 0x000ea80000300800 */
[----:B------:R-:W2:Y:S04]  /*6f5e0*/  LDL.LU R61, [R1+0x1284] ;  /* 0x00128400013d7983 */ /* 0x000ea80000300800 */
[----:B------:R-:W2:Y:S04]  /*6f5f0*/  LDL.LU R62, [R1+0x1290] ;  /* 0x00129000013e7983 */ /* 0x000ea80000300800 */
[----:B------:R-:W2:Y:S04]  /*6f600*/  LDL.LU R63, [R1+0x1294] ;  /* 0x00129400013f7983 */ /* 0x000ea80000300800 */
[----:B--2---:R-:W-:Y:S04]  /*6f610*/  STS.128 [R2+0x280], R84 ;  /* 0x0002805402007388 */ /* 0x004fe80000000c00 */
[----:B------:R-:W-:Y:S04]  /*6f620*/  STS.128 [R2+0x400], R80 ;  /* 0x0004005002007388 */ /* 0x000fe80000000c00 */
[----:B---3--:R-:W-:Y:S04]  /*6f630*/  STS.128 [R2+0x480], R76 ;  /* 0x0004804c02007388 */ /* 0x008fe80000000c00 */
[----:B------:R-:W-:Y:S06]  /*6f640*/  BAR.SYNC.DEFER_BLOCKING 0x0 ;  /* 0x0000000000007b1d */ /* 0x000fec0000010000 */
[----:B------:R-:W1:Y:S04]  /*6f650*/  LDS.128 R76, [R0] ;  /* 0x00000000004c7984 */ /* 0x000e680000000c00 */
[----:B------:R-:W2:Y:S04]  /*6f660*/  LDS.128 R72, [R0+0x800] ;  /* 0x0008000000487984 */ /* 0x000ea80000000c00 */
[----:B------:R-:W3:Y:S04]  /*6f670*/  LDS.128 R80, [R3] ;  /* 0x0000000003507984 */ /* 0x000ee80000000c00 */
[----:B-1----:R-:W-:Y:S04]  /*6f680*/  STL.64 [R1+0x10], R76 ;  /* 0x0000104c01007387 */ /* 0x002fe80000100a00 */
[----:B------:R-:W-:Y:S04]  /*6f690*/  STL.64 [R1+0x18], R78 ;  /* 0x0000184e01007387 */ /* 0x000fe80000100a00 */
[----:B------:R-:W1:Y:S04]  /*6f6a0*/  LDS.128 R76, [R3+0x800] ;  /* 0x00080000034c7984 */ /* 0x000e680000000c00 */
[----:B--2---:R-:W-:Y:S04]  /*6f6b0*/  STL.64 [R1+0x100], R72 ;  /* 0x0001004801007387 */ /* 0x004fe80000100a00 */
[----:B------:R-:W-:Y:S04]  /*6f6c0*/  STL.64 [R1+0x108], R74 ;  /* 0x0001084a01007387 */ /* 0x000fe80000100a00 */
[----:B------:R-:W2:Y:S04]  /*6f6d0*/  LDS.128 R72, [R241] ;  /* 0x00000000f1487984 */ /* 0x000ea80000000c00 */
[----:B---3--:R-:W-:Y:S04]  /*6f6e0*/  STL.64 [R1+0x30], R80 ;  /* 0x0000305001007387 */ /* 0x008fe80000100a00 */
[----:B------:R-:W-:Y:S04]  /*6f6f0*/  STL.64 [R1+0x38], R82 ;  /* 0x0000385201007387 */ /* 0x000fe80000100a00 */
[----:B------:R-:W3:Y:S04]  /*6f700*/  LDS.128 R80, [R241+0x800] ;  /* 0x00080000f1507984 */ /* 0x000ee80000000c00 */
[----:B-1----:R-:W-:Y:S04]  /*6f710*/  STL.64 [R1+0x6d0], R76 ;  /* 0x0006d04c01007387 */ /* 0x002fe80000100a00 */
[----:B------:R-:W-:Y:S04]  /*6f720*/  STL.64 [R1+0x6d8], R78 ;  /* 0x0006d84e01007387 */ /* 0x000fe80000100a00 */
[----:B------:R-:W1:Y:S04]  /*6f730*/  LDS.128 R76, [R240] ;  /* 0x00000000f04c7984 */ /* 0x000e680000000c00 */
[----:B--2---:R-:W-:Y:S04]  /*6f740*/  STL.64 [R1+0x80], R72 ;  /* 0x0000804801007387 */ /* 0x004fe80000100a00 */
[----:B------:R-:W-:Y:S04]  /*6f750*/  STL.64 [R1+0x88], R74 ;  /* 0x0000884a01007387 */ /* 0x000fe80000100a00 */
[----:B------:R-:W2:Y:S04]  /*6f760*/  LDS.128 R72, [R240+0x800] ;  /* 0x00080000f0487984 */ /* 0x000ea80000000c00 */
[----:B------:R-:W-:Y:S06]  /*6f770*/  BAR.SYNC.DEFER_BLOCKING 0x0 ;  /* 0x0000000000007b1d */ /* 0x000fec0000010000 */
[----:B---3--:R-:W-:Y:S04]  /*6f780*/  STL.64 [R1+0x820], R80 ;  /* 0x0008205001007387 */ /* 0x008fe80000100a00 */
[----:B------:R-:W-:Y:S04]  /*6f790*/  STL.64 [R1+0x828], R82 ;  /* 0x0008285201007387 */ /* 0x000fe80000100a00 */
[----:B-1----:R1:W-:Y:S04]  /*6f7a0*/  STL.64 [R1+0xa0], R76 ;  /* 0x0000a04c01007387 */ /* 0x0023e80000100a00 */
[----:B------:R3:W-:Y:S04]  /*6f7b0*/  STL.64 [R1+0xa8], R78 ;  /* 0x0000a84e01007387 */ /* 0x0007e80000100a00 */
[----:B--2---:R2:W-:Y:S04]  /*6f7c0*/  STL.64 [R1+0xc40], R72 ;  /* 0x000c404801007387 */ /* 0x0045e80000100a00 */
[----:B------:R2:W-:Y:S04]  /*6f7d0*/  STL.64 [R1+0xc48], R74 ;  /* 0x000c484a01007387 */ /* 0x0005e80000100a00 */
[----:B-1----:R-:W4:Y:S04]  /*6f7e0*/  LDL.LU R76, [R1+0x1288] ;  /* 0x00128800014c7983 */ /* 0x002f280000300800 */
[----:B------:R-:W4:Y:S04]  /*6f7f0*/  LDL.LU R77, [R1+0x128c] ;  /* 0x00128c00014d7983 */ /* 0x000f280000300800 */
[----:B---3--:R-:W4:Y:S04]  /*6f800*/  LDL.LU R78, [R1+0x1298] ;  /* 0x00129800014e7983 */ /* 0x008f280000300800 */
[----:B------:R-:W4:Y:S04]  /*6f810*/  LDL.LU R79, [R1+0x129c] ;  /* 0x00129c00014f7983 */ /* 0x000f280000300800 */
[----:B--2---:R-:W2:Y:S04]  /*6f820*/  LDL.LU R72, [R1+0xfe0] ;  /* 0x000fe00001487983 */ /* 0x004ea80000300800 */
[----:B------:R-:W2:Y:S04]  /*6f830*/  LDL.LU R73, [R1+0xfe4] ;  /* 0x000fe40001497983 */ /* 0x000ea80000300800 */
[----:B------:R-:W2:Y:S04]  /*6f840*/  LDL.LU R74, [R1+0xfa0] ;  /* 0x000fa000014a7983 */ /* 0x000ea80000300800 */
[----:B------:R1:W-:Y:S04]  /*6f850*/  STS.128 [R2], R68 ;  /* 0x0000004402007388 */ /* 0x0003e80000000c00 */
[----:B------:R-:W2:Y:S04]  /*6f860*/  LDL.LU R75, [R1+0xfa4] ;  /* 0x000fa400014b7983 */ /* 0x000ea80000300800 */
[----:B-1----:R-:W3:Y:S04]  /*6f870*/  LDL.LU R68, [R1+0xfe8] ;  /* 0x000fe80001447983 */ /* 0x002ee80000300800 */
[----:B------:R-:W3:Y:S04]  /*6f880*/  LDL.LU R69, [R1+0xfec] ;  /* 0x000fec0001457983 */ /* 0x000ee80000300800 */
[----:B------:R-:W3:Y:S04]  /*6f890*/  LDL.LU R70, [R1+0xfa8] ;  /* 0x000fa80001467983 */ /* 0x000ee80000300800 */
[----:B------:R-:W3:Y:S04]  /*6f8a0*/  LDL.LU R71, [R1+0xfac] ;  /* 0x000fac0001477983 */ /* 0x000ee80000300800 */
[----:B------:R1:W-:Y:S04]  /*6f8b0*/  STS.128 [R2+0x80], R64 ;  /* 0x0000804002007388 */ /* 0x0003e80000000c00 */
[----:B------:R1:W-:Y:S04]  /*6f8c0*/  STS.128 [R2+0x200], R60 ;  /* 0x0002003c02007388 */ /* 0x0003e80000000c00 */
[----:B-1----:R-:W2:Y:S04]  /*6f8d0*/  LDL.LU R64, [R1+0xdc0] ;  /* 0x000dc00001407983 */ /* 0x002ea80000300800 */
[----:B------:R-:W2:Y:S04]  /*6f8e0*/  LDL.LU R65, [R1+0xdc4] ;  /* 0x000dc40001417983 */ /* 0x000ea80000300800 */
[----:B------:R-:W2:Y:S04]  /*6f8f0*/  LDL.LU R66, [R1+0xdb0] ;  /* 0x000db00001427983 */ /* 0x000ea80000300800 */
[----:B------:R-:W2:Y:S04]  /*6f900*/  LDL.LU R67, [R1+0xdb4] ;  /* 0x000db40001437983 */ /* 0x000ea80000300800 */
[----:B------:R-:W4:Y:S04]  /*6f910*/  LDL.LU R60, [R1+0xdc8] ;  /* 0x000dc800013c7983 */ /* 0x000f280000300800 */
[----:B------:R-:W4:Y:S04]  /*6f920*/  LDL.LU R61, [R1+0xdcc] ;  /* 0x000dcc00013d7983 */ /* 0x000f280000300800 */
[----:B------:R-:W4:Y:S04]  /*6f930*/  LDL.LU R62, [R1+0xdb8] ;  /* 0x000db800013e7983 */ /* 0x000f280000300800 */
[----:B------:R-:W4:Y:S04]  /*6f940*/  LDL.LU R63, [R1+0xdbc] ;  /* 0x000dbc00013f7983 */ /* 0x000f280000300800 */
[----:B---3--:R1:W-:Y:S04]  /*6f950*/  STS.128 [R2+0x480], R68 ;  /* 0x0004804402007388 */ /* 0x0083e80000000c00 */
[----:B-1----:R-:W3:Y:S04]  /*6f960*/  LDL.LU R68, [R1+0xbb0] ;  /* 0x000bb00001447983 */ /* 0x002ee80000300800 */
[----:B------:R-:W3:Y:S04]  /*6f970*/  LDL.LU R69, [R1+0xbb4] ;  /* 0x000bb40001457983 */ /* 0x000ee80000300800 */
[----:B------:R-:W3:Y:S04]  /*6f980*/  LDL.LU R70, [R1+0xb70] ;  /* 0x000b700001467983 */ /* 0x000ee80000300800 */
[----:B------:R-:W3:Y:S04]  /*6f990*/  LDL.LU R71, [R1+0xb74] ;  /* 0x000b740001477983 */ /* 0x000ee80000300800 */
[----:B--2---:R1:W-:Y:S04]  /*6f9a0*/  STS.128 [R2+0x600], R64 ;  /* 0x0006004002007388 */ /* 0x0043e80000000c00 */
[----:B----4-:R-:W-:Y:S04]  /*6f9b0*/  STS.128 [R2+0x280], R76 ;  /* 0x0002804c02007388 */ /* 0x010fe80000000c00 */
[----:B------:R-:W-:Y:S04]  /*6f9c0*/  STS.128 [R2+0x400], R72 ;  /* 0x0004004802007388 */ /* 0x000fe80000000c00 */
        /* <DEDUP_REMOVED lines=136> */
[----:B------:R-:W4:Y:S04]  /*70250*/  LDL.LU R66, [R1+0x188] ;  /* 0x0001880001427983 */ /* 0x000f280000300800 */
[----:B------:R-:W4:Y:S04]  /*70260*/  LDL.LU R67, [R1+0x18c] ;  /* 0x00018c0001437983 */ /* 0x000f280000300800 */
[----:B-1----:R-:W4:Y:S04]  /*70270*/  LDL.LU R60, [R1+0x90] ;  /* 0x00009000013c7983 */ /* 0x002f280000300800 */
[----:B------:R-:W4:Y:S04]  /*70280*/  LDL.LU R61, [R1+0x94] ;  /* 0x00009400013d7983 */ /* 0x000f280000300800 */
[----:B------:R-:W4:Y:S04]  /*70290*/  LDL.LU R62, [R1+0x160] ;  /* 0x00016000013e7983 */ /* 0x000f280000300800 */
        /* <DEDUP_REMOVED lines=35> */
[----:B-1----:R-:W3:Y:S04]  /*704d0*/  LDL.LU R68, [R1+0x78] ;  /* 0x0000780001447983 */ /* 0x002ee80000300800 */
[----:B------:R-:W3:Y:S04]  /*704e0*/  LDL.LU R69, [R1+0x7c] ;  /* 0x00007c0001457983 */ /* 0x000ee80000300800 */
[----:B------:R-:W3:Y:S04]  /*704f0*/  LDL.LU R70, [R1+0x148] ;  /* 0x0001480001467983 */ /* 0x000ee80000300800 */
[----:B------:R-:W3:Y:S04]  /*70500*/  LDL.LU R71, [R1+0x14c] ;  /* 0x00014c0001477983 */ /* 0x000ee80000300800 */
[----:B----4-:R1:W-:Y:S02]  /*70510*/  STS.128 [R2+0x200], R60 ;  /* 0x0002003c02007388 */ /* 0x0103e40000000c00 */
[----:B-1----:R-:W-:-:S02]  /*70520*/  IMAD.MOV.U32 R60, RZ, RZ, R58 ;  /* 0x000000ffff3c7224 */ /* 0x002fc400078e003a */
[----:B------:R-:W-:Y:S02]  /*70530*/  IMAD.MOV.U32 R61, RZ, RZ, R59 ;  /* 0x000000ffff3d7224 */ /* 0x000fe400078e003b */
[----:B------:R-:W-:Y:S02]  /*70540*/  IMAD.MOV.U32 R62, RZ, RZ, R54 ;  /* 0x000000ffff3e7224 */ /* 0x000fe400078e0036 */
[----:B------:R-:W-:-:S05]  /*70550*/  IMAD.MOV.U32 R63, RZ, RZ, R55 ;  /* 0x000000ffff3f7224 */ /* 0x000fca00078e0037 */
[----:B------:R1:W-:Y:S04]  /*70560*/  STS.128 [R2+0x680], R60 ;  /* 0x0006803c02007388 */ /* 0x0003e80000000c00 */
[----:B-1----:R-:W2:Y:S04]  /*70570*/  LDL.LU R60, [R1+0x1920] ;  /* 0x00192000013c7983 */ /* 0x002ea80000300800 */
[----:B------:R-:W2:Y:S04]  /*70580*/  LDL.LU R61, [R1+0x1924] ;  /* 0x00192400013d7983 */ /* 0x000ea80000300800 */
[----:B------:R-:W2:Y:S04]  /*70590*/  LDL.LU R62, [R1+0x1970] ;  /* 0x00197000013e7983 */ /* 0x000ea80000300800 */
[----:B------:R-:W2:Y:S04]  /*705a0*/  LDL.LU R63, [R1+0x1974] ;  /* 0x00197400013f7983 */ /* 0x000ea80000300800 */
[----:B------:R1:W-:Y:S02]  /*705b0*/  STS.128 [R2+0x80], R64 ;  /* 0x0000804002007388 */ /* 0x0003e40000000c00 */
[----:B-1----:R-:W-:-:S02]  /*705c0*/  IMAD.MOV.U32 R64, RZ, RZ, R56 ;  /* 0x000000ffff407224 */ /* 0x002fc400078e0038 */
[----:B------:R-:W-:Y:S01]  /*705d0*/  IMAD.MOV.U32 R65, RZ, RZ, R57 ;  /* 0x000000ffff417224 */ /* 0x000fe200078e0039 */
[----:B------:R-:W2:Y:S01]  /*705e0*/  LDL.LU R56, [R1+0x1928] ;  /* 0x0019280001387983 */ /* 0x000ea20000300800 */
[----:B------:R-:W-:Y:S02]  /*705f0*/  IMAD.MOV.U32 R66, RZ, RZ, R52 ;  /* 0x000000ffff427224 */ /* 0x000fe400078e0034 */
[----:B------:R-:W-:Y:S01]  /*70600*/  IMAD.MOV.U32 R67, RZ, RZ, R53 ;  /* 0x000000ffff437224 */ /* 0x000fe200078e0035 */
        /* <DEDUP_REMOVED lines=1315> */
[----:B-1----:R-:W-:Y:S01]  /*75840*/  MOV R24, R16 ;  /* 0x0000001000187202 */ /* 0x002fe20000000f00 */
[----:B------:R-:W-:Y:S01]  /*75850*/  IMAD.MOV.U32 R25, RZ, RZ, R17 ;  /* 0x000000ffff197224 */ /* 0x000fe200078e0011 */
[----:B------:R-:W2:Y:S01]  /*75860*/  LDL.LU R16, [R1+0x21e8] ;  /* 0x0021e80001107983 */ /* 0x000ea20000300800 */
[----:B------:R-:W-:-:S02]  /*75870*/  IMAD.MOV.U32 R26, RZ, RZ, R12 ;  /* 0x000000ffff1a7224 */ /* 0x000fc400078e000c */
        /* <DEDUP_REMOVED lines=204> */
[----:B------:R-:W-:Y:S06]  /*76540*/  BAR.SYNC.DEFER_BLOCKING 0x0 ;  /* 0x0000000000007b1d */ /* 0x000fec0000010000 */
[----:B------:R-:W2:Y:S04]  /*76550*/  LDL.LU R18, [R1+0x7a8] ;  /* 0x0007a80001127983 */ /* 0x000ea80000300800 */
        /* <DEDUP_REMOVED lines=44> */
[----:B------:R2:W-:Y:S01]  /*76820*/  STS.128 [R2+0x200], R12 ;  /* 0x0002000c02007388 */ /* 0x0005e20000000c00 */
[----:B-1----:R-:W-:-:S02]  /*76830*/  IMAD.MOV.U32 R16, RZ, RZ, R8 ;  /* 0x000000ffff107224 */ /* 0x002fc400078e0008 */
[----:B------:R-:W-:Y:S02]  /*76840*/  IMAD.MOV.U32 R17, RZ, RZ, R9 ;  /* 0x000000ffff117224 */ /* 0x000fe400078e0009 */
[----:B--2---:R-:W-:Y:S02]  /*76850*/  IMAD.MOV.U32 R12, RZ, RZ, R10 ;  /* 0x000000ffff0c7224 */ /* 0x004fe400078e000a */
[----:B------:R-:W-:Y:S02]  /*76860*/  IMAD.MOV.U32 R13, RZ, RZ, R11 ;  /* 0x000000ffff0d7224 */ /* 0x000fe400078e000b */
[----:B------:R-:W-:Y:S02]  /*76870*/  IMAD.MOV.U32 R14, RZ, RZ, R6 ;  /* 0x000000ffff0e7224 */ /* 0x000fe400078e0006 */
[----:B------:R-:W-:-:S05]  /*76880*/  IMAD.MOV.U32 R15, RZ, RZ, R7 ;  /* 0x000000ffff0f7224 */ /* 0x000fca00078e0007 */
[----:B------:R1:W-:Y:S01]  /*76890*/  STS.128 [R2+0x680], R12 ;  /* 0x0006800c02007388 */ /* 0x0003e20000000c00 */
[----:B------:R-:W-:Y:S02]  /*768a0*/  IMAD.MOV.U32 R18, RZ, RZ, R4 ;  /* 0x000000ffff127224 */ /* 0x000fe400078e0004 */
[----:B------:R-:W-:Y:S01]  /*768b0*/  IMAD.MOV.U32 R19, RZ, RZ, R5 ;  /* 0x000000ffff137224 */ /* 0x000fe200078e0005 */
[----:B-1----:R-:W3:Y:S04]  /*768c0*/  LDL.LU R12, [R1+0x2390] ;  /* 0x00239000010c7983 */ /* 0x002ee80000300800 */
        /* <DEDUP_REMOVED lines=11> */
[----:B------:R-:W-:Y:S04]  /*76980*/  STS.128 [R2+0x600], R16 ;  /* 0x0006001002007388 */ /* 0x000fe80000000c00 */
[----:B----4-:R-:W-:Y:S04]  /*76990*/  STS.128 [R2+0x280], R28 ;  /* 0x0002801c02007388 */ /* 0x010fe80000000c00 */
[----:B------:R-:W-:Y:S04]  /*769a0*/  STS.128 [R2+0x400], R24 ;  /* 0x0004001802007388 */ /* 0x000fe80000000c00 */
[----:B---3--:R-:W-:Y:S04]  /*769b0*/  STS.128 [R2+0x480], R20 ;  /* 0x0004801402007388 */ /* 0x008fe80000000c00 */
[----:B------:R-:W-:Y:S06]  /*769c0*/  BAR.SYNC.DEFER_BLOCKING 0x0 ;  /* 0x0000000000007b1d */ /* 0x000fec0000010000 */
[----:B------:R-:W1:Y:S04]  /*769d0*/  LDS.128 R20, [R0] ;  /* 0x0000000000147984 */ /* 0x000e680000000c00 */
[----:B------:R-:W3:Y:S04]  /*769e0*/  LDS.128 R16, [R0+0x800] ;  /* 0x0008000000107984 */ /* 0x000ee80000000c00 */
[----:B------:R-:W4:Y:S04]  /*769f0*/  LDS.128 R24, [R3] ;  /* 0x0000000003187984 */ /* 0x000f280000000c00 */
[----:B-1----:R-:W-:Y:S04]  /*76a00*/  STL.64 [R1+0x440], R20 ;  /* 0x0004401401007387 */ /* 0x002fe80000100a00 */
[----:B------:R-:W-:Y:S04]  /*76a10*/  STL.64 [R1+0x448], R22 ;  /* 0x0004481601007387 */ /* 0x000fe80000100a00 */
[----:B------:R-:W1:Y:S04]  /*76a20*/  LDS.128 R20, [R3+0x800] ;  /* 0x0008000003147984 */ /* 0x000e680000000c00 */
[----:B---3--:R-:W-:Y:S04]  /*76a30*/  STL.64 [R1+0x670], R16 ;  /* 0x0006701001007387 */ /* 0x008fe80000100a00 */
[----:B------:R-:W-:Y:S04]  /*76a40*/  STL.64 [R1+0x678], R18 ;  /* 0x0006781201007387 */ /* 0x000fe80000100a00 */
[----:B------:R-:W3:Y:S04]  /*76a50*/  LDS.128 R16, [R241] ;  /* 0x00000000f1107984 */ /* 0x000ee80000000c00 */
[----:B----4-:R-:W-:Y:S04]  /*76a60*/  STL.64 [R1+0x450], R24 ;  /* 0x0004501801007387 */ /* 0x010fe80000100a00 */
        /* <DEDUP_REMOVED lines=32> */
[----:B------:R1:W-:Y:S04]  /*76c70*/  STS.128 [R2+0x200], R4 ;  /* 0x0002000402007388 */ /* 0x0003e80000000c00 */
[----:B------:R-:W4:Y:S04]  /*76c80*/  LDL.LU R11, [R1+0x20c4] ;  /* 0x0020c400010b7983 */ /* 0x000f280000300800 */
        /* <DEDUP_REMOVED lines=13> */
[----:B---3--:R1:W-:Y:S04]  /*76d60*/  STS.128 [R2+0x680], R4 ;  /* 0x0006800402007388 */ /* 0x0083e80000000c00 */
[----:B------:R-:W4:Y:S04]  /*76d70*/  LDL.LU R11, [R1+0x1f6c] ;  /* 0x001f6c00010b7983 */ /* 0x000f280000300800 */
[----:B-1----:R-:W4:Y:S04]  /*76d80*/  LDL.LU R4, [R1+0x1e00] ;  /* 0x001e000001047983 */ /* 0x002f280000300800 */
[----:B------:R-:W4:Y:S04]  /*76d90*/  LDL.LU R5, [R1+0x1e04] ;  /* 0x001e040001057983 */ /* 0x000f280000300800 */
[----:B------:R-:W4:Y:S04]  /*76da0*/  LDL.LU R6, [R1+0x1df0] ;  /* 0x001df00001067983 */ /* 0x000f280000300800 */
[----:B------:R-:W4:Y:S04]  /*76db0*/  LDL.LU R7, [R1+0x1df4] ;  /* 0x001df40001077983 */ /* 0x000f280000300800 */
[----:B------:R-:W-:Y:S04]  /*76dc0*/  STS.128 [R2+0x280], R20 ;  /* 0x0002801402007388 */ /* 0x000fe80000000c00 */
[----:B------:R-:W-:Y:S04]  /*76dd0*/  STS.128 [R2+0x400], R16 ;  /* 0x0004001002007388 */ /* 0x000fe80000000c00 */
[----:B------:R-:W-:Y:S06]  /*76de0*/  BAR.SYNC.DEFER_BLOCKING 0x0 ;  /* 0x0000000000007b1d */ /* 0x000fec0000010000 */
        /* <DEDUP_REMOVED lines=33> */
[----:B--2---:R1:W-:Y:S04]  /*77000*/  STS.128 [R2], R12 ;  /* 0x0000000c02007388 */ /* 0x0043e80000000c00 */
        /* <DEDUP_REMOVED lines=1223> */
[----:B------:R-:W1:Y:S04]  /*7bc80*/  LDS.128 R20, [R3+0x800] ;  /* 0x0008000003147984 */ /* 0x000e680000000c00 */
[----:B-1----:R-:W-:Y:S04]  /*7bc90*/  STL [R1+0x360c], R248 ;  /* 0x00360cf801007387 */ /* 0x002fe80000100800 */
[----:B------:R-:W-:Y:S04]  /*7bca0*/  STL [R1+0x3608], R249 ;  /* 0x003608f901007387 */ /* 0x000fe80000100800 */
[----:B------:R-:W-:Y:S04]  /*7bcb0*/  STL [R1+0x35fc], R250 ;  /* 0x0035fcfa01007387 */ /* 0x000fe80000100800 */
[----:B------:R-:W-:Y:S04]  /*7bcc0*/  STL [R1+0x35f8], R251 ;  /* 0x0035f8fb01007387 */ /* 0x000fe80000100800 */
[----:B------:R-:W-:Y:S04]  /*7bcd0*/  STL.64 [R1+0x14c0], R16 ;  /* 0x0014c01001007387 */ /* 0x000fe80000100a00 */
[----:B------:R-:W-:Y:S04]  /*7bce0*/  STL.64 [R1+0x14c8], R18 ;  /* 0x0014c81201007387 */ /* 0x000fe80000100a00 */
[----:B------:R-:W1:Y:S04]  /*7bcf0*/  LDS.128 R16, [R241] ;  /* 0x00000000f1107984 */ /* 0x000e680000000c00 */
[----:B------:R-:W-:Y:S04]  /*7bd00*/  STL.64 [R1+0xf90], R24 ;  /* 0x000f901801007387 */ /* 0x000fe80000100a00 */
[----:B------:R-:W-:Y:S04]  /*7bd10*/  STL.64 [R1+0xf98], R26 ;  /* 0x000f981a01007387 */ /* 0x000fe80000100a00 */
[----:B------:R-:W-:Y:S04]  /*7bd20*/  STL.64 [R1+0x14d0], R20 ;  /* 0x0014d01401007387 */ /* 0x000fe80000100a00 */
[----:B------:R-:W-:Y:S04]  /*7bd30*/  STL.64 [R1+0x14d8], R22 ;  /* 0x0014d81601007387 */ /* 0x000fe80000100a00 */
[----:B------:R-:W1:Y:S04]  /*7bd40*/  LDS.128 R24, [R241+0x800] ;  /* 0x00080000f1187984 */ /* 0x000e680000000c00 */
[----:B------:R-:W1:Y:S04]  /*7bd50*/  LDS.128 R20, [R240] ;  /* 0x00000000f0147984 */ /* 0x000e680000000c00 */
[----:B-1----:R-:W-:Y:S04]  /*7bd60*/  STL.64 [R1+0x12f0], R16 ;  /* 0x0012f01001007387 */ /* 0x002fe80000100a00 */
[----:B------:R-:W-:Y:S04]  /*7bd70*/  STL.64 [R1+0x12f8], R18 ;  /* 0x0012f81201007387 */ /* 0x000fe80000100a00 */
[----:B------:R-:W1:Y:S04]  /*7bd80*/  LDS.128 R16, [R240+0x800] ;  /* 0x00080000f0107984 */ /* 0x000e680000000c00 */
[----:B------:R-:W-:Y:S06]  /*7bd90*/  BAR.SYNC.DEFER_BLOCKING 0x0 ;  /* 0x0000000000007b1d */ /* 0x000fec0000010000 */
[----:B------:R-:W-:Y:S04]  /*7bda0*/  STL.64 [R1+0x1540], R24 ;  /* 0x0015401801007387 */ /* 0x000fe80000100a00 */
[----:B------:R-:W-:Y:S04]  /*7bdb0*/  STL.64 [R1+0x1548], R26 ;  /* 0x0015481a01007387 */ /* 0x000fe80000100a00 */
[----:B------:R1:W-:Y:S04]  /*7bdc0*/  STL.64 [R1+0x1400], R20 ;  /* 0x0014001401007387 */ /* 0x0003e80000100a00 */
[----:B------:R1:W-:Y:S02]  /*7bdd0*/  STL.64 [R1+0x1408], R22 ;  /* 0x0014081601007387 */ /* 0x0003e40000100a00 */
[----:B-1----:R-:W-:-:S02]  /*7bde0*/  IMAD.MOV.U32 R251, RZ, RZ, R17 ;  /* 0x000000fffffb7224 */ /* 0x002fc400078e0011 */
[----:B------:R-:W-:Y:S01]  /*7bdf0*/  IMAD.MOV.U32 R250, RZ, RZ, R16 ;  /* 0x000000fffffa7224 */ /* 0x000fe200078e0010 */
[----:B------:R1:W-:Y:S04]  /*7be00*/  STL.64 [R1+0x1558], R18 ;  /* 0x0015581201007387 */ /* 0x0003e80000100a00 */
[----:B------:R-:W-:Y:S04]  /*7be10*/  STL [R1+0x3604], R251 ;  /* 0x003604fb01007387 */ /* 0x000fe80000100800 */
[----:B------:R-:W-:Y:S04]  /*7be20*/  STL [R1+0x3600], R250 ;  /* 0x003600fa01007387 */ /* 0x000fe80000100800 */
        /* <DEDUP_REMOVED lines=19> */
[----:B-1----:R-:W2:Y:S04]  /*7bf60*/  LDL.LU R4, [R1+0x2038] ;  /* 0x0020380001047983 */ /* 0x002ea80000300800 */
[----:B------:R-:W2:Y:S04]  /*7bf70*/  LDL.LU R5, [R1+0x203c] ;  /* 0x00203c0001057983 */ /* 0x000ea80000300800 */
[----:B------:R-:W2:Y:S04]  /*7bf80*/  LDL.LU R6, [R1+0x2028] ;  /* 0x0020280001067983 */ /* 0x000ea80000300800 */
[----:B------:R-:W2:Y:S04]  /*7bf90*/  LDL.LU R7, [R1+0x202c] ;  /* 0x00202c0001077983 */ /* 0x000ea80000300800 */
[----:B--2---:R1:W-:Y:S04]  /*7bfa0*/  STS.128 [R2+0x680], R4 ;  /* 0x0006800402007388 */ /* 0x0043e80000000c00 */
[----:B-1----:R-:W2:Y:S04]  /*7bfb0*/  LDL.LU R4, [R1+0x1ed0] ;  /* 0x001ed00001047983 */ /* 0x002ea80000300800 */
[----:B------:R-:W2:Y:S04]  /*7bfc0*/  LDL.LU R5, [R1+0x1ed4] ;  /* 0x001ed40001057983 */ /* 0x000ea80000300800 */
[----:B------:R-:W2:Y:S04]  /*7bfd0*/  LDL.LU R6, [R1+0x1ec0] ;  /* 0x001ec00001067983 */ /* 0x000ea80000300800 */
[----:B------:R-:W2:Y:S04]  /*7bfe0*/  LDL.LU R7, [R1+0x1ec4] ;  /* 0x001ec40001077983 */ /* 0x000ea80000300800 */
[----:B---3--:R-:W-:Y:S04]  /*7bff0*/  STS.128 [R2+0x280], R20 ;  /* 0x0002801402007388 */ /* 0x008fe80000000c00 */
[----:B------:R-:W-:Y:S04]  /*7c000*/  STS.128 [R2+0x400], R16 ;  /* 0x0004001002007388 */ /* 0x000fe80000000c00 */
[----:B------:R-:W-:Y:S04]  /*7c010*/  STS.128 [R2+0x480], R12 ;  /* 0x0004800c02007388 */ /* 0x000fe80000000c00 */
[----:B----4-:R1:W-:Y:S04]  /*7c020*/  STS.128 [R2+0x600], R8 ;  /* 0x0006000802007388 */ /* 0x0103e80000000c00 */
[----:B------:R-:W-:Y:S06]  /*7c030*/  BAR.SYNC.DEFER_BLOCKING 0x0 ;  /* 0x0000000000007b1d */ /* 0x000fec0000010000 */
[----:B-1----:R-:W3:Y:S04]  /*7c040*/  LDL.LU R8, [R1+0x1ed8] ;  /* 0x001ed80001087983 */ /* 0x002ee80000300800 */
[----:B------:R-:W3:Y:S04]  /*7c050*/  LDL.LU R9, [R1+0x1edc] ;  /* 0x001edc0001097983 */ /* 0x000ee80000300800 */
[----:B------:R-:W3:Y:S04]  /*7c060*/  LDL.LU R10, [R1+0x1ec8] ;  /* 0x001ec800010a7983 */ /* 0x000ee80000300800 */
[----:B------:R-:W1:Y:S04]  /*7c070*/  LDS.128 R244, [R0+0x800] ;  /* 0x0008000000f47984 */ /* 0x000e680000000c00 */
[----:B------:R-:W4:Y:S04]  /*7c080*/  LDS.128 R16, [R0] ;  /* 0x0000000000107984 */ /* 0x000f280000000c00 */
[----:B------:R-:W3:Y:S04]  /*7c090*/  LDL.LU R11, [R1+0x1ecc] ;  /* 0x001ecc00010b7983 */ /* 0x000ee80000300800 */
[----:B------:R-:W3:Y:S04]  /*7c0a0*/  LDL.LU R12, [R1+0x1d60] ;  /* 0x001d6000010c7983 */ /* 0x000ee80000300800 */
[----:B------:R-:W3:Y:S04]  /*7c0b0*/  LDL.LU R13, [R1+0x1d64] ;  /* 0x001d6400010d7983 */ /* 0x000ee80000300800 */
[----:B------:R-:W4:Y:S04]  /*7c0c0*/  LDS.128 R236, [R3] ;  /* 0x0000000003ec7984 */ /* 0x000f280000000c00 */
[----:B------:R-:W3:Y:S04]  /*7c0d0*/  LDL.LU R14, [R1+0x1d50] ;  /* 0x001d5000010e7983 */ /* 0x000ee80000300800 */
[----:B------:R-:W3:Y:S04]  /*7c0e0*/  LDL.LU R15, [R1+0x1d54] ;  /* 0x001d5400010f7983 */ /* 0x000ee80000300800 */
[----:B------:R-:W-:Y:S04]  /*7c0f0*/  LDS.128 R232, [R3+0x800] ;  /* 0x0008000003e87984 */ /* 0x000fe80000000c00 */
[----:B------:R-:W-:Y:S04]  /*7c100*/  LDS.128 R228, [R241] ;  /* 0x00000000f1e47984 */ /* 0x000fe80000000c00 */
[----:B------:R-:W-:Y:S04]  /*7c110*/  LDS.128 R224, [R241+0x800] ;  /* 0x00080000f1e07984 */ /* 0x000fe80000000c00 */
[----:B------:R-:W-:Y:S04]  /*7c120*/  LDS.128 R220, [R240] ;  /* 0x00000000f0dc7984 */ /* 0x000fe80000000c00 */
[----:B------:R-:W-:Y:S04]  /*7c130*/  LDS.128 R216, [R240+0x800] ;  /* 0x00080000f0d87984 */ /* 0x000fe80000000c00 */
[----:B------:R-:W-:Y:S06]  /*7c140*/  BAR.SYNC.DEFER_BLOCKING 0x0 ;  /* 0x0000000000007b1d */ /* 0x000fec0000010000 */
[----:B-1----:R-:W-:Y:S04]  /*7c150*/  STL [R1+0x3618], R244 ;  /* 0x003618f401007387 */ /* 0x002fe80000100800 */
[----:B----4-:R1:W-:Y:S04]  /*7c160*/  STL.64 [R1+0xf80], R16 ;  /* 0x000f801001007387 */ /* 0x0103e80000100a00 */
[----:B------:R4:W-:Y:S04]  /*7c170*/  STL.64 [R1+0xf88], R18 ;  /* 0x000f881201007387 */ /* 0x0009e80000100a00 */
[----:B------:R-:W-:Y:S04]  /*7c180*/  STL [R1+0x3614], R245 ;  /* 0x003614f501007387 */ /* 0x000fe80000100800 */
[----:B------:R-:W-:Y:S04]  /*7c190*/  STL [R1+0x3610], R246 ;  /* 0x003610f601007387 */ /* 0x000fe80000100800 */
[----:B------:R-:W-:Y:S04]  /*7c1a0*/  STL [R1+0x35f4], R247 ;  /* 0x0035f4f701007387 */ /* 0x000fe80000100800 */
[----:B------:R-:W-:Y:S04]  /*7c1b0*/  STL [R1+0x361c], R239 ;  /* 0x00361cef01007387 */ /* 0x000fe80000100800 */
        /* <DEDUP_REMOVED lines=8> */
[----:B--2---:R1:W-:Y:S04]  /*7c240*/  STS.128 [R2], R4 ;  /* 0x0000000402007388 */ /* 0x0043e80000000c00 */
        /* <DEDUP_REMOVED lines=8> */
[----:B------:R1:W-:Y:S04]  /*7c2d0*/  STS.128 [R2+0x200], R12 ;  /* 0x0002000c02007388 */ /* 0x0003e80000000c00 */
[----:B------:R-:W3:Y:S04]  /*7c2e0*/  LDL.LU R11, [R1+0x19d4] ;  /* 0x0019d400010b7983 */ /* 0x000ee80000300800 */
        /* <DEDUP_REMOVED lines=16> */
[----:B------:R-:W-:Y:S04]  /*7c3f0*/  STS.128 [R2+0x280], R20 ;  /* 0x0002801402007388 */ /* 0x000fe80000000c00 */
[----:B----4-:R-:W-:Y:S04]  /*7c400*/  STS.128 [R2+0x400], R16 ;  /* 0x0004001002007388 */ /* 0x010fe80000000c00 */
[----:B---3--:R-:W-:Y:S04]  /*7c410*/  STS.128 [R2+0x600], R8 ;  /* 0x0006000802007388 */ /* 0x008fe80000000c00 */
[----:B------:R-:W3:Y:S04]  /*7c420*/  LDL.LU R35, [R1+0x15a4] ;  /* 0x0015a40001237983 */ /* 0x000ee80000300800 */
[----:B------:R-:W4:Y:S04]  /*7c430*/  LDL.LU R44, [R1+0x15b8] ;  /* 0x0015b800012c7983 */ /* 0x000f280000300800 */
[----:B------:R-:W-:Y:S04]  /*7c440*/  STS.128 [R2+0x680], R12 ;  /* 0x0006800c02007388 */ /* 0x000fe80000000c00 */
[----:B------:R-:W-:Y:S06]  /*7c450*/  BAR.SYNC.DEFER_BLOCKING 0x0 ;  /* 0x0000000000007b1d */ /* 0x000fec0000010000 */
[----:B------:R-:W4:Y:S04]  /*7c460*/  LDL.LU R45, [R1+0x15bc] ;  /* 0x0015bc00012d7983 */ /* 0x000f280000300800 */
[----:B------:R-:W4:Y:S04]  /*7c470*/  LDL.LU R46, [R1+0x15a8] ;  /* 0x0015a800012e7983 */ /* 0x000f280000300800 */
[----:B------:R-:W4:Y:S04]  /*7c480*/  LDL.LU R47, [R1+0x15ac] ;  /* 0x0015ac00012f7983 */ /* 0x000f280000300800 */
[----:B------:R-:W4:Y:S04]  /*7c490*/  LDL.LU R40, [R1+0x13e0] ;  /* 0x0013e00001287983 */ /* 0x000f280000300800 */
[----:B------:R-:W4:Y:S04]  /*7c4a0*/  LDL.LU R41, [R1+0x13e4] ;  /* 0x0013e40001297983 */ /* 0x000f280000300800 */
[----:B------:R-:W-:Y:S04]  /*7c4b0*/  LDS.128 R212, [R0] ;  /* 0x0000000000d47984 */ /* 0x000fe80000000c00 */
[----:B------:R-:W-:Y:S04]  /*7c4c0*/  LDS.128 R208, [R0+0x800] ;  /* 0x0008000000d07984 */ /* 0x000fe80000000c00 */
[----:B------:R-:W-:Y:S04]  /*7c4d0*/  LDS.128 R28, [R3] ;  /* 0x00000000031c7984 */ /* 0x000fe80000000c00 */
[----:B------:R-:W-:Y:S04]  /*7c4e0*/  LDS.128 R16, [R3+0x800] ;  /* 0x0008000003107984 */ /* 0x000fe80000000c00 */
[----:B------:R-:W-:Y:S04]  /*7c4f0*/  LDS.128 R24, [R241] ;  /* 0x00000000f1187984 */ /* 0x000fe80000000c00 */
[----:B------:R-:W-:Y:S04]  /*7c500*/  LDS.128 R12, [R241+0x800] ;  /* 0x00080000f10c7984 */ /* 0x000fe80000000c00 */
[----:B------:R-:W-:Y:S04]  /*7c510*/  LDS.128 R20, [R240] ;  /* 0x00000000f0147984 */ /* 0x000fe80000000c00 */
[----:B------:R-:W-:Y:S04]  /*7c520*/  LDS.128 R8, [R240+0x800] ;  /* 0x00080000f0087984 */ /* 0x000fe80000000c00 */
[----:B------:R-:W-:Y:S06]  /*7c530*/  BAR.SYNC.DEFER_BLOCKING 0x0 ;  /* 0x0000000000007b1d */ /* 0x000fec0000010000 */
[----:B------:R-:W4:Y:S04]  /*7c540*/  LDL.LU R42, [R1+0x13d0] ;  /* 0x0013d000012a7983 */ /* 0x000f280000300800 */
[----:B------:R-:W4:Y:S04]  /*7c550*/  LDL.LU R43, [R1+0x13d4] ;  /* 0x0013d400012b7983 */ /* 0x000f280000300800 */
[----:B--2---:R1:W-:Y:S04]  /*7c560*/  STS.128 [R2], R4 ;  /* 0x0000000402007388 */ /* 0x0043e80000000c00 */
[----:B-1----:R-:W2:Y:S04]  /*7c570*/  LDL.LU R4, [R1+0x13e8] ;  /* 0x0013e80001047983 */ /* 0x002ea80000300800 */
[----:B------:R-:W2:Y:S04]  /*7c580*/  LDL.LU R5, [R1+0x13ec] ;  /* 0x0013ec0001057983 */ /* 0x000ea80000300800 */
[----:B------:R-:W2:Y:S04]  /*7c590*/  LDL.LU R6, [R1+0x13d8] ;  /* 0x0013d80001067983 */ /* 0x000ea80000300800 */
[----:B------:R-:W2:Y:S04]  /*7c5a0*/  LDL.LU R7, [R1+0x13dc] ;  /* 0x0013dc0001077983 */ /* 0x000ea80000300800 */
[----:B------:R-:W-:Y:S04]  /*7c5b0*/  STS.128 [R2+0x80], R36 ;  /* 0x0000802402007388 */ /* 0x000fe80000000c00 */
[----:B---3--:R1:W-:Y:S04]  /*7c5c0*/  STS.128 [R2+0x200], R32 ;  /* 0x0002002002007388 */ /* 0x0083e80000000c00 */
        /* <DEDUP_REMOVED lines=16> */
[----:B----4-:R-:W-:Y:S04]  /*7c6d0*/  STS.128 [R2+0x280], R44 ;  /* 0x0002802c02007388 */ /* 0x010fe80000000c00 */
[----:B------:R-:W-:Y:S04]  /*7c6e0*/  STS.128 [R2+0x400], R40 ;  /* 0x0004002802007388 */ /* 0x000fe80000000c00 */
[----:B---3--:R-:W-:Y:S04]  /*7c6f0*/  STS.128 [R2+0x600], R32 ;  /* 0x0006002002007388 */ /* 0x008fe80000000c00 */
[----:B------:R-:W3:Y:S04]  /*7c700*/  LDL.LU R67, [R1+0x110c] ;  /* 0x00110c0001437983 */ /* 0x000ee80000300800 */
[----:B------:R-:W-:Y:S04]  /*7c710*/  STS.128 [R2+0x680], R36 ;  /* 0x0006802402007388 */ /* 0x000fe80000000c00 */
[----:B------:R-:W4:Y:S04]  /*7c720*/  LDL.LU R68, [R1+0x1560] ;  /* 0x0015600001447983 */ /* 0x000f280000300800 */
        /* <DEDUP_REMOVED lines=17> */
[----:B------:R-:W4:Y:S04]  /*7c840*/  LDL.LU R72, [R1+0x1780] ;  /* 0x0017800001487983 */ /* 0x000f280000300800 */
[----:B------:R-:W4:Y:S04]  /*7c850*/  LDL.LU R73, [R1+0x1784] ;  /* 0x0017840001497983 */ /* 0x000f280000300800 */
[----:B------:R-:W4:Y:S04]  /*7c860*/  LDL.LU R74, [R1+0x1790] ;  /* 0x00179000014a7983 */ /* 0x000f280000300800 */
        /* <DEDUP_REMOVED lines=30> */
[----:B------:R-:W-:Y:S04]  /*7ca50*/  STS.128 [R2+0x400], R72 ;  /* 0x0004004802007388 */ /* 0x000fe80000000c00 */
[----:B---3--:R-:W-:Y:S04]  /*7ca60*/  STS.128 [R2+0x600], R64 ;  /* 0x0006004002007388 */ /* 0x008fe80000000c00 */
[----:B----4-:R-:W-:Y:S04]  /*7ca70*/  STS.128 [R2+0x680], R68 ;  /* 0x0006804402007388 */ /* 0x010fe80000000c00 */
[----:B------:R-:W-:Y:S06]  /*7ca80*/  BAR.SYNC.DEFER_BLOCKING 0x0 ;  /* 0x0000000000007b1d */ /* 0x000fec0000010000 */
[----:B------:R-:W3:Y:S04]  /*7ca90*/  LDL.LU R108, [R1+0x2218] ;  /* 0x00221800016c7983 */ /* 0x000ee80000300800 */
[----:B------:R-:W3:Y:S04]  /*7caa0*/  LDL.LU R109, [R1+0x221c] ;  /* 0x00221c00016d7983 */ /* 0x000ee80000300800 */
[----:B------:R-:W3:Y:S04]  /*7cab0*/  LDL.LU R110, [R1+0x2208] ;  /* 0x00220800016e7983 */ /* 0x000ee80000300800 */
[----:B------:R-:W3:Y:S04]  /*7cac0*/  LDL.LU R111, [R1+0x220c] ;  /* 0x00220c00016f7983 */ /* 0x000ee80000300800 */
        /* <DEDUP_REMOVED lines=18> */
[----:B------:R1:W-:Y:S04]  /*7cbf0*/  STS.128 [R2+0x80], R96 ;  /* 0x0000806002007388 */ /* 0x0003e80000000c00 */
[----:B------:R1:W-:Y:S04]  /*7cc00*/  STS.128 [R2+0x200], R100 ;  /* 0x0002006402007388 */ /* 0x0003e80000000c00 */
        /* <DEDUP_REMOVED lines=8> */
[----:B---3--:R-:W-:Y:S04]  /*7cc90*/  STS.128 [R2+0x280], R108 ;  /* 0x0002806c02007388 */ /* 0x008fe80000000c00 */
[----:B--2---:R1:W-:Y:S04]  /*7cca0*/  STS.128 [R2+0x480], R4 ;  /* 0x0004800402007388 */ /* 0x0043e80000000c00 */
[----:B-1----:R-:W2:Y:S04]  /*7ccb0*/  LDL.LU R4, [R1+0x1eb0] ;  /* 0x001eb00001047983 */ /* 0x002ea80000300800 */
[----:B------:R-:W2:Y:S04]  /*7ccc0*/  LDL.LU R5, [R1+0x1eb4] ;  /* 0x001eb40001057983 */ /* 0x000ea80000300800 */
[----:B------:R-:W2:Y:S04]  /*7ccd0*/  LDL.LU R6, [R1+0x1ea0] ;  /* 0x001ea00001067983 */ /* 0x000ea80000300800 */
[----:B------:R-:W2:Y:S04]  /*7cce0*/  LDL.LU R7, [R1+0x1ea4] ;  /* 0x001ea40001077983 */ /* 0x000ea80000300800 */
[----:B----4-:R-:W-:Y:S04]  /*7ccf0*/  STS.128 [R2+0x400], R104 ;  /* 0x0004006802007388 */ /* 0x010fe80000000c00 */
[----:B------:R-:W-:Y:S04]  /*7cd00*/  STS.128 [R2+0x600], R96 ;  /* 0x0006006002007388 */ /* 0x000fe80000000c00 */
[----:B------:R-:W3:Y:S04]  /*7cd10*/  LDL.LU R128, [R1+0x1eb8] ;  /* 0x001eb80001807983 */ /* 0x000ee80000300800 */
[----:B------:R-:W3:Y:S04]  /*7cd20*/  LDL.LU R129, [R1+0x1ebc] ;  /* 0x001ebc0001817983 */ /* 0x000ee80000300800 */
[----:B------:R-:W-:Y:S04]  /*7cd30*/  STS.128 [R2+0x680], R100 ;  /* 0x0006806402007388 */ /* 0x000fe80000000c00 */
[----:B------:R-:W-:Y:S06]  /*7cd40*/  BAR.SYNC.DEFER_BLOCKING 0x0 ;  /* 0x0000000000007b1d */ /* 0x000fec0000010000 */
[----:B------:R-:W3:Y:S04]  /*7cd50*/  LDL.LU R130, [R1+0x1ea8] ;  /* 0x001ea80001827983 */ /* 0x000ee80000300800 */
[----:B------:R-:W3:Y:S04]  /*7cd60*/  LDL.LU R131, [R1+0x1eac] ;  /* 0x001eac0001837983 */ /* 0x000ee80000300800 */
[----:B------:R-:W4:Y:S04]  /*7cd70*/  LDL.LU R132, [R1+0x1d40] ;  /* 0x001d400001847983 */ /* 0x000f280000300800 */
[----:B------:R-:W4:Y:S04]  /*7cd80*/  LDL.LU R133, [R1+0x1d44] ;  /* 0x001d440001857983 */ /* 0x000f280000300800 */
[----:B------:R-:W4:Y:S04]  /*7cd90*/  LDL.LU R134, [R1+0x1d30] ;  /* 0x001d300001867983 */ /* 0x000f280000300800 */
[----:B------:R-:W1:Y:S04]  /*7cda0*/  LDS.128 R96, [R240+0x800] ;  /* 0x00080000f0607984 */ /* 0x000e680000000c00 */
[----:B------:R-:W4:Y:S04]  /*7cdb0*/  LDL.LU R135, [R1+0x1d34] ;  /* 0x001d340001877983 */ /* 0x000f280000300800 */
[----:B------:R-:W2:Y:S04]  /*7cdc0*/  LDS.128 R124, [R0] ;  /* 0x00000000007c7984 */ /* 0x000ea80000000c00 */
[----:B------:R-:W-:Y:S04]  /*7cdd0*/  LDS.128 R108, [R0+0x800] ;  /* 0x00080000006c7984 */ /* 0x000fe80000000c00 */
[----:B------:R-:W-:Y:S04]  /*7cde0*/  LDS.128 R120, [R3] ;  /* 0x0000000003787984 */ /* 0x000fe80000000c00 */
[----:B------:R-:W-:Y:S04]  /*7cdf0*/  LDS.128 R104, [R3+0x800] ;  /* 0x0008000003687984 */ /* 0x000fe80000000c00 */
[----:B------:R-:W-:Y:S04]  /*7ce00*/  LDS.128 R112, [R241] ;  /* 0x00000000f1707984 */ /* 0x000fe80000000c00 */
[----:B------:R-:W-:Y:S04]  /*7ce10*/  LDS.128 R100, [R241+0x800] ;  /* 0x00080000f1647984 */ /* 0x000fe80000000c00 */
[----:B------:R-:W-:Y:S04]  /*7ce20*/  LDS.128 R116, [R240] ;  /* 0x00000000f0747984 */ /* 0x000fe80000000c00 */
[----:B------:R-:W-:Y:S06]  /*7ce30*/  BAR.SYNC.DEFER_BLOCKING 0x0 ;  /* 0x0000000000007b1d */ /* 0x000fec0000010000 */
[----:B-1----:R-:W-:Y:S04]  /*7ce40*/  STL [R1+0x35f0], R99 ;  /* 0x0035f06301007387 */ /* 0x002fe80000100800 */
        /* <DEDUP_REMOVED lines=46> */
[----:B------:R-:W1:Y:S04]  /*7d130*/  LDS.128 R156, [R0] ;  /* 0x00000000009c7984 */ /* 0x000e680000000c00 */
        /* <DEDUP_REMOVED lines=12> */
[----:B--2---:R-:W2:Y:S04]  /*7d200*/  LDL.LU R4, [R1+0x13c8] ;  /* 0x0013c80001047983 */ /* 0x004ea80000300800 */
[----:B------:R-:W2:Y:S04]  /*7d210*/  LDL.LU R5, [R1+0x13cc] ;  /* 0x0013cc0001057983 */ /* 0x000ea80000300800 */
[----:B------:R-:W2:Y:S04]  /*7d220*/  LDL.LU R6, [R1+0x13b8] ;  /* 0x0013b80001067983 */ /* 0x000ea80000300800 */
[----:B------:R1:W-:Y:S04]  /*7d230*/  STS.128 [R2+0x80], R160 ;  /* 0x000080a002007388 */ /* 0x0003e80000000c00 */
[----:B------:R-:W2:Y:S04]  /*7d240*/  LDL.LU R7, [R1+0x13bc] ;  /* 0x0013bc0001077983 */ /* 0x000ea80000300800 */
[----:B------:R1:W-:Y:S04]  /*7d250*/  STS.128 [R2+0x200], R164 ;  /* 0x000200a402007388 */ /* 0x0003e80000000c00 */
        /* <DEDUP_REMOVED lines=8> */
[----:B---3--:R-:W-:Y:S04]  /*7d2e0*/  STS.128 [R2+0x280], R172 ;  /* 0x000280ac02007388 */ /* 0x008fe80000000c00 */
[----:B----4-:R-:W-:Y:S04]  /*7d2f0*/  STS.128 [R2+0x400], R168 ;  /* 0x000400a802007388 */ /* 0x010fe80000000c00 */
[----:B--2---:R1:W-:Y:S04]  /*7d300*/  STS.128 [R2+0x480], R4 ;  /* 0x0004800402007388 */ /* 0x0043e80000000c00 */
[----:B-1----:R-:W2:Y:S04]  /*7d310*/  LDL.LU R4, [R1+0xf50] ;  /* 0x000f500001047983 */ /* 0x002ea80000300800 */
[----:B------:R-:W2:Y:S04]  /*7d320*/  LDL.LU R5, [R1+0xf54] ;  /* 0x000f540001057983 */ /* 0x000ea80000300800 */
[----:B------:R-:W2:Y:S04]  /*7d330*/  LDL.LU R6, [R1+0x10d0] ;  /* 0x0010d00001067983 */ /* 0x000ea80000300800 */
[----:B------:R-:W2:Y:S04]  /*7d340*/  LDL.LU R7, [R1+0x10d4] ;  /* 0x0010d40001077983 */ /* 0x000ea80000300800 */
[----:B------:R-:W-:Y:S04]  /*7d350*/  STS.128 [R2+0x600], R160 ;  /* 0x000600a002007388 */ /* 0x000fe80000000c00 */
[----:B------:R1:W-:Y:S04]  /*7d360*/  STS.128 [R2+0x680], R164 ;  /* 0x000680a402007388 */ /* 0x0003e80000000c00 */
[----:B------:R-:W-:Y:S06]  /*7d370*/  BAR.SYNC.DEFER_BLOCKING 0x0 ;  /* 0x0000000000007b1d */ /* 0x000fec0000010000 */
[----:B-1----:R-:W3:Y:S04]  /*7d380*/  LDL.LU R164, [R1+0xf58] ;  /* 0x000f580001a47983 */ /* 0x002ee80000300800 */
        /* <DEDUP_REMOVED lines=24> */
[----:B--2---:R2:W-:Y:S04]  /*7d510*/  STS.128 [R2], R4 ;  /* 0x0000000402007388 */ /* 0x0045e80000000c00 */
[----:B--2---:R-:W2:Y:S04]  /*7d520*/  LDL.LU R4, [R1+0x17b8] ;  /* 0x0017b80001047983 */ /* 0x004ea80000300800 */
[----:B------:R-:W2:Y:S04]  /*7d530*/  LDL.LU R5, [R1+0x17bc] ;  /* 0x0017bc0001057983 */ /* 0x000ea80000300800 */
[----:B------:R-:W2:Y:S04]  /*7d540*/  LDL.LU R6, [R1+0x17a8] ;  /* 0x0017a80001067983 */ /* 0x000ea80000300800 */
[----:B------:R-:W2:Y:S04]  /*7d550*/  LDL.LU R7, [R1+0x17ac] ;  /* 0x0017ac0001077983 */ /* 0x000ea80000300800 */
[----:B---3--:R-:W-:Y:S04]  /*7d560*/  STS.128 [R2+0x80], R164 ;  /* 0x000080a402007388 */ /* 0x008fe80000000c00 */
[----:B----4-:R3:W-:Y:S04]  /*7d570*/  STS.128 [R2+0x200], R160 ;  /* 0x000200a002007388 */ /* 0x0107e80000000c00 */
[----:B---3--:R-:W3:Y:S04]  /*7d580*/  LDL.LU R160, [R1+0x1490] ;  /* 0x0014900001a07983 */ /* 0x008ee80000300800 */
[----:B------:R-:W3:Y:S04]  /*7d590*/  LDL.LU R161, [R1+0x1494] ;  /* 0x0014940001a17983 */ /* 0x000ee80000300800 */
[----:B------:R-:W3:Y:S04]  /*7d5a0*/  LDL.LU R162, [R1+0x1480] ;  /* 0x0014800001a27983 */ /* 0x000ee80000300800 */
[----:B------:R-:W3:Y:S04]  /*7d5b0*/  LDL.LU R163, [R1+0x1484] ;  /* 0x0014840001a37983 */ /* 0x000ee80000300800 */
[----:B------:R-:W4:Y:S04]  /*7d5c0*/  LDL.LU R164, [R1+0x1498] ;  /* 0x0014980001a47983 */ /* 0x000f280000300800 */
[----:B------:R1:W-:Y:S04]  /*7d5d0*/  STS.128 [R2+0x400], R172 ;  /* 0x000400ac02007388 */ /* 0x0003e80000000c00 */
[----:B------:R-:W4:Y:S04]  /*7d5e0*/  LDL.LU R165, [R1+0x149c] ;  /* 0x00149c0001a57983 */ /* 0x000f280000300800 */
[----:B------:R1:W-:Y:S04]  /*7d5f0*/  STS.128 [R2+0x280], R168 ;  /* 0x000280a802007388 */ /* 0x0003e80000000c00 */
[----:B-1----:R-:W4:Y:S04]  /*7d600*/  LDL.LU R174, [R1+0x18a0] ;  /* 0x0018a00001ae7983 */ /* 0x002f280000300800 */
        /* <DEDUP_REMOVED lines=17> */
[C---:B------:R-:W-:Y:S01]  /*7d720*/  IMAD R3, R243.reuse, c[0x0][0x194], RZ ;  /* 0x00006500f3037a24 */ /* 0x040fe200078e02ff */
[----:B------:R-:W-:-:S02]  /*7d730*/  ISETP.GE.AND P2, PT, R243, c[0x0][0x178], PT ;  /* 0x00005e00f3007a0c */ /* 0x000fc40003f46270 */
[C---:B------:R-:W-:Y:S02]  /*7d740*/  ISETP.GE.AND P3, PT, R242.reuse, c[0x0][0x17c], PT ;  /* 0x00005f00f2007a0c */ /* 0x040fe40003f66270 */
[C---:B------:R-:W-:Y:S01]  /*7d750*/  ISETP.LT.AND P2, PT, R242.reuse, c[0x0][0x17c], !P2 ;  /* 0x00005f00f2007a0c */ /* 0x040fe20005741270 */
[----:B------:R-:W-:Y:S01]  /*7d760*/  IMAD R168, R242, c[0x0][0x198], RZ ;  /* 0x00006600f2a87a24 */ /* 0x000fe200078e02ff */
[----:B--2---:R1:W-:Y:S02]  /*7d770*/  STS.128 [R2+0x480], R4 ;  /* 0x0004800402007388 */ /* 0x0043e40000000c00 */
[----:B-1----:R-:W-:-:S04]  /*7d780*/  IMAD.MOV.U32 R5, RZ, RZ, c[0x0][0x194] ;  /* 0x00006500ff057624 */ /* 0x002fc800078e00ff */
[----:B------:R-:W-:Y:S01]  /*7d790*/  IMAD R4, R5, 0x80, R3 ;  /* 0x0000008005047824 */ /* 0x000fe200078e0203 */
[----:B---3--:R1:W-:Y:S02]  /*7d7a0*/  STS.128 [R2+0x600], R160 ;  /* 0x000600a002007388 */ /* 0x0083e40000000c00 */
[C---:B-1----:R-:W-:Y:S02]  /*7d7b0*/  LEA R162, P5, R3.reuse, c[0x0][0x170], 0x2 ;  /* 0x00005c0003a27a11 */ /* 0x042fe400078a10ff */
[----:B------:R-:W-:Y:S02]  /*7d7c0*/  LEA R160, P6, R4, c[0x0][0x170], 0x2 ;  /* 0x00005c0004a07a11 */ /* 0x000fe400078c10ff */
[----:B------:R-:W-:Y:S01]  /*7d7d0*/  LEA.HI.X.SX32 R163, R3, c[0x0][0x174], 0x2, P5 ;  /* 0x00005d0003a37a11 */ /* 0x000fe200028f16ff */
[----:B----4-:R1:W-:Y:S04]  /*7d7e0*/  STS.128 [R2+0x680], R164 ;  /* 0x000680a402007388 */ /* 0x0103e80000000c00 */
[----:B------:R-:W-:Y:S01]  /*7d7f0*/  BAR.SYNC.DEFER_BLOCKING 0x0 ;  /* 0x0000000000007b1d */ /* 0x000fe20000010000 */
[----:B------:R-:W-:-:S02]  /*7d800*/  ISETP.LT.AND P4, PT, R174, c[0x0][0x178], !P3 ;  /* 0x00005e00ae007a0c */ /* 0x000fc40005f81270 */
[----:B------:R-:W-:Y:S01]  /*7d810*/  LEA.HI.X.SX32 R161, R4, c[0x0][0x174], 0x2, P6 ;  /* 0x00005d0004a17a11 */ /* 0x000fe200030f16ff */
[----:B-1----:R-:W-:-:S04]  /*7d820*/  IMAD R2, R5, 0x80, R4 ;  /* 0x0000008005027824 */ /* 0x002fc800078e0204 */
[----:B------:R-:W-:Y:S01]  /*7d830*/  IMAD R5, R5, 0x80, R2 ;  /* 0x0000008005057824 */ /* 0x000fe200078e0202 */
[----:B------:R-:W-:Y:S01]  /*7d840*/  LEA R6, P6, R2, c[0x0][0x170], 0x2 ;  /* 0x00005c0002067a11 */ /* 0x000fe200078c10ff */
[----:B------:R-:W-:-:S03]  /*7d850*/  IMAD.WIDE R164, R168, 0x4, R160 ;  /* 0x00000004a8a47825 */ /* 0x000fc600078e02a0 */
[----:B------:R-:W-:Y:S01]  /*7d860*/  LEA.HI.X.SX32 R7, R2, c[0x0][0x174], 0x2, P6 ;  /* 0x00005d0002077a11 */ /* 0x000fe200030f16ff */
[----:B------:R-:W-:Y:S01]  /*7d870*/  IMAD.WIDE R2, R168, 0x4, R162 ;  /* 0x00000004a8027825 */ /* 0x000fe200078e02a2 */
[----:B------:R-:W-:-:S03]  /*7d880*/  LEA R4, P6, R5, c[0x0][0x170], 0x2 ;  /* 0x00005c0005047a11 */ /* 0x000fc600078c10ff */
[----:B------:R-:W-:Y:S01]  /*7d890*/  IMAD.WIDE R166, R168, 0x4, R6 ;  /* 0x00000004a8a67825 */ /* 0x000fe200078e0206 */
[----:B------:R-:W-:Y:S01]  /*7d8a0*/  LEA.HI.X.SX32 R5, R5, c[0x0][0x174], 0x2, P6 ;  /* 0x00005d0005057a11 */ /* 0x000fe200030f16ff */
[----:B------:R1:W-:Y:S01]  /*7d8b0*/  @P2 STG.E [R2.64], R173 ;  /* 0x000000ad02002986 */ /* 0x0003e2000c101904 */
[C---:B------:R-:W-:Y:S02]  /*7d8c0*/  ISETP.LT.AND P2, PT, R252.reuse, c[0x0][0x178], !P1 ;  /* 0x00005e00fc007a0c */ /* 0x040fe40004f41270 */
[----:B------:R-:W-:Y:S02]  /*7d8d0*/  ISETP.LT.AND P5, PT, R99, c[0x0][0x178], !P3 ;  /* 0x00005e0063007a0c */ /* 0x000fe40005fa1270 */
[----:B------:R-:W-:Y:S01]  /*7d8e0*/  ISETP.LT.AND P3, PT, R252, c[0x0][0x178], !P3 ;  /* 0x00005e00fc007a0c */ /* 0x000fe20005f61270 */
[----:B-1----:R-:W-:-:S12]  /*7d8f0*/  IMAD.WIDE R2, R168, 0x4, R4 ;  /* 0x00000004a8027825 */ /* 0x002fd800078e0204 */
[----:B------:R1:W-:Y:S01]  /*7d900*/  @P3 STG.E [R164.64], R169 ;  /* 0x000000a9a4003986 */ /* 0x0003e2000c101904 */
[----:B------:R-:W-:-:S03]  /*7d910*/  ISETP.LT.AND P3, PT, R243, c[0x0][0x178], !P1 ;  /* 0x00005e00f3007a0c */ /* 0x000fc60004f61270 */
[----:B------:R-:W-:Y:S01]  /*7d920*/  @P5 STG.E [R166.64], R170 ;  /* 0x000000aaa6005986 */ /* 0x000fe2000c101904 */
[----:B------:R-:W-:Y:S02]  /*7d930*/  ISETP.LT.AND P5, PT, R99, c[0x0][0x178], !P1 ;  /* 0x00005e0063007a0c */ /* 0x000fe40004fa1270 */
[----:B------:R-:W-:Y:S01]  /*7d940*/  ISETP.LT.AND P1, PT, R174, c[0x0][0x178], !P1 ;  /* 0x00005e00ae007a0c */ /* 0x000fe20004f21270 */
[----:B------:R2:W-:Y:S01]  /*7d950*/  @P4 STG.E [R2.64], R171 ;  /* 0x000000ab02004986 */ /* 0x0005e2000c101904 */
[----:B-1----:R-:W-:Y:S02]  /*7d960*/  IADD3 R164, R168, c[0x0][0x198], RZ ;  /* 0x00006600a8a47a10 */ /* 0x002fe40007ffe0ff */
[----:B------:R-:W-:-:S03]  /*7d970*/  IADD3 R165, R242, 0x3, RZ ;  /* 0x00000003f2a57810 */ /* 0x000fc60007ffe0ff */
[----:B------:R-:W-:Y:S01]  /*7d980*/  IMAD.WIDE R168, R164, 0x4, R160 ;  /* 0x00000004a4a87825 */ /* 0x000fe200078e02a0 */
[----:B------:R-:W-:-:S03]  /*7d990*/  ISETP.GE.AND P4, PT, R165, c[0x0][0x17c], PT ;  /* 0x00005f00a5007a0c */ /* 0x000fc60003f86270 */
[C---:B--2---:R-:W-:Y:S01]  /*7d9a0*/  IMAD.WIDE R170, R164.reuse, 0x4, R162 ;  /* 0x00000004a4aa7825 */ /* 0x044fe200078e02a2 */
[----:B------:R-:W-:-:S03]  /*7d9b0*/  IADD3 R2, R164, c[0x0][0x198], RZ ;  /* 0x00006600a4027a10 */ /* 0x000fc60007ffe0ff */
[C---:B------:R-:W-:Y:S01]  /*7d9c0*/  IMAD.WIDE R166, R164.reuse, 0x4, R6 ;  /* 0x00000004a4a67825 */ /* 0x040fe200078e0206 */
[----:B------:R-:W-:Y:S03]  /*7d9d0*/  @P3 STG.E [R170.64], R175 ;  /* 0x000000afaa003986 */ /* 0x000fe6000c101904 */
[----:B------:R-:W-:Y:S01]  /*7d9e0*/  IMAD.WIDE R164, R164, 0x4, R4 ;  /* 0x00000004a4a47825 */ /* 0x000fe200078e0204 */
[----:B------:R-:W-:Y:S04]  /*7d9f0*/  @P2 STG.E [R168.64], R239 ;  /* 0x000000efa8002986 */ /* 0x000fe8000c101904 */
[----:B------:R1:W-:Y:S04]  /*7da00*/  @P5 STG.E [R166.64], R250 ;  /* 0x000000faa6005986 */ /* 0x0003e8000c101904 */
[----:B------:R2:W-:Y:S04]  /*7da10*/  @P1 STG.E [R164.64], R248 ;  /* 0x000000f8a4001986 */ /* 0x0005e8000c101904 */
[----:B-1----:R-:W3:Y:S04]  /*7da20*/  LDL.LU R250, [R1+0x5a4] ;  /* 0x0005a40001fa7983 */ /* 0x002ee80000300800 */
[----:B--2---:R-:W2:Y:S01]  /*7da30*/  LDL.LU R248, [R1+0x24] ;  /* 0x0000240001f87983 */ /* 0x004ea20000300800 */
[----:B------:R-:W-:-:S02]  /*7da40*/  ISETP.LT.AND P6, PT, R243, c[0x0][0x178], !P0 ;  /* 0x00005e00f3007a0c */ /* 0x000fc400047c1270 */
[----:B------:R-:W-:Y:S01]  /*7da50*/  ISETP.LT.AND P1, PT, R252, c[0x0][0x178], !P0 ;  /* 0x00005e00fc007a0c */ /* 0x000fe20004721270 */
[----:B------:R-:W-:Y:S01]  /*7da60*/  IMAD.WIDE R170, R2, 0x4, R162 ;  /* 0x0000000402aa7825 */ /* 0x000fe200078e02a2 */
[----:B------:R-:W-:Y:S01]  /*7da70*/  ISETP.LT.AND P3, PT, R99, c[0x0][0x178], !P0 ;  /* 0x00005e0063007a0c */ /* 0x000fe20004761270 */
[----:B------:R-:W4:Y:S01]  /*7da80*/  LDL.LU R173, [R1+0xa60] ;  /* 0x000a600001ad7983 */ /* 0x000f220000300800 */
[----:B------:R-:W-:Y:S01]  /*7da90*/  ISETP.LT.AND P0, PT, R174, c[0x0][0x178], !P0 ;  /* 0x00005e00ae007a0c */ /* 0x000fe20004701270 */
[----:B------:R-:W-:Y:S01]  /*7daa0*/  IMAD.WIDE R166, R2, 0x4, R160 ;  /* 0x0000000402a67825 */ /* 0x000fe200078e02a0 */
[----:B------:R-:W-:Y:S02]  /*7dab0*/  ISETP.LT.AND P5, PT, R252, c[0x0][0x178], !P4 ;  /* 0x00005e00fc007a0c */ /* 0x000fe400067a1270 */
[----:B------:R-:W-:Y:S01]  /*7dac0*/  IADD3 R3, R242, 0x4, RZ ;  /* 0x00000004f2037810 */ /* 0x000fe20007ffe0ff */
[----:B------:R-:W-:Y:S02]  /*7dad0*/  IMAD.WIDE R164, R2, 0x4, R6 ;  /* 0x0000000402a47825 */ /* 0x000fe400078e0206 */
[----:B------:R1:W-:Y:S01]  /*7dae0*/  @P6 STG.E [R170.64], R247 ;  /* 0x000000f7aa006986 */ /* 0x0003e2000c101904 */
[----:B------:R-:W-:-:S02]  /*7daf0*/  ISETP.LT.AND P6, PT, R243, c[0x0][0x178], !P4 ;  /* 0x00005e00f3007a0c */ /* 0x000fc400067c1270 */
[----:B------:R-:W-:Y:S01]  /*7db00*/  ISETP.GE.AND P2, PT, R3, c[0x0][0x17c], PT ;  /* 0x00005f0003007a0c */ /* 0x000fe20003f46270 */
[----:B------:R-:W-:Y:S04]  /*7db10*/  @P1 STG.E [R166.64], R246 ;  /* 0x000000f6a6001986 */ /* 0x000fe8000c101904 */
[----:B------:R1:W-:Y:S02]  /*7db20*/  @P3 STG.E [R164.64], R245 ;  /* 0x000000f5a4003986 */ /* 0x0003e4000c101904 */
[C---:B-1----:R-:W-:Y:S02]  /*7db30*/  IADD3 R170, R2.reuse, c[0x0][0x198], RZ ;  /* 0x0000660002aa7a10 */ /* 0x042fe40007ffe0ff */
[----:B------:R-:W4:Y:S01]  /*7db40*/  LDL.LU R247, [R1+0x990] ;  /* 0x0009900001f77983 */ /* 0x000f220000300800 */
[----:B------:R-:W-:-:S04]  /*7db50*/  IMAD.WIDE R2, R2, 0x4, R4 ;  /* 0x0000000402027825 */ /* 0x000fc800078e0204 */
[C---:B------:R-:W-:Y:S01]  /*7db60*/  IMAD.WIDE R168, R170.reuse, 0x4, R162 ;  /* 0x00000004aaa87825 */ /* 0x040fe200078e02a2 */
[----:B------:R-:W4:Y:S03]  /*7db70*/  LDL.LU R245, [R1+0x7d0] ;  /* 0x0007d00001f57983 */ /* 0x000f260000300800 */
[----:B------:R-:W-:Y:S01]  /*7db80*/  IMAD.WIDE R166, R170, 0x4, R160 ;  /* 0x00000004aaa67825 */ /* 0x000fe200078e02a0 */
[----:B------:R1:W-:Y:S04]  /*7db90*/  @P0 STG.E [R2.64], R244 ;  /* 0x000000f402000986 */ /* 0x0003e8000c101904 */
[----:B------:R1:W-:Y:S04]  /*7dba0*/  @P6 STG.E [R168.64], R251 ;  /* 0x000000fba8006986 */ /* 0x0003e8000c101904 */
[----:B------:R1:W-:Y:S04]  /*7dbb0*/  @P5 STG.E [R166.64], R249 ;  /* 0x000000f9a6005986 */ /* 0x0003e8000c101904 */
[----:B-1----:R-:W4:Y:S04]  /*7dbc0*/  LDL.LU R244, [R1+0x60] ;  /* 0x0000600001f47983 */ /* 0x002f280000300800 */
[----:B------:R-:W4:Y:S04]  /*7dbd0*/  LDL.LU R251, [R1+0xa64] ;  /* 0x000a640001fb7983 */ /* 0x000f280000300800 */
[----:B------:R-:W4:Y:S01]  /*7dbe0*/  LDL.LU R249, [R1+0x994] ;  /* 0x0009940001f97983 */ /* 0x000f220000300800 */
[----:B------:R-:W-:-:S02]  /*7dbf0*/  ISETP.LT.AND P6, PT, R99, c[0x0][0x178], !P4 ;  /* 0x00005e0063007a0c */ /* 0x000fc400067c1270 */
[----:B------:R-:W-:Y:S01]  /*7dc00*/  ISETP.LT.AND P4, PT, R174, c[0x0][0x178], !P4 ;  /* 0x00005e00ae007a0c */ /* 0x000fe20006781270 */
[----:B------:R-:W-:-:S04]  /*7dc10*/  IMAD.WIDE R2, R170, 0x4, R6 ;  /* 0x00000004aa027825 */ /* 0x000fc800078e0206 */
[----:B------:R-:W-:-:S06]  /*7dc20*/  IMAD.WIDE R164, R170, 0x4, R4 ;  /* 0x00000004aaa47825 */ /* 0x000fcc00078e0204 */
[----:B---3--:R1:W-:Y:S04]  /*7dc30*/  @P6 STG.E [R2.64], R250 ;  /* 0x000000fa02006986 */ /* 0x0083e8000c101904 */
[----:B--2---:R2:W-:Y:S04]  /*7dc40*/  @P4 STG.E [R164.64], R248 ;  /* 0x000000f8a4004986 */ /* 0x0045e8000c101904 */
[----:B-1----:R-:W3:Y:S04]  /*7dc50*/  LDL.LU R250, [R1+0x7d4] ;  /* 0x0007d40001fa7983 */ /* 0x002ee80000300800 */
[----:B--2---:R-:W2:Y:S01]  /*7dc60*/  LDL.LU R248, [R1+0x64] ;  /* 0x0000640001f87983 */ /* 0x004ea20000300800 */
[----:B------:R-:W-:-:S02]  /*7dc70*/  ISETP.LT.AND P5, PT, R243, c[0x0][0x178], !P2 ;  /* 0x00005e00f3007a0c */ /* 0x000fc400057a1270 */
[----:B------:R-:W-:Y:S01]  /*7dc80*/  IADD3 R168, R170, c[0x0][0x198], RZ ;  /* 0x00006600aaa87a10 */ /* 0x000fe20007ffe0ff */
[----:B------:R-:W2:Y:S01]  /*7dc90*/  LDL.LU R175, [R1+0xab0] ;  /* 0x000ab00001af7983 */ /* 0x000ea20000300800 */
[----:B------:R-:W-:Y:S02]  /*7dca0*/  IADD3 R169, R242, 0x5, RZ ;  /* 0x00000005f2a97810 */ /* 0x000fe40007ffe0ff */
[----:B------:R-:W-:Y:S02]  /*7dcb0*/  ISETP.LT.AND P3, PT, R252, c[0x0][0x178], !P2 ;  /* 0x00005e00fc007a0c */ /* 0x000fe40005761270 */
[----:B------:R-:W-:Y:S01]  /*7dcc0*/  ISETP.LT.AND P0, PT, R99, c[0x0][0x178], !P2 ;  /* 0x00005e0063007a0c */ /* 0x000fe20005701270 */
[----:B------:R-:W-:Y:S01]  /*7dcd0*/  IMAD.WIDE R166, R168, 0x4, R162 ;  /* 0x00000004a8a67825 */ /* 0x000fe200078e02a2 */
[----:B------:R-:W-:Y:S01]  /*7dce0*/  ISETP.GE.AND P6, PT, R169, c[0x0][0x17c], PT ;  /* 0x00005f00a9007a0c */ /* 0x000fe20003fc6270 */
[----:B------:R-:W2:Y:S01]  /*7dcf0*/  LDL.LU R239, [R1+0xa50] ;  /* 0x000a500001ef7983 */ /* 0x000ea20000300800 */
[----:B------:R-:W-:Y:S01]  /*7dd00*/  ISETP.LT.AND P2, PT, R174, c[0x0][0x178], !P2 ;  /* 0x00005e00ae007a0c */ /* 0x000fe20005741270 */
[----:B------:R-:W-:Y:S01]  /*7dd10*/  IMAD.WIDE R164, R168, 0x4, R160 ;  /* 0x00000004a8a47825 */ /* 0x000fe200078e02a0 */
[----:B------:R-:W-:Y:S01]  /*7dd20*/  ISETP.LT.AND P4, PT, R243, c[0x0][0x178], !P6 ;  /* 0x00005e00f3007a0c */ /* 0x000fe20007781270 */
[----:B----4-:R1:W-:Y:S01]  /*7dd30*/  @P5 STG.E [R166.64], R173 ;  /* 0x000000ada6005986 */ /* 0x0103e2000c101904 */
[----:B------:R-:W-:Y:S01]  /*7dd40*/  ISETP.LT.AND P5, PT, R252, c[0x0][0x178], !P6 ;  /* 0x00005e00fc007a0c */ /* 0x000fe200077a1270 */
[C---:B------:R-:W-:Y:S01]  /*7dd50*/  IMAD.WIDE R2, R168.reuse, 0x4, R6 ;  /* 0x00000004a8027825 */ /* 0x040fe200078e0206 */
[----:B------:R-:W-:Y:S01]  /*7dd60*/  IADD3 R169, R168, c[0x0][0x198], RZ ;  /* 0x00006600a8a97a10 */ /* 0x000fe20007ffe0ff */
[----:B------:R4:W-:Y:S04]  /*7dd70*/  @P3 STG.E [R164.64], R247 ;  /* 0x000000f7a4003986 */ /* 0x0009e8000c101904 */
[----:B------:R4:W-:Y:S04]  /*7dd80*/  @P0 STG.E [R2.64], R245 ;  /* 0x000000f502000986 */ /* 0x0009e8000c101904 */
[----:B------:R-:W2:Y:S01]  /*7dd90*/  LDL.LU R246, [R1+0x930] ;  /* 0x0009300001f67983 */ /* 0x000ea20000300800 */
[----:B-1----:R-:W-:-:S04]  /*7dda0*/  IMAD.WIDE R166, R169, 0x4, R160 ;  /* 0x00000004a9a67825 */ /* 0x002fc800078e02a0 */
[----:B----4-:R-:W-:Y:S01]  /*7ddb0*/  IMAD.WIDE R164, R169, 0x4, R162 ;  /* 0x00000004a9a47825 */ /* 0x010fe200078e02a2 */
[----:B------:R-:W4:Y:S03]  /*7ddc0*/  LDL.LU R245, [R1+0x5e0] ;  /* 0x0005e00001f57983 */ /* 0x000f260000300800 */
[----:B------:R-:W-:-:S05]  /*7ddd0*/  IMAD.WIDE R2, R168, 0x4, R4 ;  /* 0x00000004a8027825 */ /* 0x000fca00078e0204 */
[----:B------:R-:W-:Y:S04]  /*7dde0*/  @P2 STG.E [R2.64], R244 ;  /* 0x000000f402002986 */ /* 0x000fe8000c101904 */
[----:B------:R1:W-:Y:S04]  /*7ddf0*/  @P4 STG.E [R164.64], R251 ;  /* 0x000000fba4004986 */ /* 0x0003e8000c101904 */
[----:B------:R1:W-:Y:S04]  /*7de00*/  @P5 STG.E [R166.64], R249 ;  /* 0x000000f9a6005986 */ /* 0x0003e8000c101904 */
[----:B-1----:R-:W4:Y:S04]  /*7de10*/  LDL.LU R251, [R1+0xab4] ;  /* 0x000ab40001fb7983 */ /* 0x002f280000300800 */
[----:B------:R-:W4:Y:S01]  /*7de20*/  LDL.LU R249, [R1+0xa54] ;  /* 0x000a540001f97983 */ /* 0x000f220000300800 */
[----:B------:R-:W-:-:S02]  /*7de30*/  ISETP.LT.AND P0, PT, R99, c[0x0][0x178], !P6 ;  /* 0x00005e0063007a0c */ /* 0x000fc40007701270 */
[----:B------:R-:W-:Y:S01]  /*7de40*/  ISETP.LT.AND P6, PT, R174, c[0x0][0x178], !P6 ;  /* 0x00005e00ae007a0c */ /* 0x000fe200077c1270 */
[----:B------:R-:W-:-:S04]  /*7de50*/  IMAD.WIDE R2, R169, 0x4, R6 ;  /* 0x00000004a9027825 */ /* 0x000fc800078e0206 */
[----:B------:R-:W-:-:S06]  /*7de60*/  IMAD.WIDE R164, R169, 0x4, R4 ;  /* 0x00000004a9a47825 */ /* 0x000fcc00078e0204 */
[----:B---3--:R-:W-:Y:S04]  /*7de70*/  @P0 STG.E [R2.64], R250 ;  /* 0x000000fa02000986 */ /* 0x008fe8000c101904 */
[----:B--2---:R1:W-:Y:S04]  /*7de80*/  @P6 STG.E [R164.64], R248 ;  /* 0x000000f8a4006986 */ /* 0x0043e8000c101904 */
[----:B-1----:R-:W2:Y:S01]  /*7de90*/  LDL.LU R248, [R1+0x934] ;  /* 0x0009340001f87983 */ /* 0x002ea20000300800 */
[C---:B------:R-:W-:Y:S02]  /*7dea0*/  IADD3 R170, R242.reuse, 0x6, RZ ;  /* 0x00000006f2aa7810 */ /* 0x040fe40007ffe0ff */
[----:B------:R-:W-:Y:S01]  /*7deb0*/  IADD3 R166, R242, 0x7, RZ ;  /* 0x00000007f2a67810 */ /* 0x000fe20007ffe0ff */
[----:B------:R-:W3:Y:S01]  /*7dec0*/  LDL.LU R250, [R1+0x5e4] ;  /* 0x0005e40001fa7983 */ /* 0x000ee20000300800 */
[----:B------:R-:W-:-:S02]  /*7ded0*/  ISETP.GE.AND P3, PT, R170, c[0x0][0x17c], PT ;  /* 0x00005f00aa007a0c */ /* 0x000fc40003f66270 */
[----:B------:R-:W-:Y:S01]  /*7dee0*/  IADD3 R168, R169, c[0x0][0x198], RZ ;  /* 0x00006600a9a87a10 */ /* 0x000fe20007ffe0ff */
[----:B------:R-:W3:Y:S01]  /*7def0*/  LDL.LU R173, [R1+0xae0] ;  /* 0x000ae00001ad7983 */ /* 0x000ee20000300800 */
[----:B------:R-:W-:Y:S02]  /*7df00*/  ISETP.LT.AND P5, PT, R243, c[0x0][0x178], !P3 ;  /* 0x00005e00f3007a0c */ /* 0x000fe40005fa1270 */
[----:B------:R-:W-:Y:S02]  /*7df10*/  ISETP.LT.AND P2, PT, R252, c[0x0][0x178], !P3 ;  /* 0x00005e00fc007a0c */ /* 0x000fe40005f41270 */
[----:B------:R-:W-:Y:S02]  /*7df20*/  ISETP.LT.AND P4, PT, R99, c[0x0][0x178], !P3 ;  /* 0x00005e0063007a0c */ /* 0x000fe40005f81270 */
[----:B------:R-:W-:Y:S01]  /*7df30*/  ISETP.GE.AND P0, PT, R166, c[0x0][0x17c], PT ;  /* 0x00005f00a6007a0c */ /* 0x000fe20003f06270 */
[----:B------:R-:W-:Y:S01]  /*7df40*/  IMAD.WIDE R166, R168, 0x4, R162 ;  /* 0x00000004a8a67825 */ /* 0x000fe200078e02a2 */
[----:B------:R-:W-:Y:S01]  /*7df50*/  ISETP.LT.AND P3, PT, R174, c[0x0][0x178], !P3 ;  /* 0x00005e00ae007a0c */ /* 0x000fe20005f61270 */
[----:B------:R-:W3:Y:S01]  /*7df60*/  LDL.LU R247, [R1+0xa90] ;  /* 0x000a900001f77983 */ /* 0x000ee20000300800 */
[----:B------:R-:W-:Y:S01]  /*7df70*/  ISETP.LT.AND P6, PT, R243, c[0x0][0x178], !P0 ;  /* 0x00005e00f3007a0c */ /* 0x000fe200047c1270 */
[----:B------:R-:W-:-:S02]  /*7df80*/  IMAD.WIDE R2, R168, 0x4, R160 ;  /* 0x00000004a8027825 */ /* 0x000fc400078e02a0 */
[----:B------:R1:W-:Y:S01]  /*7df90*/  @P5 STG.E [R166.64], R175 ;  /* 0x000000afa6005986 */ /* 0x0003e2000c101904 */
[----:B------:R-:W-:Y:S01]  /*7dfa0*/  ISETP.LT.AND P5, PT, R252, c[0x0][0x178], !P0 ;  /* 0x00005e00fc007a0c */ /* 0x000fe200047a1270 */
[C---:B------:R-:W-:Y:S01]  /*7dfb0*/  IMAD.WIDE R164, R168.reuse, 0x4, R6 ;  /* 0x00000004a8a47825 */ /* 0x040fe200078e0206 */
[----:B------:R-:W-:Y:S01]  /*7dfc0*/  IADD3 R169, R168, c[0x0][0x198], RZ ;  /* 0x00006600a8a97a10 */ /* 0x000fe20007ffe0ff */
[----:B------:R1:W-:Y:S04]  /*7dfd0*/  @P2 STG.E [R2.64], R239 ;  /* 0x000000ef02002986 */ /* 0x0003e8000c101904 */
[----:B------:R4:W-:Y:S04]  /*7dfe0*/  @P4 STG.E [R164.64], R246 ;  /* 0x000000f6a4004986 */ /* 0x0009e8000c101904 */
[----:B------:R-:W3:Y:S01]  /*7dff0*/  LDL.LU R244, [R1+0x9a0] ;  /* 0x0009a00001f47983 */ /* 0x000ee20000300800 */
[----:B-1----:R-:W-:-:S04]  /*7e000*/  IMAD.WIDE R166, R169, 0x4, R160 ;  /* 0x00000004a9a67825 */ /* 0x002fc800078e02a0 */
[----:B------:R-:W-:-:S04]  /*7e010*/  IMAD.WIDE R2, R168, 0x4, R4 ;  /* 0x00000004a8027825 */ /* 0x000fc800078e0204 */
[----:B----4-:R-:W-:Y:S01]  /*7e020*/  IMAD.WIDE R164, R169, 0x4, R162 ;  /* 0x00000004a9a47825 */ /* 0x010fe200078e02a2 */
[----:B------:R-:W-:Y:S04]  /*7e030*/  @P3 STG.E [R2.64], R245 ;  /* 0x000000f502003986 */ /* 0x000fe8000c101904 */
[----:B------:R1:W-:Y:S04]  /*7e040*/  @P6 STG.E [R164.64], R251 ;  /* 0x000000fba4006986 */ /* 0x0003e8000c101904 */
[----:B------:R4:W-:Y:S04]  /*7e050*/  @P5 STG.E [R166.64], R249 ;  /* 0x000000f9a6005986 */ /* 0x0009e8000c101904 */
[----:B-1----:R-:W3:Y:S04]  /*7e060*/  LDL.LU R251, [R1+0x6e0] ;  /* 0x0006e00001fb7983 */ /* 0x002ee80000300800 */
[----:B----4-:R-:W4:Y:S01]  /*7e070*/  LDL.LU R249, [R1+0xae4] ;  /* 0x000ae40001f97983 */ /* 0x010f220000300800 */
[----:B------:R-:W-:Y:S01]  /*7e080*/  ISETP.LT.AND P2, PT, R99, c[0x0][0x178], !P0 ;  /* 0x00005e0063007a0c */ /* 0x000fe20004741270 */
[----:B------:R-:W-:-:S12]  /*7e090*/  IMAD.WIDE R164, R169, 0x4, R6 ;  /* 0x00000004a9a47825 */ /* 0x000fd800078e0206 */
[----:B--2---:R1:W-:Y:S04]  /*7e0a0*/  @P2 STG.E [R164.64], R248 ;  /* 0x000000f8a4002986 */ /* 0x0043e8000c101904 */
[----:B-1----:R-:W2:Y:S01]  /*7e0b0*/  LDL.LU R248, [R1+0xa94] ;  /* 0x000a940001f87983 */ /* 0x002ea20000300800 */
[----:B------:R-:W-:Y:S02]  /*7e0c0*/  IADD3 R170, R242, 0x8, RZ ;  /* 0x00000008f2aa7810 */ /* 0x000fe40007ffe0ff */
[----:B------:R-:W-:Y:S01]  /*7e0d0*/  ISETP.LT.AND P0, PT, R174, c[0x0][0x178], !P0 ;  /* 0x00005e00ae007a0c */ /* 0x000fe20004701270 */
[----:B------:R-:W-:Y:S01]  /*7e0e0*/  IMAD.WIDE R2, R169, 0x4, R4 ;  /* 0x00000004a9027825 */ /* 0x000fe200078e0204 */
[----:B------:R-:W-:Y:S01]  /*7e0f0*/  ISETP.GE.AND P4, PT, R170, c[0x0][0x17c], PT ;  /* 0x00005f00aa007a0c */ /* 0x000fe20003f86270 */
[----:B------:R-:W2:Y:S03]  /*7e100*/  LDL.LU R246, [R1+0x9a4] ;  /* 0x0009a40001f67983 */ /* 0x000ea60000300800 */
[----:B------:R-:W-:-:S02]  /*7e110*/  ISETP.LT.AND P6, PT, R243, c[0x0][0x178], !P4 ;  /* 0x00005e00f3007a0c */ /* 0x000fc400067c1270 */
[----:B------:R-:W-:Y:S02]  /*7e120*/  IADD3 R168, R169, c[0x0][0x198], RZ ;  /* 0x00006600a9a87a10 */ /* 0x000fe40007ffe0ff */
[----:B------:R-:W-:Y:S02]  /*7e130*/  IADD3 R170, R242, 0x9, RZ ;  /* 0x00000009f2aa7810 */ /* 0x000fe40007ffe0ff */
[----:B------:R-:W-:Y:S01]  /*7e140*/  ISETP.LT.AND P3, PT, R252, c[0x0][0x178], !P4 ;  /* 0x00005e00fc007a0c */ /* 0x000fe20006761270 */
[----:B---3--:R1:W-:Y:S01]  /*7e150*/  @P0 STG.E [R2.64], R250 ;  /* 0x000000fa02000986 */ /* 0x0083e2000c101904 */
[----:B------:R-:W-:Y:S01]  /*7e160*/  ISETP.LT.AND P5, PT, R99, c[0x0][0x178], !P4 ;  /* 0x00005e0063007a0c */ /* 0x000fe200067a1270 */
[----:B------:R-:W-:Y:S01]  /*7e170*/  IMAD.WIDE R166, R168, 0x4, R162 ;  /* 0x00000004a8a67825 */ /* 0x000fe200078e02a2 */
[----:B------:R-:W-:Y:S02]  /*7e180*/  ISETP.GE.AND P2, PT, R170, c[0x0][0x17c], PT ;  /* 0x00005f00aa007a0c */ /* 0x000fe40003f46270 */
[----:B------:R-:W-:Y:S01]  /*7e190*/  ISETP.LT.AND P4, PT, R174, c[0x0][0x178], !P4 ;  /* 0x00005e00ae007a0c */ /* 0x000fe20006781270 */
[----:B-1----:R-:W3:Y:S01]  /*7e1a0*/  LDL.LU R250, [R1+0x6e4] ;  /* 0x0006e40001fa7983 */ /* 0x002ee20000300800 */
[----:B------:R-:W-:Y:S01]  /*7e1b0*/  ISETP.LT.AND P0, PT, R243, c[0x0][0x178], !P2 ;  /* 0x00005e00f3007a0c */ /* 0x000fe20005701270 */
[----:B------:R-:W-:-:S02]  /*7e1c0*/  IMAD.WIDE R164, R168, 0x4, R160 ;  /* 0x00000004a8a47825 */ /* 0x000fc400078e02a0 */
[----:B------:R-:W3:Y:S02]  /*7e1d0*/  LDL.LU R175, [R1+0xb00] ;  /* 0x000b000001af7983 */ /* 0x000ee40000300800 */
[C---:B------:R-:W-:Y:S02]  /*7e1e0*/  IMAD.WIDE R2, R168.reuse, 0x4, R6 ;  /* 0x00000004a8027825 */ /* 0x040fe400078e0206 */
[----:B------:R-:W3:Y:S04]  /*7e1f0*/  LDL.LU R239, [R1+0xac0] ;  /* 0x000ac00001ef7983 */ /* 0x000ee80000300800 */
[----:B------:R1:W-:Y:S04]  /*7e200*/  @P6 STG.E [R166.64], R173 ;  /* 0x000000ada6006986 */ /* 0x0003e8000c101904 */
[----:B------:R-:W3:Y:S04]  /*7e210*/  LDL.LU R245, [R1+0xa70] ;  /* 0x000a700001f57983 */ /* 0x000ee80000300800 */
[----:B------:R-:W-:Y:S01]  /*7e220*/  @P3 STG.E [R164.64], R247 ;  /* 0x000000f7a4003986 */ /* 0x000fe2000c101904 */
[C---:B-1----:R-:W-:Y:S01]  /*7e230*/  IMAD.WIDE R166, R168.reuse, 0x4, R4 ;  /* 0x00000004a8a67825 */ /* 0x042fe200078e0204 */
[----:B------:R-:W-:-:S02]  /*7e240*/  IADD3 R168, R168, c[0x0][0x198], RZ ;  /* 0x00006600a8a87a10 */ /* 0x000fc40007ffe0ff */
[----:B------:R1:W-:Y:S04]  /*7e250*/  @P5 STG.E [R2.64], R244 ;  /* 0x000000f402005986 */ /* 0x0003e8000c101904 */
[----:B------:R4:W-:Y:S01]  /*7e260*/  @P4 STG.E [R166.64], R251 ;  /* 0x000000fba6004986 */ /* 0x0009e2000c101904 */
[----:B-1----:R-:W-:-:S03]  /*7e270*/  IMAD.WIDE R2, R168, 0x4, R162 ;  /* 0x00000004a8027825 */ /* 0x002fc600078e02a2 */
[----:B------:R-:W3:Y:S04]  /*7e280*/  LDL.LU R244, [R1+0x940] ;  /* 0x0009400001f47983 */ /* 0x000ee80000300800 */
[----:B----4-:R1:W-:Y:S04]  /*7e290*/  @P0 STG.E [R2.64], R249 ;  /* 0x000000f902000986 */ /* 0x0103e8000c101904 */
[----:B------:R-:W4:Y:S04]  /*7e2a0*/  LDL.LU R251, [R1+0xb04] ;  /* 0x000b040001fb7983 */ /* 0x000f280000300800 */
[----:B-1----:R-:W4:Y:S01]  /*7e2b0*/  LDL.LU R249, [R1+0xac4] ;  /* 0x000ac40001f97983 */ /* 0x002f220000300800 */
[----:B------:R-:W-:Y:S01]  /*7e2c0*/  ISETP.LT.AND P3, PT, R252, c[0x0][0x178], !P2 ;  /* 0x00005e00fc007a0c */ /* 0x000fe20005761270 */
[----:B------:R-:W-:-:S12]  /*7e2d0*/  IMAD.WIDE R164, R168, 0x4, R160 ;  /* 0x00000004a8a47825 */ /* 0x000fd800078e02a0 */
[----:B--2---:R1:W-:Y:S04]  /*7e2e0*/  @P3 STG.E [R164.64], R248 ;  /* 0x000000f8a4003986 */ /* 0x0043e8000c101904 */
[----:B-1----:R-:W2:Y:S01]  /*7e2f0*/  LDL.LU R248, [R1+0xa74] ;  /* 0x000a740001f87983 */ /* 0x002ea20000300800 */
[----:B------:R-:W-:Y:S02]  /*7e300*/  IADD3 R171, R242, 0xa, RZ ;  /* 0x0000000af2ab7810 */ /* 0x000fe40007ffe0ff */
[----:B------:R-:W-:Y:S02]  /*7e310*/  ISETP.LT.AND P6, PT, R99, c[0x0][0x178], !P2 ;  /* 0x00005e0063007a0c */ /* 0x000fe400057c1270 */
[----:B------:R-:W-:Y:S02]  /*7e320*/  ISETP.LT.AND P2, PT, R174, c[0x0][0x178], !P2 ;  /* 0x00005e00ae007a0c */ /* 0x000fe40005741270 */
[----:B------:R-:W-:Y:S01]  /*7e330*/  ISETP.GE.AND P1, PT, R171, c[0x0][0x17c], PT ;  /* 0x00005f00ab007a0c */ /* 0x000fe20003f26270 */
[----:B------:R-:W-:-:S03]  /*7e340*/  IMAD.WIDE R2, R168, 0x4, R6 ;  /* 0x00000004a8027825 */ /* 0x000fc600078e0206 */
[----:B------:R-:W-:Y:S02]  /*7e350*/  ISETP.LT.AND P5, PT, R243, c[0x0][0x178], !P1 ;  /* 0x00005e00f3007a0c */ /* 0x000fe40004fa1270 */
[----:B------:R-:W-:Y:S01]  /*7e360*/  ISETP.LT.AND P4, PT, R252, c[0x0][0x178], !P1 ;  /* 0x00005e00fc007a0c */ /* 0x000fe20004f81270 */
[----:B------:R-:W-:Y:S01]  /*7e370*/  IMAD.WIDE R164, R168, 0x4, R4 ;  /* 0x00000004a8a47825 */ /* 0x000fe200078e0204 */
[----:B------:R-:W-:Y:S02]  /*7e380*/  IADD3 R166, R242, 0xb, RZ ;  /* 0x0000000bf2a67810 */ /* 0x000fe40007ffe0ff */
[----:B------:R-:W-:Y:S02]  /*7e390*/  IADD3 R170, R168, c[0x0][0x198], RZ ;  /* 0x00006600a8aa7a10 */ /* 0x000fe40007ffe0ff */
[----:B------:R-:W-:Y:S01]  /*7e3a0*/  ISETP.LT.AND P3, PT, R99, c[0x0][0x178], !P1 ;  /* 0x00005e0063007a0c */ /* 0x000fe20004f61270 */
[----:B------:R1:W-:Y:S01]  /*7e3b0*/  @P6 STG.E [R2.64], R246 ;  /* 0x000000f602006986 */ /* 0x0003e2000c101904 */
[----:B------:R-:W-:Y:S01]  /*7e3c0*/  ISETP.GE.AND P0, PT, R166, c[0x0][0x17c], PT ;  /* 0x00005f00a6007a0c */ /* 0x000fe20003f06270 */
[----:B------:R-:W-:-:S02]  /*7e3d0*/  IMAD.WIDE R166, R170, 0x4, R162 ;  /* 0x00000004aaa67825 */ /* 0x000fc400078e02a2 */
[----:B---3--:R3:W-:Y:S01]  /*7e3e0*/  @P2 STG.E [R164.64], R250 ;  /* 0x000000faa4002986 */ /* 0x0087e2000c101904 */
[----:B------:R-:W-:Y:S01]  /*7e3f0*/  ISETP.LT.AND P2, PT, R174, c[0x0][0x178], !P1 ;  /* 0x00005e00ae007a0c */ /* 0x000fe20004f41270 */
[C---:B------:R-:W-:Y:S01]  /*7e400*/  IMAD.WIDE R168, R170.reuse, 0x4, R160 ;  /* 0x00000004aaa87825 */ /* 0x040fe200078e02a0 */
[----:B------:R-:W-:Y:S01]  /*7e410*/  ISETP.LT.AND P6, PT, R243, c[0x0][0x178], !P0 ;  /* 0x00005e00f3007a0c */ /* 0x000fe200047c1270 */
[----:B------:R3:W-:Y:S02]  /*7e420*/  @P5 STG.E [R166.64], R175 ;  /* 0x000000afa6005986 */ /* 0x0007e4000c101904 */
[----:B-1----:R-:W-:Y:S02]  /*7e430*/  IMAD.WIDE R2, R170, 0x4, R6 ;  /* 0x00000004aa027825 */ /* 0x002fe400078e0206 */
[----:B------:R-:W-:Y:S01]  /*7e440*/  @P4 STG.E [R168.64], R239 ;  /* 0x000000efa8004986 */ /* 0x000fe2000c101904 */
[----:B------:R-:W-:-:S03]  /*7e450*/  ISETP.LT.AND P4, PT, R252, c[0x0][0x178], !P0 ;  /* 0x00005e00fc007a0c */ /* 0x000fc60004781270 */
[----:B---3--:R-:W3:Y:S01]  /*7e460*/  LDL.LU R250, [R1+0x944] ;  /* 0x0009440001fa7983 */ /* 0x008ee20000300800 */
[----:B------:R-:W-:-:S03]  /*7e470*/  IADD3 R164, R242, 0xd, RZ ;  /* 0x0000000df2a47810 */ /* 0x000fc60007ffe0ff */
[----:B------:R-:W3:Y:S01]  /*7e480*/  LDL.LU R247, [R1+0xb40] ;  /* 0x000b400001f77983 */ /* 0x000ee20000300800 */
[----:B------:R-:W-:-:S03]  /*7e490*/  IADD3 R171, R170, c[0x0][0x198], RZ ;  /* 0x00006600aaab7a10 */ /* 0x000fc60007ffe0ff */
[----:B------:R-:W3:Y:S01]  /*7e4a0*/  LDL.LU R246, [R1+0xaf0] ;  /* 0x000af00001f67983 */ /* 0x000ee20000300800 */
[----:B------:R-:W-:-:S03]  /*7e4b0*/  IADD3 R166, R242, 0xc, RZ ;  /* 0x0000000cf2a67810 */ /* 0x000fc60007ffe0ff */
[----:B------:R1:W-:Y:S01]  /*7e4c0*/  @P3 STG.E [R2.64], R245 ;  /* 0x000000f502003986 */ /* 0x0003e2000c101904 */
[----:B------:R-:W-:Y:S01]  /*7e4d0*/  ISETP.GE.AND P1, PT, R164, c[0x0][0x17c], PT ;  /* 0x00005f00a4007a0c */ /* 0x000fe20003f26270 */
[----:B------:R-:W-:Y:S01]  /*7e4e0*/  IMAD.WIDE R164, R171, 0x4, R162 ;  /* 0x00000004aba47825 */ /* 0x000fe200078e02a2 */
[----:B------:R-:W-:-:S03]  /*7e4f0*/  ISETP.GE.AND P3, PT, R166, c[0x0][0x17c], PT ;  /* 0x00005f00a6007a0c */ /* 0x000fc60003f66270 */
[----:B------:R-:W-:-:S04]  /*7e500*/  IMAD.WIDE R166, R171, 0x4, R160 ;  /* 0x00000004aba67825 */ /* 0x000fc800078e02a0 */
[----:B-1----:R-:W-:Y:S01]  /*7e510*/  IMAD.WIDE R2, R170, 0x4, R4 ;  /* 0x00000004aa027825 */ /* 0x002fe200078e0204 */
[----:B------:R-:W3:Y:S04]  /*7e520*/  LDL.LU R245, [R1+0xaa0] ;  /* 0x000aa00001f57983 */ /* 0x000ee80000300800 */
[----:B------:R1:W-:Y:S04]  /*7e530*/  @P2 STG.E [R2.64], R244 ;  /* 0x000000f402002986 */ /* 0x0003e8000c101904 */
[----:B----4-:R4:W-:Y:S04]  /*7e540*/  @P6 STG.E [R164.64], R251 ;  /* 0x000000fba4006986 */ /* 0x0109e8000c101904 */
[----:B-1----:R-:W3:Y:S04]  /*7e550*/  LDL.LU R244, [R1+0xa30] ;  /* 0x000a300001f47983 */ /* 0x002ee80000300800 */
[----:B----4-:R-:W4:Y:S04]  /*7e560*/  LDL.LU R251, [R1+0xb44] ;  /* 0x000b440001fb7983 */ /* 0x010f280000300800 */
[----:B------:R1:W-:Y:S04]  /*7e570*/  @P4 STG.E [R166.64], R249 ;  /* 0x000000f9a6004986 */ /* 0x0003e8000c101904 */
[----:B-1----:R-:W4:Y:S01]  /*7e580*/  LDL.LU R249, [R1+0xaf4] ;  /* 0x000af40001f97983 */ /* 0x002f220000300800 */
[----:B------:R-:W-:Y:S01]  /*7e590*/  ISETP.LT.AND P5, PT, R99, c[0x0][0x178], !P0 ;  /* 0x00005e0063007a0c */ /* 0x000fe200047a1270 */
[----:B------:R-:W-:-:S12]  /*7e5a0*/  IMAD.WIDE R168, R171, 0x4, R6 ;  /* 0x00000004aba87825 */ /* 0x000fd800078e0206 */
[----:B--2---:R1:W-:Y:S04]  /*7e5b0*/  @P5 STG.E [R168.64], R248 ;  /* 0x000000f8a8005986 */ /* 0x0043e8000c101904 */
[----:B-1----:R-:W2:Y:S01]  /*7e5c0*/  LDL.LU R248, [R1+0xaa4] ;  /* 0x000aa40001f87983 */ /* 0x002ea20000300800 */
[----:B------:R-:W-:Y:S02]  /*7e5d0*/  ISETP.LT.AND P0, PT, R174, c[0x0][0x178], !P0 ;  /* 0x00005e00ae007a0c */ /* 0x000fe40004701270 */
[----:B------:R-:W-:Y:S02]  /*7e5e0*/  ISETP.LT.AND P4, PT, R243, c[0x0][0x178], !P3 ;  /* 0x00005e00f3007a0c */ /* 0x000fe40005f81270 */
[----:B------:R-:W-:Y:S02]  /*7e5f0*/  ISETP.LT.AND P5, PT, R252, c[0x0][0x178], !P3 ;  /* 0x00005e00fc007a0c */ /* 0x000fe40005fa1270 */
[C---:B------:R-:W-:Y:S01]  /*7e600*/  IADD3 R169, R171.reuse, c[0x0][0x198], RZ ;  /* 0x00006600aba97a10 */ /* 0x040fe20007ffe0ff */
[----:B------:R-:W-:Y:S01]  /*7e610*/  IMAD.WIDE R166, R171, 0x4, R4 ;  /* 0x00000004aba67825 */ /* 0x000fe200078e0204 */
[----:B------:R-:W-:-:S02]  /*7e620*/  ISETP.LT.AND P2, PT, R174, c[0x0][0x178], !P3 ;  /* 0x00005e00ae007a0c */ /* 0x000fc40005f41270 */
[----:B------:R-:W-:Y:S01]  /*7e630*/  ISETP.LT.AND P3, PT, R99, c[0x0][0x178], !P3 ;  /* 0x00005e0063007a0c */ /* 0x000fe20005f61270 */
[----:B------:R-:W-:Y:S01]  /*7e640*/  IMAD.WIDE R2, R169, 0x4, R162 ;  /* 0x00000004a9027825 */ /* 0x000fe200078e02a2 */
[----:B------:R-:W-:-:S03]  /*7e650*/  IADD3 R168, R242, 0xe, RZ ;  /* 0x0000000ef2a87810 */ /* 0x000fc60007ffe0ff */
[----:B------:R-:W-:Y:S01]  /*7e660*/  IMAD.WIDE R164, R169, 0x4, R160 ;  /* 0x00000004a9a47825 */ /* 0x000fe200078e02a0 */
[----:B------:R-:W-:Y:S01]  /*7e670*/  ISETP.LT.AND P6, PT, R243, c[0x0][0x178], !P1 ;  /* 0x00005e00f3007a0c */ /* 0x000fe20004fc1270 */
[----:B---3--:R1:W-:Y:S01]  /*7e680*/  @P0 STG.E [R166.64], R250 ;  /* 0x000000faa6000986 */ /* 0x0083e2000c101904 */
[----:B------:R-:W-:-:S03]  /*7e690*/  ISETP.GE.AND P0, PT, R168, c[0x0][0x17c], PT ;  /* 0x00005f00a8007a0c */ /* 0x000fc60003f06270 */
[----:B------:R3:W-:Y:S01]  /*7e6a0*/  @P4 STG.E [R2.64], R247 ;  /* 0x000000f702004986 */ /* 0x0007e2000c101904 */
[----:B------:R-:W-:-:S03]  /*7e6b0*/  IADD3 R168, R169, c[0x0][0x198], RZ ;  /* 0x00006600a9a87a10 */ /* 0x000fc60007ffe0ff */
[----:B------:R3:W-:Y:S01]  /*7e6c0*/  @P5 STG.E [R164.64], R246 ;  /* 0x000000f6a4005986 */ /* 0x0007e2000c101904 */
[----:B------:R-:W-:-:S03]  /*7e6d0*/  ISETP.LT.AND P5, PT, R252, c[0x0][0x178], !P1 ;  /* 0x00005e00fc007a0c */ /* 0x000fc60004fa1270 */
[----:B-1----:R-:W2:Y:S04]  /*7e6e0*/  LDL.LU R250, [R1+0xa34] ;  /* 0x000a340001fa7983 */ /* 0x002ea80000300800 */
[----:B------:R-:W2:Y:S01]  /*7e6f0*/  LDL.LU R171, [R1+0xbf0] ;  /* 0x000bf00001ab7983 */ /* 0x000ea20000300800 */
[----:B---3--:R-:W-:-:S03]  /*7e700*/  IMAD.WIDE R2, R169, 0x4, R6 ;  /* 0x00000004a9027825 */ /* 0x008fc600078e0206 */
[----:B------:R-:W3:Y:S01]  /*7e710*/  LDL.LU R172, [R1+0xb10] ;  /* 0x000b100001ac7983 */ /* 0x000ee20000300800 */
[----:B------:R-:W-:-:S03]  /*7e720*/  IMAD.WIDE R164, R169, 0x4, R4 ;  /* 0x00000004a9a47825 */ /* 0x000fc600078e0204 */
[----:B------:R-:W3:Y:S01]  /*7e730*/  LDL.LU R173, [R1+0xad0] ;  /* 0x000ad00001ad7983 */ /* 0x000ee20000300800 */
[----:B------:R-:W-:-:S03]  /*7e740*/  IMAD.WIDE R166, R168, 0x4, R162 ;  /* 0x00000004a8a67825 */ /* 0x000fc600078e02a2 */
[----:B------:R-:W-:Y:S04]  /*7e750*/  @P3 STG.E [R2.64], R245 ;  /* 0x000000f502003986 */ /* 0x000fe8000c101904 */
[----:B------:R-:W3:Y:S04]  /*7e760*/  LDL.LU R175, [R1+0xa80] ;  /* 0x000a800001af7983 */ /* 0x000ee80000300800 */
[----:B------:R-:W3:Y:S04]  /*7e770*/  LDL.LU R239, [R1+0xbf4] ;  /* 0x000bf40001ef7983 */ /* 0x000ee80000300800 */
[----:B------:R1:W-:Y:S04]  /*7e780*/  @P2 STG.E [R164.64], R244 ;  /* 0x000000f4a4002986 */ /* 0x0003e8000c101904 */
[----:B----4-:R4:W-:Y:S01]  /*7e790*/  @P6 STG.E [R166.64], R251 ;  /* 0x000000fba6006986 */ /* 0x0109e2000c101904 */
[----:B-1----:R-:W-:-:S03]  /*7e7a0*/  IMAD.WIDE R164, R168, 0x4, R160 ;  /* 0x00000004a8a47825 */ /* 0x002fc600078e02a0 */
        /* <DEDUP_REMOVED lines=10> */
[----:B------:R-:W-:-:S02]  /*7e850*/  IADD3 R169, R168, c[0x0][0x198], RZ ;  /* 0x00006600a8a97a10 */ /* 0x000fc40007ffe0ff */
[----:B------:R-:W-:Y:S01]  /*7e860*/  IADD3 R166, R242, 0x11, RZ ;  /* 0x00000011f2a67810 */ /* 0x000fe20007ffe0ff */
[----:B------:R-:W-:Y:S01]  /*7e870*/  IMAD.WIDE R2, R168, 0x4, R4 ;  /* 0x00000004a8027825 */ /* 0x000fe200078e0204 */
[----:B------:R-:W-:Y:S01]  /*7e880*/  IADD3 R170, R242, 0xf, RZ ;  /* 0x0000000ff2aa7810 */ /* 0x000fe20007ffe0ff */
[----:B------:R-:W2:Y:S01]  /*7e890*/  LDL.LU R247, [R1+0x858] ;  /* 0x0008580001f77983 */ /* 0x000ea20000300800 */
[----:B------:R-:W-:Y:S01]  /*7e8a0*/  ISETP.GE.AND P1, PT, R166, c[0x0][0x17c], PT ;  /* 0x00005f00a6007a0c */ /* 0x000fe20003f26270 */
[----:B------:R-:W-:Y:S01]  /*7e8b0*/  IMAD.WIDE R164, R169, 0x4, R162 ;  /* 0x00000004a9a47825 */ /* 0x000fe200078e02a2 */
[----:B------:R-:W-:Y:S01]  /*7e8c0*/  ISETP.LT.AND P5, PT, R99, c[0x0][0x178], !P0 ;  /* 0x00005e0063007a0c */ /* 0x000fe200047a1270 */
[----:B------:R-:W2:Y:S01]  /*7e8d0*/  LDL.LU R246, [R1+0x6c8] ;  /* 0x0006c80001f67983 */ /* 0x000ea20000300800 */
[----:B------:R-:W-:Y:S01]  /*7e8e0*/  ISETP.GE.AND P4, PT, R170, c[0x0][0x17c], PT ;  /* 0x00005f00aa007a0c */ /* 0x000fe20003f86270 */
[----:B------:R-:W-:Y:S01]  /*7e8f0*/  IMAD.WIDE R166, R169, 0x4, R160 ;  /* 0x00000004a9a67825 */ /* 0x000fe200078e02a0 */
[----:B------:R-:W-:Y:S01]  /*7e900*/  ISETP.LT.AND P0, PT, R174, c[0x0][0x178], !P0 ;  /* 0x00005e00ae007a0c */ /* 0x000fe20004701270 */
[----:B------:R-:W2:Y:S04]  /*7e910*/  LDL.LU R245, [R1+0x48] ;  /* 0x0000480001f57983 */ /* 0x000ea80000300800 */
[----:B------:R1:W-:Y:S01]  /*7e920*/  @P2 STG.E [R2.64], R250 ;  /* 0x000000fa02002986 */ /* 0x0003e2000c101904 */
[----:B------:R-:W-:-:S03]  /*7e930*/  ISETP.LT.AND P2, PT, R99, c[0x0][0x178], !P4 ;  /* 0x00005e0063007a0c */ /* 0x000fc60006741270 */
[----:B------:R3:W-:Y:S01]  /*7e940*/  @P6 STG.E [R164.64], R171 ;  /* 0x000000aba4006986 */ /* 0x0007e2000c101904 */
[----:B------:R-:W-:-:S03]  /*7e950*/  ISETP.LT.AND P6, PT, R243, c[0x0][0x178], !P4 ;  /* 0x00005e00f3007a0c */ /* 0x000fc600067c1270 */
[----:B---3--:R3:W-:Y:S01]  /*7e960*/  @P3 STG.E [R166.64], R172 ;  /* 0x000000aca6003986 */ /* 0x0087e2000c101904 */
[----:B------:R-:W-:Y:S02]  /*7e970*/  ISETP.LT.AND P3, PT, R252, c[0x0][0x178], !P4 ;  /* 0x00005e00fc007a0c */ /* 0x000fe40006761270 */
[C---:B------:R-:W-:Y:S01]  /*7e980*/  IADD3 R170, R169.reuse, c[0x0][0x198], RZ ;  /* 0x00006600a9aa7a10 */ /* 0x040fe20007ffe0ff */
[----:B-1----:R-:W-:Y:S01]  /*7e990*/  IMAD.WIDE R2, R169, 0x4, R6 ;  /* 0x00000004a9027825 */ /* 0x002fe200078e0206 */
[----:B------:R-:W2:Y:S01]  /*7e9a0*/  LDL.LU R244, [R1+0x8] ;  /* 0x0000080001f47983 */ /* 0x000ea20000300800 */
[----:B------:R-:W-:-:S03]  /*7e9b0*/  IADD3 R164, R242, 0x10, RZ ;  /* 0x00000010f2a47810 */ /* 0x000fc60007ffe0ff */
[----:B------:R1:W-:Y:S01]  /*7e9c0*/  @P5 STG.E [R2.64], R173 ;  /* 0x000000ad02005986 */ /* 0x0003e2000c101904 */
[----:B------:R-:W-:Y:S01]  /*7e9d0*/  IMAD.WIDE R168, R169, 0x4, R4 ;  /* 0x00000004a9a87825 */ /* 0x000fe200078e0204 */
[----:B------:R-:W-:Y:S02]  /*7e9e0*/  ISETP.GE.AND P5, PT, R164, c[0x0][0x17c], PT ;  /* 0x00005f00a4007a0c */ /* 0x000fe40003fa6270 */
[----:B------:R-:W2:Y:S01]  /*7e9f0*/  LDL.LU R250, [R1+0x85c] ;  /* 0x00085c0001fa7983 */ /* 0x000ea20000300800 */
[----:B------:R-:W-:-:S04]  /*7ea00*/  IMAD.WIDE R164, R170, 0x4, R160 ;  /* 0x00000004aaa47825 */ /* 0x000fc800078e02a0 */
[----:B---3--:R-:W-:-:S04]  /*7ea10*/  IMAD.WIDE R166, R170, 0x4, R6 ;  /* 0x00000004aaa67825 */ /* 0x008fc800078e0206 */
[----:B-1----:R-:W-:Y:S01]  /*7ea20*/  IMAD.WIDE R2, R170, 0x4, R162 ;  /* 0x00000004aa027825 */ /* 0x002fe200078e02a2 */
[----:B------:R-:W-:Y:S04]  /*7ea30*/  @P0 STG.E [R168.64], R175 ;  /* 0x000000afa8000986 */ /* 0x000fe8000c101904 */
[----:B------:R-:W-:Y:S04]  /*7ea40*/  @P6 STG.E [R2.64], R239 ;  /* 0x000000ef02006986 */ /* 0x000fe8000c101904 */
[----:B----4-:R1:W-:Y:S04]  /*7ea50*/  @P3 STG.E [R164.64], R251 ;  /* 0x000000fba4003986 */ /* 0x0103e8000c101904 */
[----:B-1----:R-:W3:Y:S04]  /*7ea60*/  LDL.LU R251, [R1+0x6cc] ;  /* 0x0006cc0001fb7983 */ /* 0x002ee80000300800 */
[----:B------:R1:W-:Y:S04]  /*7ea70*/  @P2 STG.E [R166.64], R249 ;  /* 0x000000f9a6002986 */ /* 0x0003e8000c101904 */
[----:B-1----:R-:W4:Y:S01]  /*7ea80*/  LDL.LU R249, [R1+0x4c] ;  /* 0x00004c0001f97983 */ /* 0x002f220000300800 */
[----:B------:R-:W-:Y:S01]  /*7ea90*/  ISETP.LT.AND P4, PT, R174, c[0x0][0x178], !P4 ;  /* 0x00005e00ae007a0c */ /* 0x000fe20006781270 */
[----:B------:R-:W-:-:S12]  /*7eaa0*/  IMAD.WIDE R168, R170, 0x4, R4 ;  /* 0x00000004aaa87825 */ /* 0x000fd800078e0204 */
[----:B--2---:R1:W-:Y:S04]  /*7eab0*/  @P4 STG.E [R168.64], R248 ;  /* 0x000000f8a8004986 */ /* 0x0043e8000c101904 */
[----:B-1----:R-:W2:Y:S01]  /*7eac0*/  LDL.LU R248, [R1+0xc] ;  /* 0x00000c0001f87983 */ /* 0x002ea20000300800 */
[----:B------:R-:W-:Y:S02]  /*7ead0*/  ISETP.LT.AND P2, PT, R243, c[0x0][0x178], !P5 ;  /* 0x00005e00f3007a0c */ /* 0x000fe40006f41270 */
[----:B------:R-:W-:Y:S01]  /*7eae0*/  ISETP.LT.AND P4, PT, R252, c[0x0][0x178], !P5 ;  /* 0x00005e00fc007a0c */ /* 0x000fe20006f81270 */
[----:B------:R-:W2:Y:S01]  /*7eaf0*/  LDL.LU R172, [R1+0x9f8] ;  /* 0x0009f80001ac7983 */ /* 0x000ea20000300800 */
[----:B------:R-:W-:Y:S02]  /*7eb00*/  ISETP.LT.AND P3, PT, R99, c[0x0][0x178], !P5 ;  /* 0x00005e0063007a0c */ /* 0x000fe40006f61270 */
[----:B------:R-:W-:Y:S01]  /*7eb10*/  IADD3 R170, R170, c[0x0][0x198], RZ ;  /* 0x00006600aaaa7a10 */ /* 0x000fe20007ffe0ff */
[----:B------:R-:W2:Y:S01]  /*7eb20*/  LDL.LU R173, [R1+0x7f8] ;  /* 0x0007f80001ad7983 */ /* 0x000ea20000300800 */
[----:B------:R-:W-:-:S03]  /*7eb30*/  IADD3 R2, R242, 0x12, RZ ;  /* 0x00000012f2027810 */ /* 0x000fc60007ffe0ff */
[----:B------:R-:W-:Y:S01]  /*7eb40*/  IMAD.WIDE R166, R170, 0x4, R162 ;  /* 0x00000004aaa67825 */ /* 0x000fe200078e02a2 */
[----:B------:R-:W-:Y:S01]  /*7eb50*/  ISETP.GE.AND P0, PT, R2, c[0x0][0x17c], PT ;  /* 0x00005f0002007a0c */ /* 0x000fe20003f06270 */
[----:B------:R-:W2:Y:S01]  /*7eb60*/  LDL.LU R239, [R1+0x5a8] ;  /* 0x0005a80001ef7983 */ /* 0x000ea20000300800 */
[----:B------:R-:W-:Y:S01]  /*7eb70*/  ISETP.LT.AND P5, PT, R174, c[0x0][0x178], !P5 ;  /* 0x00005e00ae007a0c */ /* 0x000fe20006fa1270 */
[----:B------:R-:W-:Y:S01]  /*7eb80*/  IMAD.WIDE R2, R170, 0x4, R160 ;  /* 0x00000004aa027825 */ /* 0x000fe200078e02a0 */
[----:B------:R-:W-:-:S03]  /*7eb90*/  ISETP.LT.AND P6, PT, R243, c[0x0][0x178], !P1 ;  /* 0x00005e00f3007a0c */ /* 0x000fc60004fc1270 */
[C---:B------:R-:W-:Y:S01]  /*7eba0*/  IMAD.WIDE R164, R170.reuse, 0x4, R6 ;  /* 0x00000004aaa47825 */ /* 0x040fe200078e0206 */
[----:B------:R1:W-:Y:S01]  /*7ebb0*/  @P2 STG.E [R166.64], R247 ;  /* 0x000000f7a6002986 */ /* 0x0003e2000c101904 */
[----:B------:R-:W-:-:S03]  /*7ebc0*/  IADD3 R168, R170, c[0x0][0x198], RZ ;  /* 0x00006600aaa87a10 */ /* 0x000fc60007ffe0ff */
[----:B------:R1:W-:Y:S01]  /*7ebd0*/  @P4 STG.E [R2.64], R246 ;  /* 0x000000f602004986 */ /* 0x0003e2000c101904 */
[----:B------:R-:W-:-:S03]  /*7ebe0*/  ISETP.LT.AND P4, PT, R99, c[0x0][0x178], !P1 ;  /* 0x00005e0063007a0c */ /* 0x000fc60004f81270 */
[----:B------:R1:W-:Y:S01]  /*7ebf0*/  @P3 STG.E [R164.64], R245 ;  /* 0x000000f5a4003986 */ /* 0x0003e2000c101904 */
[----:B------:R-:W-:Y:S01]  /*7ec00*/  ISETP.LT.AND P3, PT, R252, c[0x0][0x178], !P1 ;  /* 0x00005e00fc007a0c */ /* 0x000fe20004f61270 */
[----:B-1----:R-:W-:Y:S02]  /*7ec10*/  IMAD.WIDE R166, R170, 0x4, R4 ;  /* 0x00000004aaa67825 */ /* 0x002fe400078e0204 */
[----:B------:R-:W2:Y:S02]  /*7ec20*/  LDL.LU R247, [R1+0x28] ;  /* 0x0000280001f77983 */ /* 0x000ea40000300800 */
[C---:B------:R-:W-:Y:S02]  /*7ec30*/  IMAD.WIDE R2, R168.reuse, 0x4, R162 ;  /* 0x00000004a8027825 */ /* 0x040fe400078e02a2 */
[----:B------:R-:W-:Y:S02]  /*7ec40*/  @P5 STG.E [R166.64], R244 ;  /* 0x000000f4a6005986 */ /* 0x000fe4000c101904 */
[----:B------:R-:W-:-:S02]  /*7ec50*/  IMAD.WIDE R164, R168, 0x4, R160 ;  /* 0x00000004a8a47825 */ /* 0x000fc400078e02a0 */
[----:B------:R1:W-:Y:S04]  /*7ec60*/  @P6 STG.E [R2.64], R250 ;  /* 0x000000fa02006986 */ /* 0x0003e8000c101904 */
[----:B------:R-:W2:Y:S01]  /*7ec70*/  LDL.LU R246, [R1+0x9fc] ;  /* 0x0009fc0001f67983 */ /* 0x000ea20000300800 */
[----:B-1----:R-:W-:-:S03]  /*7ec80*/  IMAD.WIDE R2, R168, 0x4, R6 ;  /* 0x00000004a8027825 */ /* 0x002fc600078e0206 */
[----:B---3--:R-:W-:Y:S04]  /*7ec90*/  @P3 STG.E [R164.64], R251 ;  /* 0x000000fba4003986 */ /* 0x008fe8000c101904 */
[----:B----4-:R1:W-:Y:S04]  /*7eca0*/  @P4 STG.E [R2.64], R249 ;  /* 0x000000f902004986 */ /* 0x0103e8000c101904 */
[----:B-1----:R-:W3:Y:S04]  /*7ecb0*/  LDL.LU R249, [R1+0x7fc] ;  /* 0x0007fc0001f97983 */ /* 0x002ee80000300800 */
[----:B------:R-:W4:Y:S01]  /*7ecc0*/  LDL.LU R250, [R1+0x5ac] ;  /* 0x0005ac0001fa7983 */ /* 0x000f220000300800 */
[----:B------:R-:W-:-:S02]  /*7ecd0*/  ISETP.LT.AND P5, PT, R174, c[0x0][0x178], !P1 ;  /* 0x00005e00ae007a0c */ /* 0x000fc40004fa1270 */
[----:B------:R-:W-:-:S04]  /*7ece0*/  IADD3 R166, R242, 0x13, RZ ;  /* 0x00000013f2a67810 */ /* 0x000fc80007ffe0ff */
[----:B------:R-:W-:Y:S01]  /*7ecf0*/  ISETP.GE.AND P2, PT, R166, c[0x0][0x17c], PT ;  /* 0x00005f00a6007a0c */ /* 0x000fe20003f46270 */
[----:B------:R-:W-:-:S06]  /*7ed00*/  IMAD.WIDE R166, R168, 0x4, R4 ;  /* 0x00000004a8a67825 */ /* 0x000fcc00078e0204 */
[----:B--2---:R1:W-:Y:S04]  /*7ed10*/  @P5 STG.E [R166.64], R248 ;  /* 0x000000f8a6005986 */ /* 0x0043e8000c101904 */
[----:B-1----:R-:W2:Y:S01]  /*7ed20*/  LDL.LU R248, [R1+0x2c] ;  /* 0x00002c0001f87983 */ /* 0x002ea20000300800 */
[----:B------:R-:W-:Y:S02]  /*7ed30*/  ISETP.LT.AND P1, PT, R243, c[0x0][0x178], !P0 ;  /* 0x00005e00f3007a0c */ /* 0x000fe40004721270 */
[----:B------:R-:W-:Y:S01]  /*7ed40*/  IADD3 R169, R168, c[0x0][0x198], RZ ;  /* 0x00006600a8a97a10 */ /* 0x000fe20007ffe0ff */
[----:B------:R-:W2:Y:S01]  /*7ed50*/  LDL.LU R175, [R1+0xa68] ;  /* 0x000a680001af7983 */ /* 0x000ea20000300800 */
[----:B------:R-:W-:-:S03]  /*7ed60*/  ISETP.LT.AND P6, PT, R252, c[0x0][0x178], !P0 ;  /* 0x00005e00fc007a0c */ /* 0x000fc600047c1270 */
[----:B------:R-:W-:Y:S01]  /*7ed70*/  IMAD.WIDE R164, R169, 0x4, R162 ;  /* 0x00000004a9a47825 */ /* 0x000fe200078e02a2 */
[----:B------:R-:W-:Y:S01]  /*7ed80*/  ISETP.LT.AND P5, PT, R99, c[0x0][0x178], !P0 ;  /* 0x00005e0063007a0c */ /* 0x000fe200047a1270 */
[----:B------:R-:W2:Y:S02]  /*7ed90*/  LDL.LU R245, [R1+0x998] ;  /* 0x0009980001f57983 */ /* 0x000ea40000300800 */
[----:B------:R-:W-:Y:S02]  /*7eda0*/  IMAD.WIDE R2, R169, 0x4, R160 ;  /* 0x00000004a9027825 */ /* 0x000fe400078e02a0 */
[----:B------:R1:W-:Y:S01]  /*7edb0*/  @P1 STG.E [R164.64], R172 ;  /* 0x000000aca4001986 */ /* 0x0003e2000c101904 */
[----:B------:R-:W-:Y:S02]  /*7edc0*/  ISETP.LT.AND P1, PT, R174, c[0x0][0x178], !P0 ;  /* 0x00005e00ae007a0c */ /* 0x000fe40004721270 */
[----:B------:R-:W-:Y:S01]  /*7edd0*/  ISETP.LT.AND P4, PT, R243, c[0x0][0x178], !P2 ;  /* 0x00005e00f3007a0c */ /* 0x000fe20005781270 */
[----:B------:R1:W-:Y:S01]  /*7ede0*/  @P6 STG.E [R2.64], R173 ;  /* 0x000000ad02006986 */ /* 0x0003e2000c101904 */
[----:B------:R-:W-:-:S02]  /*7edf0*/  ISETP.LT.AND P6, PT, R252, c[0x0][0x178], !P2 ;  /* 0x00005e00fc007a0c */ /* 0x000fc400057c1270 */
[----:B------:R-:W-:Y:S01]  /*7ee00*/  ISETP.LT.AND P3, PT, R99, c[0x0][0x178], !P2 ;  /* 0x00005e0063007a0c */ /* 0x000fe20005761270 */
[----:B------:R-:W2:Y:S01]  /*7ee10*/  LDL.LU R244, [R1+0x7d8] ;  /* 0x0007d80001f47983 */ /* 0x000ea20000300800 */
[C---:B-1----:R-:W-:Y:S01]  /*7ee20*/  IMAD.WIDE R164, R169.reuse, 0x4, R4 ;  /* 0x00000004a9a47825 */ /* 0x042fe200078e0204 */
[----:B------:R-:W-:Y:S02]  /*7ee30*/  IADD3 R167, R242, 0x1b, RZ ;  /* 0x0000001bf2a77810 */ /* 0x000fe40007ffe0ff */
[----:B------:R-:W2:Y:S01]  /*7ee40*/  LDL.LU R251, [R1+0x68] ;  /* 0x0000680001fb7983 */ /* 0x000ea20000300800 */
[C---:B------:R-:W-:Y:S01]  /*7ee50*/  IMAD.WIDE R2, R169.reuse, 0x4, R6 ;  /* 0x00000004a9027825 */ /* 0x040fe200078e0206 */
[----:B------:R-:W-:-:S04]  /*7ee60*/  IADD3 R169, R169, c[0x0][0x198], RZ ;  /* 0x00006600a9a97a10 */ /* 0x000fc80007ffe0ff */
[----:B------:R1:W-:Y:S01]  /*7ee70*/  @P5 STG.E [R2.64], R239 ;  /* 0x000000ef02005986 */ /* 0x0003e2000c101904 */
[----:B------:R-:W-:-:S03]  /*7ee80*/  IADD3 R166, R242, 0x14, RZ ;  /* 0x00000014f2a67810 */ /* 0x000fc60007ffe0ff */
[----:B------:R1:W-:Y:S01]  /*7ee90*/  @P1 STG.E [R164.64], R247 ;  /* 0x000000f7a4001986 */ /* 0x0003e2000c101904 */
[----:B------:R-:W-:Y:S01]  /*7eea0*/  ISETP.GE.AND P0, PT, R167, c[0x0][0x17c], PT ;  /* 0x00005f00a7007a0c */ /* 0x000fe20003f06270 */
[----:B-1----:R-:W-:-:S04]  /*7eeb0*/  IMAD.WIDE R2, R169, 0x4, R162 ;  /* 0x00000004a9027825 */ /* 0x002fc800078e02a2 */
[C---:B------:R-:W-:Y:S01]  /*7eec0*/  IMAD.WIDE R164, R169.reuse, 0x4, R160 ;  /* 0x00000004a9a47825 */ /* 0x040fe200078e02a0 */
[----:B------:R-:W-:Y:S01]  /*7eed0*/  @P4 STG.E [R2.64], R246 ;  /* 0x000000f602004986 */ /* 0x000fe2000c101904 */
[----:B------:R-:W-:Y:S02]  /*7eee0*/  ISETP.GE.AND P5, PT, R166, c[0x0][0x17c], PT ;  /* 0x00005f00a6007a0c */ /* 0x000fe40003fa6270 */
[C---:B------:R-:W-:Y:S01]  /*7eef0*/  IMAD.WIDE R166, R169.reuse, 0x4, R6 ;  /* 0x00000004a9a67825 */ /* 0x040fe200078e0206 */
[----:B------:R-:W-:Y:S01]  /*7ef00*/  ISETP.LT.AND P2, PT, R174, c[0x0][0x178], !P2 ;  /* 0x00005e00ae007a0c */ /* 0x000fe20005741270 */
[----:B---3--:R1:W-:Y:S04]  /*7ef10*/  @P6 STG.E [R164.64], R249 ;  /* 0x000000f9a4006986 */ /* 0x0083e8000c101904 */
[----:B----4-:R3:W-:Y:S04]  /*7ef20*/  @P3 STG.E [R166.64], R250 ;  /* 0x000000faa6003986 */ /* 0x0107e8000c101904 */
[----:B-1----:R-:W4:Y:S04]  /*7ef30*/  LDL.LU R249, [R1+0xa6c] ;  /* 0x000a6c0001f97983 */ /* 0x002f280000300800 */
[----:B------:R-:W4:Y:S04]  /*7ef40*/  LDL.LU R239, [R1+0x99c] ;  /* 0x00099c0001ef7983 */ /* 0x000f280000300800 */
[----:B---3--:R-:W3:Y:S01]  /*7ef50*/  LDL.LU R250, [R1+0x7dc] ;  /* 0x0007dc0001fa7983 */ /* 0x008ee20000300800 */
[----:B------:R-:W-:-:S05]  /*7ef60*/  IMAD.WIDE R2, R169, 0x4, R4 ;  /* 0x00000004a9027825 */ /* 0x000fca00078e0204 */
[----:B--2---:R1:W-:Y:S04]  /*7ef70*/  @P2 STG.E [R2.64], R248 ;  /* 0x000000f802002986 */ /* 0x0043e8000c101904 */
[----:B-1----:R-:W2:Y:S01]  /*7ef80*/  LDL.LU R248, [R1+0x6c] ;  /* 0x00006c0001f87983 */ /* 0x002ea20000300800 */
[----:B------:R-:W-:Y:S02]  /*7ef90*/  ISETP.LT.AND P1, PT, R243, c[0x0][0x178], !P5 ;  /* 0x00005e00f3007a0c */ /* 0x000fe40006f21270 */
[----:B------:R-:W-:Y:S01]  /*7efa0*/  IADD3 R168, R169, c[0x0][0x198], RZ ;  /* 0x00006600a9a87a10 */ /* 0x000fe20007ffe0ff */
[----:B------:R-:W2:Y:S01]  /*7efb0*/  LDL.LU R247, [R1+0xab8] ;  /* 0x000ab80001f77983 */ /* 0x000ea20000300800 */
[----:B------:R-:W-:Y:S02]  /*7efc0*/  ISETP.LT.AND P3, PT, R252, c[0x0][0x178], !P5 ;  /* 0x00005e00fc007a0c */ /* 0x000fe40006f61270 */
[----:B------:R-:W-:Y:S01]  /*7efd0*/  IADD3 R166, R242, 0x15, RZ ;  /* 0x00000015f2a67810 */ /* 0x000fe20007ffe0ff */
[----:B------:R-:W-:Y:S01]  /*7efe0*/  IMAD.WIDE R164, R168, 0x4, R162 ;  /* 0x00000004a8a47825 */ /* 0x000fe200078e02a2 */
[----:B------:R-:W-:Y:S01]  /*7eff0*/  ISETP.LT.AND P6, PT, R99, c[0x0][0x178], !P5 ;  /* 0x00005e0063007a0c */ /* 0x000fe20006fc1270 */
[----:B------:R-:W2:Y:S01]  /*7f000*/  LDL.LU R246, [R1+0xa58] ;  /* 0x000a580001f67983 */ /* 0x000ea20000300800 */
[----:B------:R-:W-:Y:S01]  /*7f010*/  ISETP.GE.AND P4, PT, R166, c[0x0][0x17c], PT ;  /* 0x00005f00a6007a0c */ /* 0x000fe20003f86270 */
[----:B------:R-:W-:Y:S01]  /*7f020*/  IMAD.WIDE R2, R168, 0x4, R6 ;  /* 0x00000004a8027825 */ /* 0x000fe200078e0206 */
[----:B------:R-:W-:Y:S01]  /*7f030*/  ISETP.LT.AND P5, PT, R174, c[0x0][0x178], !P5 ;  /* 0x00005e00ae007a0c */ /* 0x000fe20006fa1270 */
[----:B------:R1:W-:Y:S01]  /*7f040*/  @P1 STG.E [R164.64], R175 ;  /* 0x000000afa4001986 */ /* 0x0003e2000c101904 */
[----:B------:R-:W-:-:S02]  /*7f050*/  ISETP.LT.AND P1, PT, R243, c[0x0][0x178], !P4 ;  /* 0x00005e00f3007a0c */ /* 0x000fc40006721270 */
[----:B------:R-:W-:Y:S02]  /*7f060*/  IADD3 R166, R242, 0x16, RZ ;  /* 0x00000016f2a67810 */ /* 0x000fe40007ffe0ff */
[C---:B------:R-:W-:Y:S01]  /*7f070*/  IADD3 R169, R168.reuse, c[0x0][0x198], RZ ;  /* 0x00006600a8a97a10 */ /* 0x040fe20007ffe0ff */
[----:B-1----:R-:W-:Y:S01]  /*7f080*/  IMAD.WIDE R164, R168, 0x4, R160 ;  /* 0x00000004a8a47825 */ /* 0x002fe200078e02a0 */
[----:B------:R-:W-:-:S04]  /*7f090*/  ISETP.GE.AND P2, PT, R166, c[0x0][0x17c], PT ;  /* 0x00005f00a6007a0c */ /* 0x000fc80003f46270 */
[----:B------:R1:W-:Y:S01]  /*7f0a0*/  @P3 STG.E [R164.64], R245 ;  /* 0x000000f5a4003986 */ /* 0x0003e2000c101904 */
[----:B------:R-:W-:Y:S01]  /*7f0b0*/  ISETP.LT.AND P3, PT, R252, c[0x0][0x178], !P4 ;  /* 0x00005e00fc007a0c */ /* 0x000fe20006761270 */
[----:B------:R-:W-:Y:S02]  /*7f0c0*/  IMAD.WIDE R166, R168, 0x4, R4 ;  /* 0x00000004a8a67825 */ /* 0x000fe400078e0204 */
[----:B------:R1:W-:Y:S01]  /*7f0d0*/  @P6 STG.E [R2.64], R244 ;  /* 0x000000f402006986 */ /* 0x0003e2000c101904 */
[----:B------:R-:W-:-:S03]  /*7f0e0*/  ISETP.LT.AND P6, PT, R99, c[0x0][0x178], !P4 ;  /* 0x00005e0063007a0c */ /* 0x000fc600067c1270 */
[----:B-1----:R-:W2:Y:S04]  /*7f0f0*/  LDL.LU R245, [R1+0x938] ;  /* 0x0009380001f57983 */ /* 0x002ea80000300800 */
[----:B------:R-:W2:Y:S01]  /*7f100*/  LDL.LU R244, [R1+0x5e8] ;  /* 0x0005e80001f47983 */ /* 0x000ea20000300800 */
[----:B------:R-:W-:-:S03]  /*7f110*/  IMAD.WIDE R2, R169, 0x4, R162 ;  /* 0x00000004a9027825 */ /* 0x000fc600078e02a2 */
[----:B------:R1:W-:Y:S01]  /*7f120*/  @P5 STG.E [R166.64], R251 ;  /* 0x000000fba6005986 */ /* 0x0003e2000c101904 */
[----:B------:R-:W-:-:S03]  /*7f130*/  IMAD.WIDE R164, R169, 0x4, R160 ;  /* 0x00000004a9a47825 */ /* 0x000fc600078e02a0 */
[----:B-1----:R-:W2:Y:S01]  /*7f140*/  LDL.LU R251, [R1+0xabc] ;  /* 0x000abc0001fb7983 */ /* 0x002ea20000300800 */
[----:B------:R-:W-:-:S03]  /*7f150*/  ISETP.LT.AND P4, PT, R174, c[0x0][0x178], !P4 ;  /* 0x00005e00ae007a0c */ /* 0x000fc60006781270 */
[----:B----4-:R1:W-:Y:S04]  /*7f160*/  @P1 STG.E [R2.64], R249 ;  /* 0x000000f902001986 */ /* 0x0103e8000c101904 */
[----:B------:R-:W-:Y:S04]  /*7f170*/  @P3 STG.E [R164.64], R239 ;  /* 0x000000efa4003986 */ /* 0x000fe8000c101904 */
[----:B-1----:R-:W4:Y:S01]  /*7f180*/  LDL.LU R249, [R1+0xa5c] ;  /* 0x000a5c0001f97983 */ /* 0x002f220000300800 */
[----:B------:R-:W-:-:S05]  /*7f190*/  IMAD.WIDE R2, R169, 0x4, R6 ;  /* 0x00000004a9027825 */ /* 0x000fca00078e0206 */
[----:B---3--:R1:W-:Y:S04]  /*7f1a0*/  @P6 STG.E [R2.64], R250 ;  /* 0x000000fa02006986 */ /* 0x0083e8000c101904 */
[----:B-1----:R-:W3:Y:S01]  /*7f1b0*/  LDL.LU R250, [R1+0x93c] ;  /* 0x00093c0001fa7983 */ /* 0x002ee20000300800 */
[----:B------:R-:W-:-:S04]  /*7f1c0*/  IADD3 R166, R242, 0x17, RZ ;  /* 0x00000017f2a67810 */ /* 0x000fc80007ffe0ff */
[----:B------:R-:W-:Y:S01]  /*7f1d0*/  ISETP.GE.AND P1, PT, R166, c[0x0][0x17c], PT ;  /* 0x00005f00a6007a0c */ /* 0x000fe20003f26270 */
[----:B------:R-:W-:-:S05]  /*7f1e0*/  IMAD.WIDE R166, R169, 0x4, R4 ;  /* 0x00000004a9a67825 */ /* 0x000fca00078e0204 */
[----:B--2---:R1:W-:Y:S04]  /*7f1f0*/  @P4 STG.E [R166.64], R248 ;  /* 0x000000f8a6004986 */ /* 0x0043e8000c101904 */
[----:B-1----:R-:W2:Y:S01]  /*7f200*/  LDL.LU R248, [R1+0x5ec] ;  /* 0x0005ec0001f87983 */ /* 0x002ea20000300800 */
[----:B------:R-:W-:Y:S02]  /*7f210*/  ISETP.LT.AND P5, PT, R243, c[0x0][0x178], !P2 ;  /* 0x00005e00f3007a0c */ /* 0x000fe400057a1270 */
[----:B------:R-:W-:Y:S01]  /*7f220*/  IADD3 R168, R169, c[0x0][0x198], RZ ;  /* 0x00006600a9a87a10 */ /* 0x000fe20007ffe0ff */
[----:B------:R-:W2:Y:S01]  /*7f230*/  LDL.LU R172, [R1+0xa98] ;  /* 0x000a980001ac7983 */ /* 0x000ea20000300800 */
[----:B------:R-:W-:Y:S02]  /*7f240*/  ISETP.LT.AND P3, PT, R252, c[0x0][0x178], !P2 ;  /* 0x00005e00fc007a0c */ /* 0x000fe40005761270 */
[----:B------:R-:W-:Y:S01]  /*7f250*/  ISETP.LT.AND P4, PT, R99, c[0x0][0x178], !P2 ;  /* 0x00005e0063007a0c */ /* 0x000fe20005781270 */
[----:B------:R-:W-:Y:S01]  /*7f260*/  IMAD.WIDE R164, R168, 0x4, R162 ;  /* 0x00000004a8a47825 */ /* 0x000fe200078e02a2 */
[----:B------:R-:W-:Y:S01]  /*7f270*/  ISETP.LT.AND P2, PT, R174, c[0x0][0x178], !P2 ;  /* 0x00005e00ae007a0c */ /* 0x000fe20005741270 */
[----:B------:R-:W2:Y:S01]  /*7f280*/  LDL.LU R173, [R1+0x9a8] ;  /* 0x0009a80001ad7983 */ /* 0x000ea20000300800 */
[----:B------:R-:W-:Y:S01]  /*7f290*/  ISETP.LT.AND P6, PT, R252, c[0x0][0x178], !P1 ;  /* 0x00005e00fc007a0c */ /* 0x000fe20004fc1270 */
[----:B------:R-:W-:-:S02]  /*7f2a0*/  IMAD.WIDE R2, R168, 0x4, R6 ;  /* 0x00000004a8027825 */ /* 0x000fc400078e0206 */
[----:B------:R1:W-:Y:S01]  /*7f2b0*/  @P5 STG.E [R164.64], R247 ;  /* 0x000000f7a4005986 */ /* 0x0003e2000c101904 */
[----:B------:R-:W-:Y:S01]  /*7f2c0*/  ISETP.LT.AND P5, PT, R243, c[0x0][0x178], !P1 ;  /* 0x00005e00f3007a0c */ /* 0x000fe20004fa1270 */
[C---:B------:R-:W-:Y:S01]  /*7f2d0*/  IMAD.WIDE R166, R168.reuse, 0x4, R4 ;  /* 0x00000004a8a67825 */ /* 0x040fe200078e0204 */
[----:B------:R-:W-:-:S03]  /*7f2e0*/  IADD3 R169, R168, c[0x0][0x198], RZ ;  /* 0x00006600a8a97a10 */ /* 0x000fc60007ffe0ff */
[----:B-1----:R-:W-:Y:S01]  /*7f2f0*/  IMAD.WIDE R164, R168, 0x4, R160 ;  /* 0x00000004a8a47825 */ /* 0x002fe200078e02a0 */
[----:B------:R-:W2:Y:S04]  /*7f300*/  LDL.LU R247, [R1+0x6e8] ;  /* 0x0006e80001f77983 */ /* 0x000ea80000300800 */
[----:B------:R1:W-:Y:S04]  /*7f310*/  @P3 STG.E [R164.64], R246 ;  /* 0x000000f6a4003986 */ /* 0x0003e8000c101904 */
[----:B------:R1:W-:Y:S04]  /*7f320*/  @P4 STG.E [R2.64], R245 ;  /* 0x000000f502004986 */ /* 0x0003e8000c101904 */
[----:B------:R-:W-:Y:S01]  /*7f330*/  @P2 STG.E [R166.64], R244 ;  /* 0x000000f4a6002986 */ /* 0x000fe2000c101904 */
[----:B------:R-:W-:Y:S01]  /*7f340*/  ISETP.LT.AND P2, PT, R99, c[0x0][0x178], !P1 ;  /* 0x00005e0063007a0c */ /* 0x000fe20004f41270 */
[----:B-1----:R-:W-:-:S02]  /*7f350*/  IMAD.WIDE R164, R169, 0x4, R162 ;  /* 0x00000004a9a47825 */ /* 0x002fc400078e02a2 */
[----:B------:R-:W2:Y:S02]  /*7f360*/  LDL.LU R246, [R1+0xaec] ;  /* 0x000aec0001f67983 */ /* 0x000ea40000300800 */
[----:B------:R-:W-:Y:S02]  /*7f370*/  IMAD.WIDE R2, R169, 0x4, R160 ;  /* 0x00000004a9027825 */ /* 0x000fe400078e02a0 */
[----:B------:R1:W-:Y:S04]  /*7f380*/  @P5 STG.E [R164.64], R251 ;  /* 0x000000fba4005986 */ /* 0x0003e8000c101904 */
[----:B-1----:R-:W2:Y:S01]  /*7f390*/  LDL.LU R251, [R1+0xa9c] ;  /* 0x000a9c0001fb7983 */ /* 0x002ea20000300800 */
[----:B------:R-:W-:-:S03]  /*7f3a0*/  ISETP.LT.AND P1, PT, R174, c[0x0][0x178], !P1 ;  /* 0x00005e00ae007a0c */ /* 0x000fc60004f21270 */
[----:B----4-:R1:W-:Y:S02]  /*7f3b0*/  @P6 STG.E [R2.64], R249 ;  /* 0x000000f902006986 */ /* 0x0103e4000c101904 */
[C---:B-1----:R-:W-:Y:S02]  /*7f3c0*/  IMAD.WIDE R2, R169.reuse, 0x4, R6 ;  /* 0x00000004a9027825 */ /* 0x042fe400078e0206 */
[----:B------:R-:W4:Y:S04]  /*7f3d0*/  LDL.LU R249, [R1+0x9ac] ;  /* 0x0009ac0001f97983 */ /* 0x000f280000300800 */
[----:B---3--:R1:W-:Y:S04]  /*7f3e0*/  @P2 STG.E [R2.64], R250 ;  /* 0x000000fa02002986 */ /* 0x0083e8000c101904 */
[----:B-1----:R-:W3:Y:S01]  /*7f3f0*/  LDL.LU R3, [R1+0xae8] ;  /* 0x000ae80001037983 */ /* 0x002ee20000300800 */
[----:B------:R-:W-:-:S05]  /*7f400*/  IMAD.WIDE R164, R169, 0x4, R4 ;  /* 0x00000004a9a47825 */ /* 0x000fca00078e0204 */
[----:B--2---:R1:W-:Y:S04]  /*7f410*/  @P1 STG.E [R164.64], R248 ;  /* 0x000000f8a4001986 */ /* 0x0043e8000c101904 */
[----:B-1----:R-:W2:Y:S01]  /*7f420*/  LDL.LU R248, [R1+0x6ec] ;  /* 0x0006ec0001f87983 */ /* 0x002ea20000300800 */
[C---:B------:R-:W-:Y:S02]  /*7f430*/  IADD3 R170, R242.reuse, 0x18, RZ ;  /* 0x00000018f2aa7810 */ /* 0x040fe40007ffe0ff */
[----:B------:R-:W-:Y:S01]  /*7f440*/  IADD3 R171, R242, 0x19, RZ ;  /* 0x00000019f2ab7810 */ /* 0x000fe20007ffe0ff */
[----:B------:R-:W2:Y:S01]  /*7f450*/  LDL.LU R175, [R1+0xb08] ;  /* 0x000b080001af7983 */ /* 0x000ea20000300800 */
[----:B------:R-:W-:Y:S02]  /*7f460*/  ISETP.GE.AND P3, PT, R170, c[0x0][0x17c], PT ;  /* 0x00005f00aa007a0c */ /* 0x000fe40003f66270 */
[----:B------:R-:W-:Y:S01]  /*7f470*/  ISETP.GE.AND P2, PT, R171, c[0x0][0x17c], PT ;  /* 0x00005f00ab007a0c */ /* 0x000fe20003f46270 */
[----:B------:R-:W2:Y:S01]  /*7f480*/  LDL.LU R239, [R1+0xac8] ;  /* 0x000ac80001ef7983 */ /* 0x000ea20000300800 */
[----:B------:R-:W-:-:S02]  /*7f490*/  ISETP.LT.AND P5, PT, R243, c[0x0][0x178], !P3 ;  /* 0x00005e00f3007a0c */ /* 0x000fc40005fa1270 */
[----:B------:R-:W-:Y:S01]  /*7f4a0*/  ISETP.LT.AND P4, PT, R252, c[0x0][0x178], !P3 ;  /* 0x00005e00fc007a0c */ /* 0x000fe20005f81270 */
[----:B------:R-:W2:Y:S01]  /*7f4b0*/  LDL.LU R245, [R1+0xa78] ;  /* 0x000a780001f57983 */ /* 0x000ea20000300800 */
[----:B------:R-:W-:Y:S02]  /*7f4c0*/  IADD3 R170, R169, c[0x0][0x198], RZ ;  /* 0x00006600a9aa7a10 */ /* 0x000fe40007ffe0ff */
[----:B------:R-:W-:Y:S01]  /*7f4d0*/  ISETP.LT.AND P6, PT, R99, c[0x0][0x178], !P3 ;  /* 0x00005e0063007a0c */ /* 0x000fe20005fc1270 */
[----:B------:R-:W2:Y:S02]  /*7f4e0*/  LDL.LU R244, [R1+0x948] ;  /* 0x0009480001f47983 */ /* 0x000ea40000300800 */
[----:B------:R-:W-:-:S04]  /*7f4f0*/  IMAD.WIDE R166, R170, 0x4, R162 ;  /* 0x00000004aaa67825 */ /* 0x000fc800078e02a2 */
[----:B------:R-:W-:Y:S01]  /*7f500*/  IMAD.WIDE R168, R170, 0x4, R160 ;  /* 0x00000004aaa87825 */ /* 0x000fe200078e02a0 */
[----:B------:R-:W-:Y:S01]  /*7f510*/  ISETP.LT.AND P3, PT, R174, c[0x0][0x178], !P3 ;  /* 0x00005e00ae007a0c */ /* 0x000fe20005f61270 */
[----:B------:R-:W2:Y:S01]  /*7f520*/  LDL.LU R250, [R1+0xb0c] ;  /* 0x000b0c0001fa7983 */ /* 0x000ea20000300800 */
[----:B------:R-:W-:Y:S02]  /*7f530*/  IADD3 R171, R170, c[0x0][0x198], RZ ;  /* 0x00006600aaab7a10 */ /* 0x000fe40007ffe0ff */
[----:B------:R-:W-:-:S03]  /*7f540*/  ISETP.LT.AND P1, PT, R99, c[0x0][0x178], !P2 ;  /* 0x00005e0063007a0c */ /* 0x000fc60005721270 */
[----:B------:R-:W-:Y:S01]  /*7f550*/  IMAD.WIDE R164, R171, 0x4, R162 ;  /* 0x00000004aba47825 */ /* 0x000fe200078e02a2 */
[----:B---3--:R1:W-:Y:S01]  /*7f560*/  @P5 STG.E [R166.64], R3 ;  /* 0x00000003a6005986 */ /* 0x0083e2000c101904 */
[----:B------:R-:W-:-:S03]  /*7f570*/  ISETP.LT.AND P5, PT, R243, c[0x0][0x178], !P2 ;  /* 0x00005e00f3007a0c */ /* 0x000fc600057a1270 */
[----:B------:R3:W-:Y:S01]  /*7f580*/  @P4 STG.E [R168.64], R172 ;  /* 0x000000aca8004986 */ /* 0x0007e2000c101904 */
[----:B------:R-:W-:Y:S01]  /*7f590*/  ISETP.LT.AND P4, PT, R252, c[0x0][0x178], !P2 ;  /* 0x00005e00fc007a0c */ /* 0x000fe20005781270 */
[----:B-1----:R-:W-:-:S05]  /*7f5a0*/  IMAD.WIDE R2, R170, 0x4, R6 ;  /* 0x00000004aa027825 */ /* 0x002fca00078e0206 */
[----:B------:R1:W-:Y:S01]  /*7f5b0*/  @P6 STG.E [R2.64], R173 ;  /* 0x000000ad02006986 */ /* 0x0003e2000c101904 */
[----:B------:R-:W-:Y:S01]  /*7f5c0*/  IMAD.WIDE R166, R171, 0x4, R160 ;  /* 0x00000004aba67825 */ /* 0x000fe200078e02a0 */
[----:B------:R-:W-:-:S03]  /*7f5d0*/  ISETP.LT.AND P2, PT, R174, c[0x0][0x178], !P2 ;  /* 0x00005e00ae007a0c */ /* 0x000fc60005741270 */
[----:B---3--:R-:W-:-:S04]  /*7f5e0*/  IMAD.WIDE R168, R171, 0x4, R6 ;  /* 0x00000004aba87825 */ /* 0x008fc800078e0206 */
[----:B-1----:R-:W-:-:S05]  /*7f5f0*/  IMAD.WIDE R2, R170, 0x4, R4 ;  /* 0x00000004aa027825 */ /* 0x002fca00078e0204 */
[----:B------:R1:W-:Y:S04]  /*7f600*/  @P3 STG.E [R2.64], R247 ;  /* 0x000000f702003986 */ /* 0x0003e8000c101904 */
[----:B------:R-:W-:Y:S04]  /*7f610*/  @P5 STG.E [R164.64], R246 ;  /* 0x000000f6a4005986 */ /* 0x000fe8000c101904 */
[----:B------:R3:W-:Y:S04]  /*7f620*/  @P4 STG.E [R166.64], R251 ;  /* 0x000000fba6004986 */ /* 0x0007e8000c101904 */
[----:B----4-:R4:W-:Y:S01]  /*7f630*/  @P1 STG.E [R168.64], R249 ;  /* 0x000000f9a8001986 */ /* 0x0109e2000c101904 */
[----:B-1----:R-:W-:-:S03]  /*7f640*/  IMAD.WIDE R2, R171, 0x4, R4 ;  /* 0x00000004ab027825 */ /* 0x002fc600078e0204 */
[----:B---3--:R-:W3:Y:S04]  /*7f650*/  LDL.LU R251, [R1+0xacc] ;  /* 0x000acc0001fb7983 */ /* 0x008ee80000300800 */
[----:B----4-:R-:W4:Y:S04]  /*7f660*/  LDL.LU R249, [R1+0xa7c] ;  /* 0x000a7c0001f97983 */ /* 0x010f280000300800 */
[----:B--2---:R1:W-:Y:S04]  /*7f670*/  @P2 STG.E [R2.64], R248 ;  /* 0x000000f802002986 */ /* 0x0043e8000c101904 */
[----:B-1----:R-:W2:Y:S01]  /*7f680*/  LDL.LU R248, [R1+0x94c] ;  /* 0x00094c0001f87983 */ /* 0x002ea20000300800 */
[----:B------:R-:W-:-:S02]  /*7f690*/  IADD3 R172, R242, 0x1a, RZ ;  /* 0x0000001af2ac7810 */ /* 0x000fc40007ffe0ff */
[----:B------:R-:W-:Y:S01]  /*7f6a0*/  IADD3 R164, R171, c[0x0][0x198], RZ ;  /* 0x00006600aba47a10 */ /* 0x000fe20007ffe0ff */
[----:B------:R-:W2:Y:S01]  /*7f6b0*/  LDL.LU R247, [R1+0xb48] ;  /* 0x000b480001f77983 */ /* 0x000ea20000300800 */
[----:B------:R-:W-:Y:S02]  /*7f6c0*/  ISETP.GE.AND P6, PT, R172, c[0x0][0x17c], PT ;  /* 0x00005f00ac007a0c */ /* 0x000fe40003fc6270 */
[C---:B------:R-:W-:Y:S01]  /*7f6d0*/  ISETP.LT.AND P2, PT, R243.reuse, c[0x0][0x178], !P0 ;  /* 0x00005e00f3007a0c */ /* 0x040fe20004741270 */
[----:B------:R-:W-:Y:S01]  /*7f6e0*/  IMAD.WIDE R170, R164, 0x4, R162 ;  /* 0x00000004a4aa7825 */ /* 0x000fe200078e02a2 */
[----:B------:R-:W-:Y:S01]  /*7f6f0*/  ISETP.LT.AND P3, PT, R243, c[0x0][0x178], !P6 ;  /* 0x00005e00f3007a0c */ /* 0x000fe20007761270 */
[----:B------:R-:W2:Y:S01]  /*7f700*/  LDL.LU R246, [R1+0xaf8] ;  /* 0x000af80001f67983 */ /* 0x000ea20000300800 */
[----:B------:R-:W-:Y:S02]  /*7f710*/  ISETP.LT.AND P1, PT, R252, c[0x0][0x178], !P6 ;  /* 0x00005e00fc007a0c */ /* 0x000fe40007721270 */
[----:B------:R-:W-:-:S02]  /*7f720*/  ISETP.LT.AND P5, PT, R99, c[0x0][0x178], !P6 ;  /* 0x00005e0063007a0c */ /* 0x000fc400077a1270 */
[----:B------:R-:W-:Y:S02]  /*7f730*/  ISETP.LT.AND P6, PT, R174, c[0x0][0x178], !P6 ;  /* 0x00005e00ae007a0c */ /* 0x000fe400077c1270 */
[----:B------:R-:W-:Y:S02]  /*7f740*/  IADD3 R165, R242, 0x1c, RZ ;  /* 0x0000001cf2a57810 */ /* 0x000fe40007ffe0ff */
[C---:B------:R-:W-:Y:S01]  /*7f750*/  IADD3 R2, R164.reuse, c[0x0][0x198], RZ ;  /* 0x00006600a4027a10 */ /* 0x040fe20007ffe0ff */
[C---:B------:R-:W-:Y:S01]  /*7f760*/  IMAD.WIDE R168, R164.reuse, 0x4, R160 ;  /* 0x00000004a4a87825 */ /* 0x040fe200078e02a0 */
[----:B------:R-:W-:Y:S01]  /*7f770*/  ISETP.GE.AND P4, PT, R165, c[0x0][0x17c], PT ;  /* 0x00005f00a5007a0c */ /* 0x000fe20003f86270 */
[----:B------:R1:W-:Y:S02]  /*7f780*/  @P3 STG.E [R170.64], R175 ;  /* 0x000000afaa003986 */ /* 0x0003e4000c101904 */
[----:B------:R-:W-:Y:S01]  /*7f790*/  IMAD.WIDE R166, R164, 0x4, R6 ;  /* 0x00000004a4a67825 */ /* 0x000fe200078e0206 */
[----:B------:R-:W-:-:S03]  /*7f7a0*/  ISETP.LT.AND P3, PT, R252, c[0x0][0x178], !P0 ;  /* 0x00005e00fc007a0c */ /* 0x000fc60004761270 */
[----:B------:R-:W-:Y:S01]  /*7f7b0*/  IMAD.WIDE R164, R164, 0x4, R4 ;  /* 0x00000004a4a47825 */ /* 0x000fe200078e0204 */
[----:B------:R-:W-:Y:S03]  /*7f7c0*/  @P1 STG.E [R168.64], R239 ;  /* 0x000000efa8001986 */ /* 0x000fe6000c101904 */
[----:B-1----:R-:W-:Y:S01]  /*7f7d0*/  IMAD.WIDE R170, R2, 0x4, R162 ;  /* 0x0000000402aa7825 */ /* 0x002fe200078e02a2 */
[----:B------:R1:W-:Y:S04]  /*7f7e0*/  @P5 STG.E [R166.64], R245 ;  /* 0x000000f5a6005986 */ /* 0x0003e8000c101904 */
[----:B------:R1:W-:Y:S04]  /*7f7f0*/  @P6 STG.E [R164.64], R244 ;  /* 0x000000f4a4006986 */ /* 0x0003e8000c101904 */
[----:B------:R1:W-:Y:S01]  /*7f800*/  @P2 STG.E [R170.64], R250 ;  /* 0x000000faaa002986 */ /* 0x0003e2000c101904 */
[----:B------:R-:W-:-:S03]  /*7f810*/  ISETP.LT.AND P2, PT, R99, c[0x0][0x178], !P0 ;  /* 0x00005e0063007a0c */ /* 0x000fc60004741270 */
[----:B-1----:R-:W2:Y:S01]  /*7f820*/  LDL.LU R245, [R1+0xaa8] ;  /* 0x000aa80001f57983 */ /* 0x002ea20000300800 */
[----:B------:R-:W-:Y:S01]  /*7f830*/  IMAD.WIDE R166, R2, 0x4, R160 ;  /* 0x0000000402a67825 */ /* 0x000fe200078e02a0 */
[----:B------:R-:W-:Y:S02]  /*7f840*/  ISETP.LT.AND P0, PT, R174, c[0x0][0x178], !P0 ;  /* 0x00005e00ae007a0c */ /* 0x000fe40004701270 */
[----:B------:R-:W2:Y:S01]  /*7f850*/  LDL.LU R244, [R1+0xa38] ;  /* 0x000a380001f47983 */ /* 0x000ea20000300800 */
[----:B------:R-:W-:Y:S01]  /*7f860*/  IMAD.WIDE R164, R2, 0x4, R6 ;  /* 0x0000000402a47825 */ /* 0x000fe200078e0206 */
[----:B------:R-:W-:Y:S02]  /*7f870*/  IADD3 R3, R242, 0x1d, RZ ;  /* 0x0000001df2037810 */ /* 0x000fe40007ffe0ff */
[----:B------:R-:W2:Y:S01]  /*7f880*/  LDL.LU R250, [R1+0xb4c] ;  /* 0x000b4c0001fa7983 */ /* 0x000ea20000300800 */
[C---:B------:R-:W-:Y:S02]  /*7f890*/  IADD3 R170, R2.reuse, c[0x0][0x198], RZ ;  /* 0x0000660002aa7a10 */ /* 0x040fe40007ffe0ff */
[----:B------:R-:W-:Y:S01]  /*7f8a0*/  ISETP.GE.AND P1, PT, R3, c[0x0][0x17c], PT ;  /* 0x00005f0003007a0c */ /* 0x000fe20003f26270 */
[----:B------:R-:W-:Y:S01]  /*7f8b0*/  IMAD.WIDE R2, R2, 0x4, R4 ;  /* 0x0000000402027825 */ /* 0x000fe200078e0204 */
[----:B---3--:R1:W-:Y:S04]  /*7f8c0*/  @P3 STG.E [R166.64], R251 ;  /* 0x000000fba6003986 */ /* 0x0083e8000c101904 */
[----:B----4-:R3:W-:Y:S04]  /*7f8d0*/  @P2 STG.E [R164.64], R249 ;  /* 0x000000f9a4002986 */ /* 0x0107e8000c101904 */
[----:B-1----:R-:W4:Y:S04]  /*7f8e0*/  LDL.LU R251, [R1+0xafc] ;  /* 0x000afc0001fb7983 */ /* 0x002f280000300800 */
[----:B---3--:R-:W3:Y:S04]  /*7f8f0*/  LDL.LU R249, [R1+0xaac] ;  /* 0x000aac0001f97983 */ /* 0x008ee80000300800 */
[----:B--2---:R1:W-:Y:S04]  /*7f900*/  @P0 STG.E [R2.64], R248 ;  /* 0x000000f802000986 */ /* 0x0043e8000c101904 */
[----:B-1----:R-:W2:Y:S01]  /*7f910*/  LDL.LU R248, [R1+0xa3c] ;  /* 0x000a3c0001f87983 */ /* 0x002ea20000300800 */
[----:B------:R-:W-:-:S02]  /*7f920*/  ISETP.LT.AND P6, PT, R243, c[0x0][0x178], !P4 ;  /* 0x00005e00f3007a0c */ /* 0x000fc400067c1270 */
[----:B------:R-:W-:Y:S01]  /*7f930*/  ISETP.LT.AND P5, PT, R252, c[0x0][0x178], !P4 ;  /* 0x00005e00fc007a0c */ /* 0x000fe200067a1270 */
[C---:B------:R-:W-:Y:S01]  /*7f940*/  IMAD.WIDE R168, R170.reuse, 0x4, R162 ;  /* 0x00000004aaa87825 */ /* 0x040fe200078e02a2 */
[----:B------:R-:W2:Y:S03]  /*7f950*/  LDL.LU R173, [R1+0xbf8] ;  /* 0x000bf80001ad7983 */ /* 0x000ea60000300800 */
[----:B------:R-:W-:Y:S01]  /*7f960*/  IMAD.WIDE R166, R170, 0x4, R160 ;  /* 0x00000004aaa67825 */ /* 0x000fe200078e02a0 */
[----:B------:R-:W2:Y:S05]  /*7f970*/  LDL.LU R239, [R1+0xb18] ;  /* 0x000b180001ef7983 */ /* 0x000eaa0000300800 */
[----:B------:R1:W-:Y:S01]  /*7f980*/  @P6 STG.E [R168.64], R247 ;  /* 0x000000f7a8006986 */ /* 0x0003e2000c101904 */
[----:B------:R-:W-:-:S02]  /*7f990*/  ISETP.LT.AND P6, PT, R99, c[0x0][0x178], !P4 ;  /* 0x00005e0063007a0c */ /* 0x000fc400067c1270 */
[----:B------:R-:W-:Y:S01]  /*7f9a0*/  ISETP.LT.AND P4, PT, R174, c[0x0][0x178], !P4 ;  /* 0x00005e00ae007a0c */ /* 0x000fe20006781270 */
[----:B------:R1:W-:Y:S01]  /*7f9b0*/  @P5 STG.E [R166.64], R246 ;  /* 0x000000f6a6005986 */ /* 0x0003e2000c101904 */
[----:B------:R-:W-:Y:S02]  /*7f9c0*/  ISETP.LT.AND P5, PT, R243, c[0x0][0x178], !P1 ;  /* 0x00005e00f3007a0c */ /* 0x000fe40004fa1270 */
[----:B------:R-:W-:Y:S01]  /*7f9d0*/  ISETP.LT.AND P3, PT, R252, c[0x0][0x178], !P1 ;  /* 0x00005e00fc007a0c */ /* 0x000fe20004f61270 */
[C---:B------:R-:W-:Y:S01]  /*7f9e0*/  IMAD.WIDE R2, R170.reuse, 0x4, R6 ;  /* 0x00000004aa027825 */ /* 0x040fe200078e0206 */
[----:B------:R-:W-:Y:S02]  /*7f9f0*/  ISETP.LT.AND P0, PT, R99, c[0x0][0x178], !P1 ;  /* 0x00005e0063007a0c */ /* 0x000fe40004f01270 */
[C---:B-1----:R-:W-:Y:S01]  /*7fa00*/  IADD3 R168, R170.reuse, c[0x0][0x198], RZ ;  /* 0x00006600aaa87a10 */ /* 0x042fe20007ffe0ff */
[----:B------:R-:W-:Y:S01]  /*7fa10*/  IMAD.WIDE R164, R170, 0x4, R4 ;  /* 0x00000004aaa47825 */ /* 0x000fe200078e0204 */
[----:B------:R-:W2:Y:S03]  /*7fa20*/  LDL.LU R247, [R1+0xad8] ;  /* 0x000ad80001f77983 */ /* 0x000ea60000300800 */
[----:B------:R-:W-:Y:S01]  /*7fa30*/  IMAD.WIDE R166, R168, 0x4, R162 ;  /* 0x00000004a8a67825 */ /* 0x000fe200078e02a2 */
[----:B------:R-:W2:Y:S04]  /*7fa40*/  LDL.LU R246, [R1+0xa88] ;  /* 0x000a880001f67983 */ /* 0x000ea80000300800 */
[----:B------:R1:W-:Y:S01]  /*7fa50*/  @P6 STG.E [R2.64], R245 ;  /* 0x000000f502006986 */ /* 0x0003e2000c101904 */
[----:B------:R-:W-:-:S03]  /*7fa60*/  ISETP.LT.AND P1, PT, R174, c[0x0][0x178], !P1 ;  /* 0x00005e00ae007a0c */ /* 0x000fc60004f21270 */
[----:B------:R1:W-:Y:S04]  /*7fa70*/  @P4 STG.E [R164.64], R244 ;  /* 0x000000f4a4004986 */ /* 0x0003e8000c101904 */
[----:B------:R-:W-:Y:S01]  /*7fa80*/  @P5 STG.E [R166.64], R250 ;  /* 0x000000faa6005986 */ /* 0x000fe2000c101904 */
[----:B-1----:R-:W-:-:S04]  /*7fa90*/  IMAD.WIDE R2, R168, 0x4, R160 ;  /* 0x00000004a8027825 */ /* 0x002fc800078e02a0 */
[C---:B------:R-:W-:Y:S01]  /*7faa0*/  IMAD.WIDE R164, R168.reuse, 0x4, R6 ;  /* 0x00000004a8a47825 */ /* 0x040fe200078e0206 */
[----:B----4-:R1:W-:Y:S04]  /*7fab0*/  @P3 STG.E [R2.64], R251 ;  /* 0x000000fb02003986 */ /* 0x0103e8000c101904 */
[----:B---3--:R3:W-:Y:S04]  /*7fac0*/  @P0 STG.E [R164.64], R249 ;  /* 0x000000f9a4000986 */ /* 0x0087e8000c101904 */
[----:B-1----:R-:W4:Y:S01]  /*7fad0*/  LDL.LU R251, [R1+0xbfc] ;  /* 0x000bfc0001fb7983 */ /* 0x002f220000300800 */
[----:B------:R-:W-:-:S03]  /*7fae0*/  IMAD.WIDE R2, R168, 0x4, R4 ;  /* 0x00000004a8027825 */ /* 0x000fc600078e0204 */
[----:B---3--:R-:W3:Y:S04]  /*7faf0*/  LDL.LU R249, [R1+0xb1c] ;  /* 0x000b1c0001f97983 */ /* 0x008ee80000300800 */
[----:B------:R-:W3:Y:S04]  /*7fb00*/  LDL.LU R250, [R1+0xadc] ;  /* 0x000adc0001fa7983 */ /* 0x000ee80000300800 */
[----:B--2---:R1:W-:Y:S04]  /*7fb10*/  @P1 STG.E [R2.64], R248 ;  /* 0x000000f802001986 */ /* 0x0043e8000c101904 */
[----:B-1----:R-:W2:Y:S01]  /*7fb20*/  LDL.LU R248, [R1+0xa8c] ;  /* 0x000a8c0001f87983 */ /* 0x002ea20000300800 */
[----:B------:R-:W-:-:S02]  /*7fb30*/  IADD3 R169, R242, 0x1e, RZ ;  /* 0x0000001ef2a97810 */ /* 0x000fc40007ffe0ff */
[----:B------:R-:W-:Y:S01]  /*7fb40*/  IADD3 R170, R242, 0x1f, RZ ;  /* 0x0000001ff2aa7810 */ /* 0x000fe20007ffe0ff */
[----:B------:R-:W2:Y:S01]  /*7fb50*/  LDL.LU R175, [R1+0xb50] ;  /* 0x000b500001af7983 */ /* 0x000ea20000300800 */
[----:B------:R-:W-:Y:S02]  /*7fb60*/  ISETP.GE.AND P6, PT, R169, c[0x0][0x17c], PT ;  /* 0x00005f00a9007a0c */ /* 0x000fe40003fc6270 */
[----:B------:R-:W-:Y:S01]  /*7fb70*/  ISETP.GE.AND P3, PT, R170, c[0x0][0x17c], PT ;  /* 0x00005f00aa007a0c */ /* 0x000fe20003f66270 */
[----:B------:R-:W2:Y:S01]  /*7fb80*/  LDL.LU R245, [R1+0x5d0] ;  /* 0x0005d00001f57983 */ /* 0x000ea20000300800 */
[----:B------:R-:W-:Y:S02]  /*7fb90*/  ISETP.LT.AND P4, PT, R243, c[0x0][0x178], !P6 ;  /* 0x00005e00f3007a0c */ /* 0x000fe40007781270 */
[----:B------:R-:W-:Y:S01]  /*7fba0*/  ISETP.LT.AND P5, PT, R252, c[0x0][0x178], !P6 ;  /* 0x00005e00fc007a0c */ /* 0x000fe200077a1270 */
[----:B------:R-:W2:Y:S01]  /*7fbb0*/  LDL.LU R244, [R1+0x50] ;  /* 0x0000500001f47983 */ /* 0x000ea20000300800 */
[----:B------:R-:W-:-:S02]  /*7fbc0*/  IADD3 R169, R168, c[0x0][0x198], RZ ;  /* 0x00006600a8a97a10 */ /* 0x000fc40007ffe0ff */
[----:B------:R-:W-:-:S03]  /*7fbd0*/  ISETP.LT.AND P0, PT, R99, c[0x0][0x178], !P6 ;  /* 0x00005e0063007a0c */ /* 0x000fc60007701270 */
[----:B------:R-:W-:-:S04]  /*7fbe0*/  IMAD.WIDE R164, R169, 0x4, R162 ;  /* 0x00000004a9a47825 */ /* 0x000fc800078e02a2 */
[----:B------:R-:W-:Y:S01]  /*7fbf0*/  IMAD.WIDE R166, R169, 0x4, R160 ;  /* 0x00000004a9a67825 */ /* 0x000fe200078e02a0 */
[----:B------:R-:W-:Y:S01]  /*7fc00*/  ISETP.LT.AND P6, PT, R174, c[0x0][0x178], !P6 ;  /* 0x00005e00ae007a0c */ /* 0x000fe200077c1270 */
[----:B------:R1:W-:Y:S04]  /*7fc10*/  @P4 STG.E [R164.64], R173 ;  /* 0x000000ada4004986 */ /* 0x0003e8000c101904 */
[----:B------:R1:W-:Y:S01]  /*7fc20*/  @P5 STG.E [R166.64], R239 ;  /* 0x000000efa6005986 */ /* 0x0003e2000c101904 */
[----:B------:R-:W-:Y:S01]  /*7fc30*/  ISETP.LT.AND P5, PT, R243, c[0x0][0x178], !P3 ;  /* 0x00005e00f3007a0c */ /* 0x000fe20005fa1270 */
[----:B------:R-:W-:Y:S01]  /*7fc40*/  IMAD.WIDE R2, R169, 0x4, R6 ;  /* 0x00000004a9027825 */ /* 0x000fe200078e0206 */
[----:B------:R-:W-:-:S03]  /*7fc50*/  ISETP.LT.AND P1, PT, R252, c[0x0][0x178], !P3 ;  /* 0x00005e00fc007a0c */ /* 0x000fc60005f21270 */
[C---:B-1----:R-:W-:Y:S01]  /*7fc60*/  IMAD.WIDE R164, R169.reuse, 0x4, R4 ;  /* 0x00000004a9a47825 */ /* 0x042fe200078e0204 */
[----:B------:R-:W-:Y:S01]  /*7fc70*/  IADD3 R169, R169, c[0x0][0x198], RZ ;  /* 0x00006600a9a97a10 */ /* 0x000fe20007ffe0ff */
[----:B------:R1:W-:Y:S01]  /*7fc80*/  @P0 STG.E [R2.64], R247 ;  /* 0x000000f702000986 */ /* 0x0003e2000c101904 */
[----:B------:R-:W-:Y:S02]  /*7fc90*/  ISETP.LT.AND P4, PT, R99, c[0x0][0x178], !P3 ;  /* 0x00005e0063007a0c */ /* 0x000fe40005f81270 */
[----:B------:R-:W-:Y:S01]  /*7fca0*/  IADD3 R166, R242, 0x23, RZ ;  /* 0x00000023f2a67810 */ /* 0x000fe20007ffe0ff */
[----:B------:R1:W-:Y:S01]  /*7fcb0*/  @P6 STG.E [R164.64], R246 ;  /* 0x000000f6a4006986 */ /* 0x0003e2000c101904 */
[----:B------:R-:W-:Y:S02]  /*7fcc0*/  ISETP.LT.AND P3, PT, R174, c[0x0][0x178], !P3 ;  /* 0x00005e00ae007a0c */ /* 0x000fe40005f61270 */
[----:B------:R-:W-:Y:S01]  /*7fcd0*/  ISETP.GE.AND P0, PT, R166, c[0x0][0x17c], PT ;  /* 0x00005f00a6007a0c */ /* 0x000fe20003f06270 */
[----:B-1----:R-:W-:-:S04]  /*7fce0*/  IMAD.WIDE R2, R169, 0x4, R162 ;  /* 0x00000004a9027825 */ /* 0x002fc800078e02a2 */
[----:B------:R-:W-:-:S04]  /*7fcf0*/  IMAD.WIDE R164, R169, 0x4, R160 ;  /* 0x00000004a9a47825 */ /* 0x000fc800078e02a0 */
[C---:B------:R-:W-:Y:S01]  /*7fd00*/  IMAD.WIDE R166, R169.reuse, 0x4, R6 ;  /* 0x00000004a9a67825 */ /* 0x040fe200078e0206 */
[----:B----4-:R1:W-:Y:S04]  /*7fd10*/  @P5 STG.E [R2.64], R251 ;  /* 0x000000fb02005986 */ /* 0x0103e8000c101904 */
[----:B---3--:R3:W-:Y:S04]  /*7fd20*/  @P1 STG.E [R164.64], R249 ;  /* 0x000000f9a4001986 */ /* 0x0087e8000c101904 */
[----:B-1----:R-:W4:Y:S01]  /*7fd30*/  LDL.LU R251, [R1+0x10] ;  /* 0x0000100001fb7983 */ /* 0x002f220000300800 */
[----:B------:R-:W-:-:S03]  /*7fd40*/  IMAD.WIDE R2, R169, 0x4, R4 ;  /* 0x00000004a9027825 */ /* 0x000fc600078e0204 */
[----:B---3--:R-:W3:Y:S04]  /*7fd50*/  LDL.LU R249, [R1+0xb54] ;  /* 0x000b540001f97983 */ /* 0x008ee80000300800 */
[----:B------:R1:W-:Y:S04]  /*7fd60*/  @P4 STG.E [R166.64], R250 ;  /* 0x000000faa6004986 */ /* 0x0003e8000c101904 */
[----:B------:R-:W3:Y:S04]  /*7fd70*/  LDL.LU R247, [R1+0x5d4] ;  /* 0x0005d40001f77983 */ /* 0x000ee80000300800 */
[----:B-1----:R-:W3:Y:S04]  /*7fd80*/  LDL.LU R250, [R1+0x54] ;  /* 0x0000540001fa7983 */ /* 0x002ee80000300800 */
[----:B--2---:R1:W-:Y:S04]  /*7fd90*/  @P3 STG.E [R2.64], R248 ;  /* 0x000000f802003986 */ /* 0x0043e8000c101904 */
[----:B-1----:R-:W2:Y:S01]  /*7fda0*/  LDL.LU R248, [R1+0x14] ;  /* 0x0000140001f87983 */ /* 0x002ea20000300800 */
[----:B------:R-:W-:-:S02]  /*7fdb0*/  IADD3 R171, R242, 0x20, RZ ;  /* 0x00000020f2ab7810 */ /* 0x000fc40007ffe0ff */
[----:B------:R-:W-:Y:S01]  /*7fdc0*/  IADD3 R168, R169, c[0x0][0x198], RZ ;  /* 0x00006600a9a87a10 */ /* 0x000fe20007ffe0ff */
[----:B------:R-:W2:Y:S01]  /*7fdd0*/  LDL.LU R239, [R1+0xb60] ;  /* 0x000b600001ef7983 */ /* 0x000ea20000300800 */
[----:B------:R-:W-:Y:S02]  /*7fde0*/  ISETP.GE.AND P2, PT, R171, c[0x0][0x17c], PT ;  /* 0x00005f00ab007a0c */ /* 0x000fe40003f46270 */
[----:B------:R-:W-:Y:S01]  /*7fdf0*/  IADD3 R170, R242, 0x21, RZ ;  /* 0x00000021f2aa7810 */ /* 0x000fe20007ffe0ff */
[----:B------:R-:W-:Y:S01]  /*7fe00*/  IMAD.WIDE R164, R168, 0x4, R162 ;  /* 0x00000004a8a47825 */ /* 0x000fe200078e02a2 */
[----:B------:R-:W-:Y:S01]  /*7fe10*/  ISETP.LT.AND P6, PT, R243, c[0x0][0x178], !P2 ;  /* 0x00005e00f3007a0c */ /* 0x000fe200057c1270 */
[----:B------:R-:W2:Y:S01]  /*7fe20*/  LDL.LU R246, [R1+0x600] ;  /* 0x0006000001f67983 */ /* 0x000ea20000300800 */
[----:B------:R-:W-:Y:S02]  /*7fe30*/  ISETP.LT.AND P5, PT, R252, c[0x0][0x178], !P2 ;  /* 0x00005e00fc007a0c */ /* 0x000fe400057a1270 */
[----:B------:R-:W-:Y:S01]  /*7fe40*/  ISETP.LT.AND P1, PT, R99, c[0x0][0x178], !P2 ;  /* 0x00005e0063007a0c */ /* 0x000fe20005721270 */
[----:B------:R-:W-:Y:S01]  /*7fe50*/  IMAD.WIDE R166, R168, 0x4, R160 ;  /* 0x00000004a8a67825 */ /* 0x000fe200078e02a0 */
[----:B------:R-:W-:-:S02]  /*7fe60*/  ISETP.GE.AND P4, PT, R170, c[0x0][0x17c], PT ;  /* 0x00005f00aa007a0c */ /* 0x000fc40003f86270 */
[----:B------:R-:W-:Y:S01]  /*7fe70*/  ISETP.LT.AND P2, PT, R174, c[0x0][0x178], !P2 ;  /* 0x00005e00ae007a0c */ /* 0x000fe20005741270 */
[----:B------:R-:W-:Y:S01]  /*7fe80*/  IMAD.WIDE R2, R168, 0x4, R6 ;  /* 0x00000004a8027825 */ /* 0x000fe200078e0206 */
[----:B------:R-:W-:-:S03]  /*7fe90*/  ISETP.LT.AND P3, PT, R252, c[0x0][0x178], !P4 ;  /* 0x00005e00fc007a0c */ /* 0x000fc60006761270 */
[----:B------:R1:W-:Y:S01]  /*7fea0*/  @P6 STG.E [R164.64], R175 ;  /* 0x000000afa4006986 */ /* 0x0003e2000c101904 */
[----:B------:R-:W-:-:S03]  /*7feb0*/  ISETP.LT.AND P6, PT, R243, c[0x0][0x178], !P4 ;  /* 0x00005e00f3007a0c */ /* 0x000fc600067c1270 */
[----:B------:R1:W-:Y:S01]  /*7fec0*/  @P5 STG.E [R166.64], R245 ;  /* 0x000000f5a6005986 */ /* 0x0003e2000c101904 */
[----:B------:R-:W-:Y:S02]  /*7fed0*/  ISETP.LT.AND P5, PT, R99, c[0x0][0x178], !P4 ;  /* 0x00005e0063007a0c */ /* 0x000fe400067a1270 */
[C---:B------:R-:W-:Y:S01]  /*7fee0*/  IADD3 R169, R168.reuse, c[0x0][0x198], RZ ;  /* 0x00006600a8a97a10 */ /* 0x040fe20007ffe0ff */
[----:B------:R1:W-:Y:S02]  /*7fef0*/  @P1 STG.E [R2.64], R244 ;  /* 0x000000f402001986 */ /* 0x0003e4000c101904 */
[----:B-1----:R-:W-:Y:S01]  /*7ff00*/  IMAD.WIDE R164, R168, 0x4, R4 ;  /* 0x00000004a8a47825 */ /* 0x002fe200078e0204 */
[----:B------:R-:W-:Y:S01]  /*7ff10*/  IADD3 R166, R242, 0x22, RZ ;  /* 0x00000022f2a67810 */ /* 0x000fe20007ffe0ff */
[----:B------:R-:W2:Y:S01]  /*7ff20*/  LDL.LU R245, [R1+0xc0] ;  /* 0x0000c00001f57983 */ /* 0x000ea20000300800 */
[----:B------:R-:W-:Y:S01]  /*7ff30*/  ISETP.LT.AND P4, PT, R174, c[0x0][0x178], !P4 ;  /* 0x00005e00ae007a0c */ /* 0x000fe20006781270 */
[C---:B------:R-:W-:Y:S01]  /*7ff40*/  IMAD.WIDE R2, R169.reuse, 0x4, R162 ;  /* 0x00000004a9027825 */ /* 0x040fe200078e02a2 */
[----:B------:R-:W-:Y:S01]  /*7ff50*/  ISETP.GE.AND P1, PT, R166, c[0x0][0x17c], PT ;  /* 0x00005f00a6007a0c */ /* 0x000fe20003f26270 */
[----:B------:R-:W2:Y:S02]  /*7ff60*/  LDL.LU R244, [R1+0x30] ;  /* 0x0000300001f47983 */ /* 0x000ea40000300800 */
[----:B------:R-:W-:-:S02]  /*7ff70*/  IMAD.WIDE R166, R169, 0x4, R160 ;  /* 0x00000004a9a67825 */ /* 0x000fc400078e02a0 */
[----:B----4-:R1:W-:Y:S04]  /*7ff80*/  @P2 STG.E [R164.64], R251 ;  /* 0x000000fba4002986 */ /* 0x0103e8000c101904 */
[----:B---3--:R3:W-:Y:S01]  /*7ff90*/  @P6 STG.E [R2.64], R249 ;  /* 0x000000f902006986 */ /* 0x0087e2000c101904 */
[----:B-1----:R-:W-:-:S03]  /*7ffa0*/  IMAD.WIDE R164, R169, 0x4, R6 ;  /* 0x00000004a9a47825 */ /* 0x002fc600078e0206 */
[----:B------:R-:W4:Y:S04]  /*7ffb0*/  LDL.LU R251, [R1+0xb64] ;  /* 0x000b640001fb7983 */ /* 0x000f280000300800 */
[----:B------:R-:W-:Y:S01]  /*7ffc0*/  @P3 STG.E [R166.64], R247 ;  /* 0x000000f7a6003986 */ /* 0x000fe2000c101904 */
[----:B---3--:R-:W-:-:S03]  /*7ffd0*/  IMAD.WIDE R2, R169, 0x4, R4 ;  /* 0x00000004a9027825 */ /* 0x008fc600078e0204 */
[----:B------:R-:W3:Y:S04]  /*7ffe0*/  LDL.LU R249, [R1+0x604] ;  /* 0x0006040001f97983 */ /* 0x000ee80000300800 */
[----:B------:R1:W-:Y:S04]  /*7fff0*/  @P5 STG.E [R164.64], R250 ;  /* 0x000000faa4005986 */ /* 0x0003e8000c101904 */
[----:B-1----:R-:W3:Y:S04]  /*80000*/  LDL.LU R250, [R1+0xc4] ;  /* 0x0000c40001fa7983 */ /* 0x002ee80000300800 */
[----:B--2---:R1:W-:Y:S04]  /*80010*/  @P4 STG.E [R2.64], R248 ;  /* 0x000000f802004986 */ /* 0x0043e8000c101904 */
[----:B-1----:R-:W2:Y:S01]  /*80020*/  LDL.LU R248, [R1+0x34] ;  /* 0x0000340001f87983 */ /* 0x002ea20000300800 */
[----:B------:R-:W-:-:S02]  /*80030*/  ISETP.LT.AND P2, PT, R243, c[0x0][0x178], !P1 ;  /* 0x00005e00f3007a0c */ /* 0x000fc40004f41270 */
[----:B------:R-:W-:Y:S01]  /*80040*/  ISETP.LT.AND P3, PT, R252, c[0x0][0x178], !P1 ;  /* 0x00005e00fc007a0c */ /* 0x000fe20004f61270 */
[----:B------:R-:W2:Y:S01]  /*80050*/  LDL.LU R173, [R1+0xc00] ;  /* 0x000c000001ad7983 */ /* 0x000ea20000300800 */
[----:B------:R-:W-:Y:S02]  /*80060*/  IADD3 R166, R169, c[0x0][0x198], RZ ;  /* 0x00006600a9a67a10 */ /* 0x000fe40007ffe0ff */
[----:B------:R-:W-:Y:S01]  /*80070*/  ISETP.LT.AND P4, PT, R99, c[0x0][0x178], !P1 ;  /* 0x00005e0063007a0c */ /* 0x000fe20004f81270 */
[----:B------:R-:W2:Y:S01]  /*80080*/  LDL.LU R175, [R1+0x700] ;  /* 0x0007000001af7983 */ /* 0x000ea20000300800 */
[----:B------:R-:W-:Y:S01]  /*80090*/  ISETP.LT.AND P1, PT, R174, c[0x0][0x178], !P1 ;  /* 0x00005e00ae007a0c */ /* 0x000fe20004f21270 */
[C---:B------:R-:W-:Y:S01]  /*800a0*/  IMAD.WIDE R2, R166.reuse, 0x4, R162 ;  /* 0x00000004a6027825 */ /* 0x040fe200078e02a2 */
[----:B------:R-:W-:Y:S01]  /*800b0*/  ISETP.LT.AND P6, PT, R243, c[0x0][0x178], !P0 ;  /* 0x00005e00f3007a0c */ /* 0x000fe200047c1270 */
[----:B------:R-:W2:Y:S02]  /*800c0*/  LDL.LU R247, [R1+0xe0] ;  /* 0x0000e00001f77983 */ /* 0x000ea40000300800 */
[----:B------:R-:W-:Y:S01]  /*800d0*/  IMAD.WIDE R164, R166, 0x4, R160 ;  /* 0x00000004a6a47825 */ /* 0x000fe200078e02a0 */
[----:B------:R-:W-:Y:S01]  /*800e0*/  ISETP.LT.AND P5, PT, R252, c[0x0][0x178], !P0 ;  /* 0x00005e00fc007a0c */ /* 0x000fe200047a1270 */
[----:B------:R1:W-:Y:S01]  /*800f0*/  @P2 STG.E [R2.64], R239 ;  /* 0x000000ef02002986 */ /* 0x0003e2000c101904 */
[----:B------:R-:W-:-:S03]  /*80100*/  IADD3 R167, R242, 0x24, RZ ;  /* 0x00000024f2a77810 */ /* 0x000fc60007ffe0ff */
[----:B------:R1:W-:Y:S01]  /*80110*/  @P3 STG.E [R164.64], R246 ;  /* 0x000000f6a4003986 */ /* 0x0003e2000c101904 */
[----:B------:R-:W-:Y:S02]  /*80120*/  ISETP.LT.AND P3, PT, R99, c[0x0][0x178], !P0 ;  /* 0x00005e0063007a0c */ /* 0x000fe40004761270 */
[C---:B------:R-:W-:Y:S01]  /*80130*/  IADD3 R170, R166.reuse, c[0x0][0x198], RZ ;  /* 0x00006600a6aa7a10 */ /* 0x040fe20007ffe0ff */
[----:B-1----:R-:W-:-:S04]  /*80140*/  IMAD.WIDE R2, R166, 0x4, R6 ;  /* 0x00000004a6027825 */ /* 0x002fc800078e0206 */
[----:B------:R-:W-:Y:S01]  /*80150*/  IMAD.WIDE R164, R166, 0x4, R4 ;  /* 0x00000004a6a47825 */ /* 0x000fe200078e0204 */
[----:B------:R1:W-:Y:S01]  /*80160*/  @P4 STG.E [R2.64], R245 ;  /* 0x000000f502004986 */ /* 0x0003e2000c101904 */
[----:B------:R-:W-:Y:S02]  /*80170*/  ISETP.GE.AND P2, PT, R167, c[0x0][0x17c], PT ;  /* 0x00005f00a7007a0c */ /* 0x000fe40003f46270 */
[----:B------:R-:W-:Y:S01]  /*80180*/  IMAD.WIDE R166, R170, 0x4, R162 ;  /* 0x00000004aaa67825 */ /* 0x000fe200078e02a2 */
[----:B------:R1:W-:Y:S01]  /*80190*/  @P1 STG.E [R164.64], R244 ;  /* 0x000000f4a4001986 */ /* 0x0003e2000c101904 */
[----:B------:R-:W-:Y:S02]  /*801a0*/  ISETP.LT.AND P1, PT, R174, c[0x0][0x178], !P0 ;  /* 0x00005e00ae007a0c */ /* 0x000fe40004721270 */
[----:B------:R-:W-:-:S04]  /*801b0*/  IMAD.WIDE R168, R170, 0x4, R160 ;  /* 0x00000004aaa87825 */ /* 0x000fc800078e02a0 */
[C---:B-1----:R-:W-:Y:S01]  /*801c0*/  IMAD.WIDE R2, R170.reuse, 0x4, R6 ;  /* 0x00000004aa027825 */ /* 0x042fe200078e0206 */
[----:B------:R-:W2:Y:S04]  /*801d0*/  LDL.LU R244, [R1+0x80] ;  /* 0x0000800001f47983 */ /* 0x000ea80000300800 */
[----:B----4-:R1:W-:Y:S04]  /*801e0*/  @P6 STG.E [R166.64], R251 ;  /* 0x000000fba6006986 */ /* 0x0103e8000c101904 */
[----:B---3--:R3:W-:Y:S04]  /*801f0*/  @P5 STG.E [R168.64], R249 ;  /* 0x000000f9a8005986 */ /* 0x0087e8000c101904 */
[----:B-1----:R-:W4:Y:S04]  /*80200*/  LDL.LU R251, [R1+0xc04] ;  /* 0x000c040001fb7983 */ /* 0x002f280000300800 */
[----:B---3--:R-:W3:Y:S04]  /*80210*/  LDL.LU R249, [R1+0x704] ;  /* 0x0007040001f97983 */ /* 0x008ee80000300800 */
[----:B------:R1:W-:Y:S02]  /*80220*/  @P3 STG.E [R2.64], R250 ;  /* 0x000000fa02003986 */ /* 0x0003e4000c101904 */
[----:B-1----:R-:W-:-:S02]  /*80230*/  IMAD.WIDE R2, R170, 0x4, R4 ;  /* 0x00000004aa027825 */ /* 0x002fc400078e0204 */
[----:B------:R-:W3:Y:S04]  /*80240*/  LDL.LU R250, [R1+0xe4] ;  /* 0x0000e40001fa7983 */ /* 0x000ee80000300800 */
[----:B--2---:R1:W-:Y:S04]  /*80250*/  @P1 STG.E [R2.64], R248 ;  /* 0x000000f802001986 */ /* 0x0043e8000c101904 */
[----:B-1----:R-:W2:Y:S01]  /*80260*/  LDL.LU R248, [R1+0x84] ;  /* 0x0000840001f87983 */ /* 0x002ea20000300800 */
[----:B------:R-:W-:Y:S02]  /*80270*/  ISETP.LT.AND P6, PT, R243, c[0x0][0x178], !P2 ;  /* 0x00005e00f3007a0c */ /* 0x000fe400057c1270 */
[----:B------:R-:W-:Y:S01]  /*80280*/  ISETP.LT.AND P5, PT, R252, c[0x0][0x178], !P2 ;  /* 0x00005e00fc007a0c */ /* 0x000fe200057a1270 */
[----:B------:R-:W2:Y:S01]  /*80290*/  LDL.LU R239, [R1+0xc60] ;  /* 0x000c600001ef7983 */ /* 0x000ea20000300800 */
[----:B------:R-:W-:-:S02]  /*802a0*/  ISETP.LT.AND P4, PT, R99, c[0x0][0x178], !P2 ;  /* 0x00005e0063007a0c */ /* 0x000fc40005781270 */
[----:B------:R-:W-:Y:S01]  /*802b0*/  IADD3 R164, R242, 0x26, RZ ;  /* 0x00000026f2a47810 */ /* 0x000fe20007ffe0ff */
[----:B------:R-:W2:Y:S01]  /*802c0*/  LDL.LU R246, [R1+0x950] ;  /* 0x0009500001f67983 */ /* 0x000ea20000300800 */
[----:B------:R-:W-:Y:S02]  /*802d0*/  IADD3 R171, R170, c[0x0][0x198], RZ ;  /* 0x00006600aaab7a10 */ /* 0x000fe40007ffe0ff */
[----:B------:R-:W-:Y:S01]  /*802e0*/  IADD3 R166, R242, 0x25, RZ ;  /* 0x00000025f2a67810 */ /* 0x000fe20007ffe0ff */
[----:B------:R-:W2:Y:S01]  /*802f0*/  LDL.LU R245, [R1+0x120] ;  /* 0x0001200001f57983 */ /* 0x000ea20000300800 */
[----:B------:R-:W-:Y:S01]  /*80300*/  ISETP.GE.AND P0, PT, R164, c[0x0][0x17c], PT ;  /* 0x00005f00a4007a0c */ /* 0x000fe20003f06270 */
[----:B------:R-:W-:Y:S01]  /*80310*/  IMAD.WIDE R164, R171, 0x4, R162 ;  /* 0x00000004aba47825 */ /* 0x000fe200078e02a2 */
[----:B------:R-:W-:-:S03]  /*80320*/  ISETP.GE.AND P3, PT, R166, c[0x0][0x17c], PT ;  /* 0x00005f00a6007a0c */ /* 0x000fc60003f66270 */
[C---:B------:R-:W-:Y:S01]  /*80330*/  IMAD.WIDE R166, R171.reuse, 0x4, R160 ;  /* 0x00000004aba67825 */ /* 0x040fe200078e02a0 */
[----:B------:R-:W-:Y:S03]  /*80340*/  @P6 STG.E [R164.64], R173 ;  /* 0x000000ada4006986 */ /* 0x000fe6000c101904 */
[----:B------:R-:W-:Y:S01]  /*80350*/  IMAD.WIDE R168, R171, 0x4, R6 ;  /* 0x00000004aba87825 */ /* 0x000fe200078e0206 */
[----:B------:R1:W-:Y:S01]  /*80360*/  @P5 STG.E [R166.64], R175 ;  /* 0x000000afa6005986 */ /* 0x0003e2000c101904 */
[----:B------:R-:W-:-:S03]  /*80370*/  ISETP.LT.AND P2, PT, R174, c[0x0][0x178], !P2 ;  /* 0x00005e00ae007a0c */ /* 0x000fc60005741270 */
[----:B------:R1:W-:Y:S01]  /*80380*/  @P4 STG.E [R168.64], R247 ;  /* 0x000000f7a8004986 */ /* 0x0003e2000c101904 */
[----:B------:R-:W-:Y:S02]  /*80390*/  ISETP.LT.AND P4, PT, R243, c[0x0][0x178], !P3 ;  /* 0x00005e00f3007a0c */ /* 0x000fe40005f81270 */
[----:B------:R-:W-:Y:S02]  /*803a0*/  ISETP.LT.AND P6, PT, R252, c[0x0][0x178], !P3 ;  /* 0x00005e00fc007a0c */ /* 0x000fe40005fc1270 */
[----:B------:R-:W-:Y:S02]  /*803b0*/  ISETP.LT.AND P1, PT, R174, c[0x0][0x178], !P3 ;  /* 0x00005e00ae007a0c */ /* 0x000fe40005f21270 */
[----:B------:R-:W-:Y:S01]  /*803c0*/  ISETP.LT.AND P3, PT, R99, c[0x0][0x178], !P3 ;  /* 0x00005e0063007a0c */ /* 0x000fe20005f61270 */
[C---:B-1----:R-:W-:Y:S01]  /*803d0*/  IMAD.WIDE R166, R171.reuse, 0x4, R4 ;  /* 0x00000004aba67825 */ /* 0x042fe200078e0204 */
[----:B------:R-:W-:-:S04]  /*803e0*/  IADD3 R169, R171, c[0x0][0x198], RZ ;  /* 0x00006600aba97a10 */ /* 0x000fc80007ffe0ff */
[----:B------:R1:W-:Y:S01]  /*803f0*/  @P2 STG.E [R166.64], R244 ;  /* 0x000000f4a6002986 */ /* 0x0003e2000c101904 */
[----:B------:R-:W-:-:S04]  /*80400*/  IMAD.WIDE R2, R169, 0x4, R162 ;  /* 0x00000004a9027825 */ /* 0x000fc800078e02a2 */
[C---:B------:R-:W-:Y:S01]  /*80410*/  IMAD.WIDE R164, R169.reuse, 0x4, R160 ;  /* 0x00000004a9a47825 */ /* 0x040fe200078e02a0 */
[----:B-1----:R-:W2:Y:S04]  /*80420*/  LDL.LU R244, [R1+0xa0] ;  /* 0x0000a00001f47983 */ /* 0x002ea80000300800 */
[----:B----4-:R1:W-:Y:S04]  /*80430*/  @P4 STG.E [R2.64], R251 ;  /* 0x000000fb02004986 */ /* 0x0103e8000c101904 */
[----:B---3--:R3:W-:Y:S04]  /*80440*/  @P6 STG.E [R164.64], R249 ;  /* 0x000000f9a4006986 */ /* 0x0087e8000c101904 */
[----:B-1----:R-:W4:Y:S01]  /*80450*/  LDL.LU R251, [R1+0xc64] ;  /* 0x000c640001fb7983 */ /* 0x002f220000300800 */
[----:B------:R-:W-:-:S04]  /*80460*/  IMAD.WIDE R2, R169, 0x4, R6 ;  /* 0x00000004a9027825 */ /* 0x000fc800078e0206 */
[----:B---3--:R-:W-:Y:S01]  /*80470*/  IMAD.WIDE R164, R169, 0x4, R4 ;  /* 0x00000004a9a47825 */ /* 0x008fe200078e0204 */
[----:B------:R-:W3:Y:S04]  /*80480*/  LDL.LU R249, [R1+0x954] ;  /* 0x0009540001f97983 */ /* 0x000ee80000300800 */
[----:B------:R-:W-:Y:S04]  /*80490*/  @P3 STG.E [R2.64], R250 ;  /* 0x000000fa02003986 */ /* 0x000fe8000c101904 */
[----:B--2---:R1:W-:Y:S04]  /*804a0*/  @P1 STG.E [R164.64], R248 ;  /* 0x000000f8a4001986 */ /* 0x0043e8000c101904 */
[----:B-1----:R-:W2:Y:S01]  /*804b0*/  LDL.LU R248, [R1+0x124] ;  /* 0x0001240001f87983 */ /* 0x002ea20000300800 */
[----:B------:R-:W-:-:S02]  /*804c0*/  IADD3 R168, R242, 0x27, RZ ;  /* 0x00000027f2a87810 */ /* 0x000fc40007ffe0ff */
[----:B------:R-:W-:Y:S01]  /*804d0*/  ISETP.LT.AND P5, PT, R243, c[0x0][0x178], !P0 ;  /* 0x00005e00f3007a0c */ /* 0x000fe200047a1270 */
[----:B------:R-:W2:Y:S01]  /*804e0*/  LDL.LU R250, [R1+0xa4] ;  /* 0x0000a40001fa7983 */ /* 0x000ea20000300800 */
[----:B------:R-:W-:Y:S02]  /*804f0*/  ISETP.LT.AND P6, PT, R252, c[0x0][0x178], !P0 ;  /* 0x00005e00fc007a0c */ /* 0x000fe400047c1270 */
[----:B------:R-:W-:Y:S01]  /*80500*/  ISETP.GE.AND P2, PT, R168, c[0x0][0x17c], PT ;  /* 0x00005f00a8007a0c */ /* 0x000fe20003f46270 */
[----:B------:R-:W2:Y:S01]  /*80510*/  LDL.LU R171, [R1+0xca0] ;  /* 0x000ca00001ab7983 */ /* 0x000ea20000300800 */
[----:B------:R-:W-:Y:S02]  /*80520*/  ISETP.LT.AND P4, PT, R99, c[0x0][0x178], !P0 ;  /* 0x00005e0063007a0c */ /* 0x000fe40004781270 */
[----:B------:R-:W-:Y:S01]  /*80530*/  IADD3 R168, R169, c[0x0][0x198], RZ ;  /* 0x00006600a9a87a10 */ /* 0x000fe20007ffe0ff */
[----:B------:R-:W2:Y:S01]  /*80540*/  LDL.LU R172, [R1+0xc30] ;  /* 0x000c300001ac7983 */ /* 0x000ea20000300800 */
[----:B------:R-:W-:-:S03]  /*80550*/  ISETP.LT.AND P1, PT, R174, c[0x0][0x178], !P0 ;  /* 0x00005e00ae007a0c */ /* 0x000fc60004721270 */
[C---:B------:R-:W-:Y:S01]  /*80560*/  IMAD.WIDE R166, R168.reuse, 0x4, R162 ;  /* 0x00000004a8a67825 */ /* 0x040fe200078e02a2 */
[----:B------:R-:W-:Y:S01]  /*80570*/  ISETP.LT.AND P3, PT, R243, c[0x0][0x178], !P2 ;  /* 0x00005e00f3007a0c */ /* 0x000fe20005761270 */
[----:B------:R-:W2:Y:S02]  /*80580*/  LDL.LU R247, [R1+0x810] ;  /* 0x0008100001f77983 */ /* 0x000ea40000300800 */
[----:B------:R-:W-:-:S04]  /*80590*/  IMAD.WIDE R164, R168, 0x4, R160 ;  /* 0x00000004a8a47825 */ /* 0x000fc800078e02a0 */
[C---:B------:R-:W-:Y:S01]  /*805a0*/  IMAD.WIDE R2, R168.reuse, 0x4, R6 ;  /* 0x00000004a8027825 */ /* 0x040fe200078e0206 */
[----:B------:R1:W-:Y:S01]  /*805b0*/  @P5 STG.E [R166.64], R239 ;  /* 0x000000efa6005986 */ /* 0x0003e2000c101904 */
[----:B------:R-:W-:-:S03]  /*805c0*/  IADD3 R169, R168, c[0x0][0x198], RZ ;  /* 0x00006600a8a97a10 */ /* 0x000fc60007ffe0ff */
[----:B------:R1:W-:Y:S01]  /*805d0*/  @P6 STG.E [R164.64], R246 ;  /* 0x000000f6a4006986 */ /* 0x0003e2000c101904 */
[----:B------:R-:W-:-:S03]  /*805e0*/  ISETP.LT.AND P5, PT, R252, c[0x0][0x178], !P2 ;  /* 0x00005e00fc007a0c */ /* 0x000fc600057a1270 */
[----:B------:R1:W-:Y:S01]  /*805f0*/  @P4 STG.E [R2.64], R245 ;  /* 0x000000f502004986 */ /* 0x0003e2000c101904 */
[----:B------:R-:W-:Y:S02]  /*80600*/  ISETP.LT.AND P6, PT, R99, c[0x0][0x178], !P2 ;  /* 0x00005e0063007a0c */ /* 0x000fe400057c1270 */
[----:B-1----:R-:W-:Y:S01]  /*80610*/  IADD3 R166, R242, 0x2a, RZ ;  /* 0x0000002af2a67810 */ /* 0x002fe20007ffe0ff */
[----:B------:R-:W-:Y:S01]  /*80620*/  IMAD.WIDE R164, R169, 0x4, R162 ;  /* 0x00000004a9a47825 */ /* 0x000fe200078e02a2 */
[----:B------:R-:W2:Y:S03]  /*80630*/  LDL.LU R245, [R1+0x100] ;  /* 0x0001000001f57983 */ /* 0x000ea60000300800 */
[----:B------:R-:W-:Y:S01]  /*80640*/  IMAD.WIDE R2, R168, 0x4, R4 ;  /* 0x00000004a8027825 */ /* 0x000fe200078e0204 */
[----:B------:R-:W-:-:S04]  /*80650*/  ISETP.GE.AND P0, PT, R166, c[0x0][0x17c], PT ;  /* 0x00005f00a6007a0c */ /* 0x000fc80003f06270 */
[----:B------:R1:W-:Y:S01]  /*80660*/  @P1 STG.E [R2.64], R244 ;  /* 0x000000f402001986 */ /* 0x0003e2000c101904 */
[----:B------:R-:W-:-:S04]  /*80670*/  IMAD.WIDE R166, R169, 0x4, R160 ;  /* 0x00000004a9a67825 */ /* 0x000fc800078e02a0 */
[----:B-1----:R-:W-:Y:S01]  /*80680*/  IMAD.WIDE R2, R169, 0x4, R6 ;  /* 0x00000004a9027825 */ /* 0x002fe200078e0206 */
[----:B----4-:R1:W-:Y:S04]  /*80690*/  @P3 STG.E [R164.64], R251 ;  /* 0x000000fba4003986 */ /* 0x0103e8000c101904 */
[----:B-1----:R-:W4:Y:S04]  /*806a0*/  LDL.LU R251, [R1+0xca4] ;  /* 0x000ca40001fb7983 */ /* 0x002f280000300800 */
[----:B---3--:R1:W-:Y:S04]  /*806b0*/  @P5 STG.E [R166.64], R249 ;  /* 0x000000f9a6005986 */ /* 0x0083e8000c101904 */
[----:B------:R-:W3:Y:S04]  /*806c0*/  LDL.LU R244, [R1+0xc34] ;  /* 0x000c340001f47983 */ /* 0x000ee80000300800 */
[----:B-1----:R-:W3:Y:S04]  /*806d0*/  LDL.LU R249, [R1+0x814] ;  /* 0x0008140001f97983 */ /* 0x002ee80000300800 */
[----:B--2---:R1:W-:Y:S04]  /*806e0*/  @P6 STG.E [R2.64], R248 ;  /* 0x000000f802006986 */ /* 0x0043e8000c101904 */
[----:B-1----:R-:W2:Y:S01]  /*806f0*/  LDL.LU R248, [R1+0x104] ;  /* 0x0001040001f87983 */ /* 0x002ea20000300800 */
[----:B------:R-:W-:-:S02]  /*80700*/  IADD3 R170, R242, 0x28, RZ ;  /* 0x00000028f2aa7810 */ /* 0x000fc40007ffe0ff */
[----:B------:R-:W-:Y:S01]  /*80710*/  ISETP.LT.AND P2, PT, R174, c[0x0][0x178], !P2 ;  /* 0x00005e00ae007a0c */ /* 0x000fe20005741270 */
[----:B------:R-:W2:Y:S01]  /*80720*/  LDL.LU R173, [R1+0xcc0] ;  /* 0x000cc00001ad7983 */ /* 0x000ea20000300800 */
[----:B------:R-:W-:Y:S02]  /*80730*/  ISETP.GE.AND P4, PT, R170, c[0x0][0x17c], PT ;  /* 0x00005f00aa007a0c */ /* 0x000fe40003f86270 */
[----:B------:R-:W-:Y:S01]  /*80740*/  IADD3 R164, R242, 0x29, RZ ;  /* 0x00000029f2a47810 */ /* 0x000fe20007ffe0ff */
[----:B------:R-:W2:Y:S01]  /*80750*/  LDL.LU R175, [R1+0xc80] ;  /* 0x000c800001af7983 */ /* 0x000ea20000300800 */
[----:B------:R-:W-:Y:S02]  /*80760*/  ISETP.LT.AND P5, PT, R243, c[0x0][0x178], !P4 ;  /* 0x00005e00f3007a0c */ /* 0x000fe400067a1270 */
[----:B------:R-:W-:Y:S01]  /*80770*/  ISETP.LT.AND P3, PT, R252, c[0x0][0x178], !P4 ;  /* 0x00005e00fc007a0c */ /* 0x000fe20006761270 */
[----:B------:R-:W2:Y:S01]  /*80780*/  LDL.LU R239, [R1+0x970] ;  /* 0x0009700001ef7983 */ /* 0x000ea20000300800 */
[----:B------:R-:W-:-:S02]  /*80790*/  ISETP.LT.AND P1, PT, R99, c[0x0][0x178], !P4 ;  /* 0x00005e0063007a0c */ /* 0x000fc40006721270 */
[C---:B------:R-:W-:Y:S01]  /*807a0*/  IADD3 R170, R169.reuse, c[0x0][0x198], RZ ;  /* 0x00006600a9aa7a10 */ /* 0x040fe20007ffe0ff */
[----:B------:R-:W2:Y:S01]  /*807b0*/  LDL.LU R246, [R1+0x6d0] ;  /* 0x0006d00001f67983 */ /* 0x000ea20000300800 */
[----:B------:R-:W-:Y:S01]  /*807c0*/  ISETP.LT.AND P4, PT, R174, c[0x0][0x178], !P4 ;  /* 0x00005e00ae007a0c */ /* 0x000fe20006781270 */
[----:B------:R-:W-:Y:S01]  /*807d0*/  IMAD.WIDE R168, R169, 0x4, R4 ;  /* 0x00000004a9a87825 */ /* 0x000fe200078e0204 */
[----:B------:R-:W-:-:S03]  /*807e0*/  ISETP.GE.AND P6, PT, R164, c[0x0][0x17c], PT ;  /* 0x00005f00a4007a0c */ /* 0x000fc60003fc6270 */
[C---:B------:R-:W-:Y:S01]  /*807f0*/  IMAD.WIDE R2, R170.reuse, 0x4, R162 ;  /* 0x00000004aa027825 */ /* 0x040fe200078e02a2 */
[----:B------:R1:W-:Y:S03]  /*80800*/  @P2 STG.E [R168.64], R250 ;  /* 0x000000faa8002986 */ /* 0x0003e6000c101904 */
[----:B------:R-:W-:Y:S01]  /*80810*/  IMAD.WIDE R164, R170, 0x4, R160 ;  /* 0x00000004aaa47825 */ /* 0x000fe200078e02a0 */
[----:B------:R-:W-:-:S03]  /*80820*/  ISETP.LT.AND P2, PT, R243, c[0x0][0x178], !P6 ;  /* 0x00005e00f3007a0c */ /* 0x000fc60007741270 */
[C---:B------:R-:W-:Y:S01]  /*80830*/  IMAD.WIDE R166, R170.reuse, 0x4, R6 ;  /* 0x00000004aaa67825 */ /* 0x040fe200078e0206 */
[----:B------:R1:W-:Y:S03]  /*80840*/  @P5 STG.E [R2.64], R171 ;  /* 0x000000ab02005986 */ /* 0x0003e6000c101904 */
[C---:B-1----:R-:W-:Y:S01]  /*80850*/  IMAD.WIDE R168, R170.reuse, 0x4, R4 ;  /* 0x00000004aaa87825 */ /* 0x042fe200078e0204 */
[----:B------:R-:W-:Y:S01]  /*80860*/  @P3 STG.E [R164.64], R172 ;  /* 0x000000aca4003986 */ /* 0x000fe2000c101904 */
[----:B------:R-:W-:-:S03]  /*80870*/  IADD3 R170, R170, c[0x0][0x198], RZ ;  /* 0x00006600aaaa7a10 */ /* 0x000fc60007ffe0ff */
[----:B------:R1:W-:Y:S01]  /*80880*/  @P1 STG.E [R166.64], R247 ;  /* 0x000000f7a6001986 */ /* 0x0003e2000c101904 */
[----:B------:R-:W-:-:S03]  /*80890*/  ISETP.LT.AND P3, PT, R99, c[0x0][0x178], !P6 ;  /* 0x00005e0063007a0c */ /* 0x000fc60007761270 */
[----:B------:R-:W-:Y:S01]  /*808a0*/  @P4 STG.E [R168.64], R245 ;  /* 0x000000f5a8004986 */ /* 0x000fe2000c101904 */
[----:B------:R-:W-:Y:S02]  /*808b0*/  ISETP.LT.AND P4, PT, R252, c[0x0][0x178], !P6 ;  /* 0x00005e00fc007a0c */ /* 0x000fe40007781270 */
[----:B------:R-:W-:Y:S01]  /*808c0*/  ISETP.LT.AND P6, PT, R174, c[0x0][0x178], !P6 ;  /* 0x00005e00ae007a0c */ /* 0x000fe200077c1270 */
[----:B------:R-:W2:Y:S01]  /*808d0*/  LDL.LU R250, [R1+0xcc4] ;  /* 0x000cc40001fa7983 */ /* 0x000ea20000300800 */
[----:B------:R-:W-:Y:S01]  /*808e0*/  IADD3 R2, R242, 0x2b, RZ ;  /* 0x0000002bf2027810 */ /* 0x000fe20007ffe0ff */
[----:B-1----:R-:W-:-:S03]  /*808f0*/  IMAD.WIDE R166, R170, 0x4, R162 ;  /* 0x00000004aaa67825 */ /* 0x002fc600078e02a2 */
[----:B------:R-:W-:Y:S01]  /*80900*/  ISETP.GE.AND P1, PT, R2, c[0x0][0x17c], PT ;  /* 0x00005f0002007a0c */ /* 0x000fe20003f26270 */
[----:B------:R-:W-:-:S04]  /*80910*/  IMAD.WIDE R2, R170, 0x4, R160 ;  /* 0x00000004aa027825 */ /* 0x000fc800078e02a0 */
[C---:B------:R-:W-:Y:S01]  /*80920*/  IMAD.WIDE R164, R170.reuse, 0x4, R6 ;  /* 0x00000004aaa47825 */ /* 0x040fe200078e0206 */
[----:B----4-:R1:W-:Y:S04]  /*80930*/  @P2 STG.E [R166.64], R251 ;  /* 0x000000fba6002986 */ /* 0x0103e8000c101904 */
[----:B---3--:R-:W-:Y:S04]  /*80940*/  @P4 STG.E [R2.64], R244 ;  /* 0x000000f402004986 */ /* 0x008fe8000c101904 */
[----:B-1----:R-:W3:Y:S01]  /*80950*/  LDL.LU R251, [R1+0xc84] ;  /* 0x000c840001fb7983 */ /* 0x002ee20000300800 */
[----:B------:R-:W-:-:S03]  /*80960*/  IMAD.WIDE R166, R170, 0x4, R4 ;  /* 0x00000004aaa67825 */ /* 0x000fc600078e0204 */
[----:B------:R1:W-:Y:S04]  /*80970*/  @P3 STG.E [R164.64], R249 ;  /* 0x000000f9a4003986 */ /* 0x0003e8000c101904 */
[----:B-1----:R-:W4:Y:S04]  /*80980*/  LDL.LU R249, [R1+0x974] ;  /* 0x0009740001f97983 */ /* 0x002f280000300800 */
[----:B--2---:R1:W-:Y:S04]  /*80990*/  @P6 STG.E [R166.64], R248 ;  /* 0x000000f8a6006986 */ /* 0x0043e8000c101904 */
[----:B-1----:R-:W2:Y:S01]  /*809a0*/  LDL.LU R248, [R1+0x6d4] ;  /* 0x0006d40001f87983 */ /* 0x002ea20000300800 */
[----:B------:R-:W-:-:S02]  /*809b0*/  ISETP.LT.AND P5, PT, R243, c[0x0][0x178], !P0 ;  /* 0x00005e00f3007a0c */ /* 0x000fc400047a1270 */
[----:B------:R-:W-:Y:S01]  /*809c0*/  IADD3 R168, R170, c[0x0][0x198], RZ ;  /* 0x00006600aaa87a10 */ /* 0x000fe20007ffe0ff */
[----:B------:R-:W2:Y:S04]  /*809d0*/  LDL.LU R247, [R1+0xce0] ;  /* 0x000ce00001f77983 */ /* 0x000ea80000300800 */
[----:B------:R-:W-:Y:S01]  /*809e0*/  IMAD.WIDE R2, R168, 0x4, R162 ;  /* 0x00000004a8027825 */ /* 0x000fe200078e02a2 */
[----:B------:R-:W-:Y:S01]  /*809f0*/  ISETP.LT.AND P3, PT, R252, c[0x0][0x178], !P0 ;  /* 0x00005e00fc007a0c */ /* 0x000fe20004761270 */
[----:B------:R-:W2:Y:S01]  /*80a00*/  LDL.LU R245, [R1+0xcb0] ;  /* 0x000cb00001f57983 */ /* 0x000ea20000300800 */
[----:B------:R-:W-:-:S03]  /*80a10*/  ISETP.LT.AND P4, PT, R99, c[0x0][0x178], !P0 ;  /* 0x00005e0063007a0c */ /* 0x000fc60004781270 */
[----:B------:R1:W-:Y:S01]  /*80a20*/  @P5 STG.E [R2.64], R173 ;  /* 0x000000ad02005986 */ /* 0x0003e2000c101904 */
[----:B------:R-:W-:Y:S02]  /*80a30*/  ISETP.LT.AND P5, PT, R174, c[0x0][0x178], !P0 ;  /* 0x00005e00ae007a0c */ /* 0x000fe400047a1270 */
[----:B------:R-:W-:Y:S01]  /*80a40*/  IADD3 R166, R242, 0x2c, RZ ;  /* 0x0000002cf2a67810 */ /* 0x000fe20007ffe0ff */
[----:B------:R-:W-:Y:S01]  /*80a50*/  IMAD.WIDE R164, R168, 0x4, R160 ;  /* 0x00000004a8a47825 */ /* 0x000fe200078e02a0 */
[----:B------:R-:W-:Y:S01]  /*80a60*/  ISETP.LT.AND P6, PT, R243, c[0x0][0x178], !P1 ;  /* 0x00005e00f3007a0c */ /* 0x000fe20004fc1270 */
[----:B------:R-:W2:Y:S01]  /*80a70*/  LDL.LU R244, [R1+0xc50] ;  /* 0x000c500001f47983 */ /* 0x000ea20000300800 */
[----:B------:R-:W-:Y:S01]  /*80a80*/  ISETP.GE.AND P2, PT, R166, c[0x0][0x17c], PT ;  /* 0x00005f00a6007a0c */ /* 0x000fe20003f46270 */
[----:B------:R-:W-:Y:S01]  /*80a90*/  IMAD.WIDE R166, R168, 0x4, R4 ;  /* 0x00000004a8a67825 */ /* 0x000fe200078e0204 */
[----:B------:R-:W-:-:S03]  /*80aa0*/  ISETP.LT.AND P0, PT, R252, c[0x0][0x178], !P1 ;  /* 0x00005e00fc007a0c */ /* 0x000fc60004f01270 */
[C---:B-1----:R-:W-:Y:S01]  /*80ab0*/  IMAD.WIDE R2, R168.reuse, 0x4, R6 ;  /* 0x00000004a8027825 */ /* 0x042fe200078e0206 */
[----:B------:R-:W-:Y:S01]  /*80ac0*/  IADD3 R169, R168, c[0x0][0x198], RZ ;  /* 0x00006600a8a97a10 */ /* 0x000fe20007ffe0ff */
[----:B------:R1:W-:Y:S04]  /*80ad0*/  @P3 STG.E [R164.64], R175 ;  /* 0x000000afa4003986 */ /* 0x0003e8000c101904 */
[----:B------:R1:W-:Y:S04]  /*80ae0*/  @P4 STG.E [R2.64], R239 ;  /* 0x000000ef02004986 */ /* 0x0003e8000c101904 */
[----:B------:R-:W-:Y:S01]  /*80af0*/  @P5 STG.E [R166.64], R246 ;  /* 0x000000f6a6005986 */ /* 0x000fe2000c101904 */
[----:B------:R-:W-:-:S02]  /*80b00*/  ISETP.LT.AND P5, PT, R99, c[0x0][0x178], !P1 ;  /* 0x00005e0063007a0c */ /* 0x000fc40004fa1270 */
[----:B------:R-:W-:Y:S01]  /*80b10*/  ISETP.LT.AND P1, PT, R174, c[0x0][0x178], !P1 ;  /* 0x00005e00ae007a0c */ /* 0x000fe20004f21270 */
[----:B-1----:R-:W-:-:S04]  /*80b20*/  IMAD.WIDE R164, R169, 0x4, R162 ;  /* 0x00000004a9a47825 */ /* 0x002fc800078e02a2 */
[C---:B------:R-:W-:Y:S01]  /*80b30*/  IMAD.WIDE R2, R169.reuse, 0x4, R160 ;  /* 0x00000004a9027825 */ /* 0x040fe200078e02a0 */
[----:B------:R1:W-:Y:S04]  /*80b40*/  @P6 STG.E [R164.64], R250 ;  /* 0x000000faa4006986 */ /* 0x0003e8000c101904 */
[----:B-1----:R-:W2:Y:S01]  /*80b50*/  LDL.LU R250, [R1+0x820] ;  /* 0x0008200001fa7983 */ /* 0x002ea20000300800 */
[----:B------:R-:W-:-:S03]  /*80b60*/  IMAD.WIDE R164, R169, 0x4, R4 ;  /* 0x00000004a9a47825 */ /* 0x000fc600078e0204 */
[----:B---3--:R1:W-:Y:S04]  /*80b70*/  @P0 STG.E [R2.64], R251 ;  /* 0x000000fb02000986 */ /* 0x0083e8000c101904 */
[----:B-1----:R-:W3:Y:S01]  /*80b80*/  LDL.LU R251, [R1+0xce4] ;  /* 0x000ce40001fb7983 */ /* 0x002ee20000300800 */
[----:B------:R-:W-:-:S03]  /*80b90*/  IMAD.WIDE R2, R169, 0x4, R6 ;  /* 0x00000004a9027825 */ /* 0x000fc600078e0206 */
[----:B------:R-:W3:Y:S04]  /*80ba0*/  LDL.LU R246, [R1+0xcb4] ;  /* 0x000cb40001f67983 */ /* 0x000ee80000300800 */
[----:B----4-:R1:W-:Y:S04]  /*80bb0*/  @P5 STG.E [R2.64], R249 ;  /* 0x000000f902005986 */ /* 0x0103e8000c101904 */
[----:B-1----:R-:W4:Y:S04]  /*80bc0*/  LDL.LU R249, [R1+0xc54] ;  /* 0x000c540001f97983 */ /* 0x002f280000300800 */
[----:B--2---:R1:W-:Y:S04]  /*80bd0*/  @P1 STG.E [R164.64], R248 ;  /* 0x000000f8a4001986 */ /* 0x0043e8000c101904 */
[----:B-1----:R-:W2:Y:S01]  /*80be0*/  LDL.LU R248, [R1+0x824] ;  /* 0x0008240001f87983 */ /* 0x002ea20000300800 */
[----:B------:R-:W-:-:S02]  /*80bf0*/  ISETP.LT.AND P4, PT, R243, c[0x0][0x178], !P2 ;  /* 0x00005e00f3007a0c */ /* 0x000fc40005781270 */
[----:B------:R-:W-:Y:S01]  /*80c00*/  ISETP.LT.AND P6, PT, R252, c[0x0][0x178], !P2 ;  /* 0x00005e00fc007a0c */ /* 0x000fe200057c1270 */
[----:B------:R-:W2:Y:S01]  /*80c10*/  LDL.LU R175, [R1+0xcf0] ;  /* 0x000cf00001af7983 */ /* 0x000ea20000300800 */
[----:B------:R-:W-:Y:S02]  /*80c20*/  ISETP.LT.AND P3, PT, R99, c[0x0][0x178], !P2 ;  /* 0x00005e0063007a0c */ /* 0x000fe40005761270 */
[C---:B------:R-:W-:Y:S02]  /*80c30*/  IADD3 R166, R242.reuse, 0x2d, RZ ;  /* 0x0000002df2a67810 */ /* 0x040fe40007ffe0ff */
[----:B------:R-:W-:Y:S02]  /*80c40*/  IADD3 R168, R169, c[0x0][0x198], RZ ;  /* 0x00006600a9a87a10 */ /* 0x000fe40007ffe0ff */
[----:B------:R-:W-:Y:S02]  /*80c50*/  IADD3 R167, R242, 0x34, RZ ;  /* 0x00000034f2a77810 */ /* 0x000fe40007ffe0ff */
[----:B------:R-:W-:Y:S01]  /*80c60*/  ISETP.GE.AND P5, PT, R166, c[0x0][0x17c], PT ;  /* 0x00005f00a6007a0c */ /* 0x000fe20003fa6270 */
[----:B------:R-:W-:Y:S01]  /*80c70*/  IMAD.WIDE R2, R168, 0x4, R162 ;  /* 0x00000004a8027825 */ /* 0x000fe200078e02a2 */
[----:B------:R-:W-:-:S02]  /*80c80*/  ISETP.GE.AND P0, PT, R167, c[0x0][0x17c], PT ;  /* 0x00005f00a7007a0c */ /* 0x000fc40003f06270 */
        /* <DEDUP_REMOVED lines=9> */
[----:B------:R-:W-:Y:S02]  /*80d20*/  ISETP.LT.AND P3, PT, R252, c[0x0][0x178], !P5 ;  /* 0x00005e00fc007a0c */ /* 0x000fe40006f61270 */
[----:B------:R-:W-:Y:S01]  /*80d30*/  ISETP.LT.AND P5, PT, R174, c[0x0][0x178], !P5 ;  /* 0x00005e00ae007a0c */ /* 0x000fe20006fa1270 */
[----:B-1----:R-:W-:Y:S01]  /*80d40*/  IMAD.WIDE R2, R168, 0x4, R4 ;  /* 0x00000004a8027825 */ /* 0x002fe200078e0204 */
[----:B------:R-:W2:Y:S03]  /*80d50*/  LDL.LU R245, [R1+0xcd0] ;  /* 0x000cd00001f57983 */ /* 0x000ea60000300800 */
[----:B------:R-:W-:Y:S01]  /*80d60*/  IMAD.WIDE R164, R169, 0x4, R162 ;  /* 0x00000004a9a47825 */ /* 0x000fe200078e02a2 */
[----:B------:R-:W-:Y:S01]  /*80d70*/  IADD3 R166, R242, 0x2e, RZ ;  /* 0x0000002ef2a67810 */ /* 0x000fe20007ffe0ff */
[----:B------:R-:W2:Y:S03]  /*80d80*/  LDL.LU R244, [R1+0xc90] ;  /* 0x000c900001f47983 */ /* 0x000ea60000300800 */
[----:B------:R-:W-:Y:S01]  /*80d90*/  ISETP.GE.AND P4, PT, R166, c[0x0][0x17c], PT ;  /* 0x00005f00a6007a0c */ /* 0x000fe20003f86270 */
[----:B------:R1:W-:Y:S01]  /*80da0*/  @P2 STG.E [R2.64], R250 ;  /* 0x000000fa02002986 */ /* 0x0003e2000c101904 */
[----:B------:R-:W-:-:S04]  /*80db0*/  IADD3 R166, R242, 0x2f, RZ ;  /* 0x0000002ff2a67810 */ /* 0x000fc80007ffe0ff */
[----:B------:R-:W-:Y:S01]  /*80dc0*/  ISETP.GE.AND P2, PT, R166, c[0x0][0x17c], PT ;  /* 0x00005f00a6007a0c */ /* 0x000fe20003f46270 */
[C---:B------:R-:W-:Y:S01]  /*80dd0*/  IMAD.WIDE R166, R169.reuse, 0x4, R4 ;  /* 0x00000004a9a67825 */ /* 0x040fe200078e0204 */
[----:B-1----:R-:W2:Y:S03]  /*80de0*/  LDL.LU R250, [R1+0xc40] ;  /* 0x000c400001fa7983 */ /* 0x002ea60000300800 */
[C---:B------:R-:W-:Y:S01]  /*80df0*/  IMAD.WIDE R2, R169.reuse, 0x4, R160 ;  /* 0x00000004a9027825 */ /* 0x040fe200078e02a0 */
[----:B---3--:R1:W-:Y:S04]  /*80e00*/  @P1 STG.E [R164.64], R251 ;  /* 0x000000fba4001986 */ /* 0x0083e8000c101904 */
[----:B------:R-:W-:Y:S01]  /*80e10*/  @P3 STG.E [R2.64], R246 ;  /* 0x000000f602003986 */ /* 0x000fe2000c101904 */
[----:B-1----:R-:W-:-:S03]  /*80e20*/  IMAD.WIDE R164, R169, 0x4, R6 ;  /* 0x00000004a9a47825 */ /* 0x002fc600078e0206 */
[----:B------:R-:W3:Y:S04]  /*80e30*/  LDL.LU R251, [R1+0xcf4] ;  /* 0x000cf40001fb7983 */ /* 0x000ee80000300800 */
[----:B----4-:R-:W-:Y:S04]  /*80e40*/  @P6 STG.E [R164.64], R249 ;  /* 0x000000f9a4006986 */ /* 0x010fe8000c101904 */
[----:B--2---:R1:W-:Y:S04]  /*80e50*/  @P5 STG.E [R166.64], R248 ;  /* 0x000000f8a6005986 */ /* 0x0043e8000c101904 */
[----:B-1----:R-:W2:Y:S04]  /*80e60*/  LDL.LU R248, [R1+0xcd4] ;  /* 0x000cd40001f87983 */ /* 0x002ea80000300800 */
[----:B------:R-:W4:Y:S04]  /*80e70*/  LDL.LU R239, [R1+0xc94] ;  /* 0x000c940001ef7983 */ /* 0x000f280000300800 */
[----:B------:R-:W4:Y:S01]  /*80e80*/  LDL.LU R249, [R1+0xc44] ;  /* 0x000c440001f97983 */ /* 0x000f220000300800 */
[----:B------:R-:W-:-:S02]  /*80e90*/  ISETP.LT.AND P1, PT, R243, c[0x0][0x178], !P4 ;  /* 0x00005e00f3007a0c */ /* 0x000fc40006721270 */
[----:B------:R-:W-:Y:S01]  /*80ea0*/  ISETP.LT.AND P3, PT, R252, c[0x0][0x178], !P4 ;  /* 0x00005e00fc007a0c */ /* 0x000fe20006761270 */
[----:B------:R-:W4:Y:S01]  /*80eb0*/  LDL.LU R247, [R1+0xb58] ;  /* 0x000b580001f77983 */ /* 0x000f220000300800 */
[----:B------:R-:W-:Y:S02]  /*80ec0*/  IADD3 R168, R169, c[0x0][0x198], RZ ;  /* 0x00006600a9a87a10 */ /* 0x000fe40007ffe0ff */
[----:B------:R-:W-:Y:S01]  /*80ed0*/  ISETP.LT.AND P6, PT, R99, c[0x0][0x178], !P4 ;  /* 0x00005e0063007a0c */ /* 0x000fe200067c1270 */
[----:B------:R-:W4:Y:S01]  /*80ee0*/  LDL.LU R246, [R1+0x5d8] ;  /* 0x0005d80001f67983 */ /* 0x000f220000300800 */
[----:B------:R-:W-:Y:S01]  /*80ef0*/  ISETP.LT.AND P4, PT, R174, c[0x0][0x178], !P4 ;  /* 0x00005e00ae007a0c */ /* 0x000fe20006781270 */
[----:B------:R-:W-:Y:S01]  /*80f00*/  IMAD.WIDE R2, R168, 0x4, R162 ;  /* 0x00000004a8027825 */ /* 0x000fe200078e02a2 */
[----:B------:R-:W-:Y:S02]  /*80f10*/  IADD3 R166, R242, 0x30, RZ ;  /* 0x00000030f2a67810 */ /* 0x000fe40007ffe0ff */
[----:B------:R-:W-:Y:S01]  /*80f20*/  ISETP.LT.AND P5, PT, R243, c[0x0][0x178], !P2 ;  /* 0x00005e00f3007a0c */ /* 0x000fe200057a1270 */
[C---:B------:R-:W-:Y:S01]  /*80f30*/  IMAD.WIDE R164, R168.reuse, 0x4, R160 ;  /* 0x00000004a8a47825 */ /* 0x040fe200078e02a0 */
[----:B------:R1:W-:Y:S01]  /*80f40*/  @P1 STG.E [R2.64], R175 ;  /* 0x000000af02001986 */ /* 0x0003e2000c101904 */
[----:B------:R-:W-:-:S02]  /*80f50*/  IADD3 R169, R168, c[0x0][0x198], RZ ;  /* 0x00006600a8a97a10 */ /* 0x000fc40007ffe0ff */
[----:B------:R-:W-:Y:S01]  /*80f60*/  ISETP.GE.AND P1, PT, R166, c[0x0][0x17c], PT ;  /* 0x00005f00a6007a0c */ /* 0x000fe20003f26270 */
[----:B------:R-:W-:Y:S01]  /*80f70*/  IMAD.WIDE R166, R168, 0x4, R4 ;  /* 0x00000004a8a67825 */ /* 0x000fe200078e0204 */
[----:B------:R1:W-:Y:S01]  /*80f80*/  @P3 STG.E [R164.64], R245 ;  /* 0x000000f5a4003986 */ /* 0x0003e2000c101904 */
[----:B------:R-:W-:Y:S02]  /*80f90*/  ISETP.LT.AND P3, PT, R252, c[0x0][0x178], !P2 ;  /* 0x00005e00fc007a0c */ /* 0x000fe40005761270 */
[----:B-1----:R-:W-:-:S04]  /*80fa0*/  IMAD.WIDE R2, R168, 0x4, R6 ;  /* 0x00000004a8027825 */ /* 0x002fc800078e0206 */
[----:B------:R-:W-:Y:S01]  /*80fb0*/  IMAD.WIDE R164, R169, 0x4, R162 ;  /* 0x00000004a9a47825 */ /* 0x000fe200078e02a2 */
[----:B------:R1:W-:Y:S04]  /*80fc0*/  @P6 STG.E [R2.64], R244 ;  /* 0x000000f402006986 */ /* 0x0003e8000c101904 */
[----:B------:R-:W4:Y:S04]  /*80fd0*/  LDL.LU R245, [R1+0x58] ;  /* 0x0000580001f57983 */ /* 0x000f280000300800 */
[----:B------:R1:W-:Y:S01]  /*80fe0*/  @P4 STG.E [R166.64], R250 ;  /* 0x000000faa6004986 */ /* 0x0003e2000c101904 */
[----:B------:R-:W-:-:S02]  /*80ff0*/  ISETP.LT.AND P4, PT, R99, c[0x0][0x178], !P2 ;  /* 0x00005e0063007a0c */ /* 0x000fc40005781270 */
[----:B------:R-:W-:Y:S01]  /*81000*/  ISETP.LT.AND P2, PT, R174, c[0x0][0x178], !P2 ;  /* 0x00005e00ae007a0c */ /* 0x000fe20005741270 */
[----:B-1----:R-:W4:Y:S01]  /*81010*/  LDL.LU R244, [R1+0x18] ;  /* 0x0000180001f47983 */ /* 0x002f220000300800 */
[----:B------:R-:W-:-:S03]  /*81020*/  IMAD.WIDE R2, R169, 0x4, R6 ;  /* 0x00000004a9027825 */ /* 0x000fc600078e0206 */
[----:B------:R-:W4:Y:S01]  /*81030*/  LDL.LU R250, [R1+0xb5c] ;  /* 0x000b5c0001fa7983 */ /* 0x000f220000300800 */
[----:B------:R-:W-:-:S03]  /*81040*/  IMAD.WIDE R166, R169, 0x4, R4 ;  /* 0x00000004a9a67825 */ /* 0x000fc600078e0204 */
[----:B---3--:R1:W-:Y:S02]  /*81050*/  @P5 STG.E [R164.64], R251 ;  /* 0x000000fba4005986 */ /* 0x0083e4000c101904 */
[----:B-1----:R-:W-:Y:S02]  /*81060*/  IMAD.WIDE R164, R169, 0x4, R160 ;  /* 0x00000004a9a47825 */ /* 0x002fe400078e02a0 */
[----:B------:R-:W3:Y:S04]  /*81070*/  LDL.LU R251, [R1+0x5dc] ;  /* 0x0005dc0001fb7983 */ /* 0x000ee80000300800 */
[----:B--2---:R1:W-:Y:S04]  /*81080*/  @P3 STG.E [R164.64], R248 ;  /* 0x000000f8a4003986 */ /* 0x0043e8000c101904 */
[----:B----4-:R-:W-:Y:S04]  /*81090*/  @P4 STG.E [R2.64], R239 ;  /* 0x000000ef02004986 */ /* 0x010fe8000c101904 */
[----:B-1----:R-:W2:Y:S04]  /*810a0*/  LDL.LU R248, [R1+0x5c] ;  /* 0x00005c0001f87983 */ /* 0x002ea80000300800 */
[----:B------:R1:W-:Y:S04]  /*810b0*/  @P2 STG.E [R166.64], R249 ;  /* 0x000000f9a6002986 */ /* 0x0003e8000c101904 */
[----:B-1----:R-:W4:Y:S01]  /*810c0*/  LDL.LU R249, [R1+0x1c] ;  /* 0x00001c0001f97983 */ /* 0x002f220000300800 */
[----:B------:R-:W-:-:S02]  /*810d0*/  ISETP.LT.AND P5, PT, R243, c[0x0][0x178], !P1 ;  /* 0x00005e00f3007a0c */ /* 0x000fc40004fa1270 */
[----:B------:R-:W-:Y:S01]  /*810e0*/  ISETP.LT.AND P6, PT, R252, c[0x0][0x178], !P1 ;  /* 0x00005e00fc007a0c */ /* 0x000fe20004fc1270 */
[----:B------:R-:W4:Y:S01]  /*810f0*/  LDL.LU R173, [R1+0x38] ;  /* 0x0000380001ad7983 */ /* 0x000f220000300800 */
[----:B------:R-:W-:Y:S02]  /*81100*/  IADD3 R168, R169, c[0x0][0x198], RZ ;  /* 0x00006600a9a87a10 */ /* 0x000fe40007ffe0ff */
[----:B------:R-:W-:Y:S01]  /*81110*/  IADD3 R170, R242, 0x31, RZ ;  /* 0x00000031f2aa7810 */ /* 0x000fe20007ffe0ff */
[----:B------:R-:W4:Y:S02]  /*81120*/  LDL.LU R175, [R1+0xb6c] ;  /* 0x000b6c0001af7983 */ /* 0x000f240000300800 */
[----:B------:R-:W-:Y:S01]  /*81130*/  IMAD.WIDE R164, R168, 0x4, R162 ;  /* 0x00000004a8a47825 */ /* 0x000fe200078e02a2 */
[----:B------:R-:W-:Y:S01]  /*81140*/  ISETP.GE.AND P3, PT, R170, c[0x0][0x17c], PT ;  /* 0x00005f00aa007a0c */ /* 0x000fe20003f66270 */
[----:B------:R-:W4:Y:S01]  /*81150*/  LDL.LU R239, [R1+0x60c] ;  /* 0x00060c0001ef7983 */ /* 0x000f220000300800 */
[----:B------:R-:W-:Y:S01]  /*81160*/  ISETP.LT.AND P2, PT, R99, c[0x0][0x178], !P1 ;  /* 0x00005e0063007a0c */ /* 0x000fe20004f41270 */
[----:B------:R-:W-:Y:S01]  /*81170*/  IMAD.WIDE R2, R168, 0x4, R160 ;  /* 0x00000004a8027825 */ /* 0x000fe200078e02a0 */
[----:B------:R-:W-:Y:S01]  /*81180*/  ISETP.LT.AND P1, PT, R174, c[0x0][0x178], !P1 ;  /* 0x00005e00ae007a0c */ /* 0x000fe20004f21270 */
[----:B------:R1:W-:Y:S01]  /*81190*/  @P5 STG.E [R164.64], R247 ;  /* 0x000000f7a4005986 */ /* 0x0003e2000c101904 */
[----:B------:R-:W-:-:S02]  /*811a0*/  ISETP.LT.AND P5, PT, R243, c[0x0][0x178], !P3 ;  /* 0x00005e00f3007a0c */ /* 0x000fc40005fa1270 */
[----:B------:R-:W-:Y:S01]  /*811b0*/  ISETP.LT.AND P4, PT, R252, c[0x0][0x178], !P3 ;  /* 0x00005e00fc007a0c */ /* 0x000fe20005f81270 */
[----:B------:R1:W-:Y:S01]  /*811c0*/  @P6 STG.E [R2.64], R246 ;  /* 0x000000f602006986 */ /* 0x0003e2000c101904 */
[----:B------:R-:W-:Y:S02]  /*811d0*/  ISETP.LT.AND P6, PT, R99, c[0x0][0x178], !P3 ;  /* 0x00005e0063007a0c */ /* 0x000fe40005fc1270 */
[----:B------:R-:W-:Y:S02]  /*811e0*/  IADD3 R170, R168, c[0x0][0x198], RZ ;  /* 0x00006600a8aa7a10 */ /* 0x000fe40007ffe0ff */
[----:B------:R-:W-:Y:S01]  /*811f0*/  ISETP.LT.AND P3, PT, R174, c[0x0][0x178], !P3 ;  /* 0x00005e00ae007a0c */ /* 0x000fe20005f61270 */
[----:B-1----:R-:W-:-:S04]  /*81200*/  IMAD.WIDE R164, R168, 0x4, R4 ;  /* 0x00000004a8a47825 */ /* 0x002fc800078e0204 */
[----:B------:R-:W-:-:S04]  /*81210*/  IMAD.WIDE R2, R168, 0x4, R6 ;  /* 0x00000004a8027825 */ /* 0x000fc800078e0206 */
[C---:B------:R-:W-:Y:S01]  /*81220*/  IMAD.WIDE R166, R170.reuse, 0x4, R162 ;  /* 0x00000004aaa67825 */ /* 0x040fe200078e02a2 */
[----:B------:R1:W-:Y:S03]  /*81230*/  @P2 STG.E [R2.64], R245 ;  /* 0x000000f502002986 */ /* 0x0003e6000c101904 */
[----:B------:R-:W-:Y:S01]  /*81240*/  IMAD.WIDE R168, R170, 0x4, R160 ;  /* 0x00000004aaa87825 */ /* 0x000fe200078e02a0 */
[----:B------:R-:W-:Y:S01]  /*81250*/  @P1 STG.E [R164.64], R244 ;  /* 0x000000f4a4001986 */ /* 0x000fe2000c101904 */
[----:B------:R-:W-:-:S03]  /*81260*/  IADD3 R171, R242, 0x32, RZ ;  /* 0x00000032f2ab7810 */ /* 0x000fc60007ffe0ff */
[----:B------:R1:W-:Y:S02]  /*81270*/  @P5 STG.E [R166.64], R250 ;  /* 0x000000faa6005986 */ /* 0x0003e4000c101904 */
[----:B-1----:R-:W-:Y:S01]  /*81280*/  IMAD.WIDE R2, R170, 0x4, R6 ;  /* 0x00000004aa027825 */ /* 0x002fe200078e0206 */
[----:B------:R-:W-:Y:S02]  /*81290*/  IADD3 R172, R242, 0x33, RZ ;  /* 0x00000033f2ac7810 */ /* 0x000fe40007ffe0ff */
[----:B------:R-:W-:Y:S02]  /*812a0*/  ISETP.GE.AND P2, PT, R171, c[0x0][0x17c], PT ;  /* 0x00005f00ab007a0c */ /* 0x000fe40003f46270 */
[----:B------:R-:W-:Y:S01]  /*812b0*/  IADD3 R171, R170, c[0x0][0x198], RZ ;  /* 0x00006600aaab7a10 */ /* 0x000fe20007ffe0ff */
[----:B------:R-:W4:Y:S04]  /*812c0*/  LDL.LU R250, [R1+0xcc] ;  /* 0x0000cc0001fa7983 */ /* 0x000f280000300800 */
[----:B---3--:R-:W-:Y:S04]  /*812d0*/  @P4 STG.E [R168.64], R251 ;  /* 0x000000fba8004986 */ /* 0x008fe8000c101904 */
[----:B--2---:R1:W-:Y:S01]  /*812e0*/  @P6 STG.E [R2.64], R248 ;  /* 0x000000f802006986 */ /* 0x0043e2000c101904 */
[----:B------:R-:W-:Y:S01]  /*812f0*/  ISETP.GE.AND P6, PT, R172, c[0x0][0x17c], PT ;  /* 0x00005f00ac007a0c */ /* 0x000fe20003fc6270 */
[----:B-1----:R-:W-:-:S02]  /*81300*/  IMAD.WIDE R2, R170, 0x4, R4 ;  /* 0x00000004aa027825 */ /* 0x002fc400078e0204 */
[----:B------:R-:W2:Y:S04]  /*81310*/  LDL.LU R248, [R1+0x3c] ;  /* 0x00003c0001f87983 */ /* 0x000ea80000300800 */
[----:B------:R-:W3:Y:S04]  /*81320*/  LDL.LU R170, [R1+0xc8] ;  /* 0x0000c80001aa7983 */ /* 0x000ee80000300800 */
[----:B------:R-:W2:Y:S04]  /*81330*/  LDL.LU R172, [R1+0x608] ;  /* 0x0006080001ac7983 */ /* 0x000ea80000300800 */
[----:B----4-:R1:W-:Y:S04]  /*81340*/  @P3 STG.E [R2.64], R249 ;  /* 0x000000f902003986 */ /* 0x0103e8000c101904 */
[----:B-1----:R-:W4:Y:S04]  /*81350*/  LDL.LU R3, [R1+0xb68] ;  /* 0x000b680001037983 */ /* 0x002f280000300800 */
[----:B------:R-:W2:Y:S04]  /*81360*/  LDL.LU R247, [R1+0xc08] ;  /* 0x000c080001f77983 */ /* 0x000ea80000300800 */
[----:B------:R-:W3:Y:S04]  /*81370*/  LDL.LU R246, [R1+0x708] ;  /* 0x0007080001f67983 */ /* 0x000ee80000300800 */
[----:B------:R-:W3:Y:S01]  /*81380*/  LDL.LU R245, [R1+0xe8] ;  /* 0x0000e80001f57983 */ /* 0x000ee20000300800 */
[----:B------:R-:W-:-:S03]  /*81390*/  ISETP.LT.AND P5, PT, R243, c[0x0][0x178], !P2 ;  /* 0x00005e00f3007a0c */ /* 0x000fc600057a1270 */
[----:B------:R-:W3:Y:S01]  /*813a0*/  LDL.LU R244, [R1+0x88] ;  /* 0x0000880001f47983 */ /* 0x000ee20000300800 */
[----:B------:R-:W-:-:S03]  /*813b0*/  ISETP.LT.AND P4, PT, R252, c[0x0][0x178], !P2 ;  /* 0x00005e00fc007a0c */ /* 0x000fc60005781270 */
[----:B------:R-:W3:Y:S01]  /*813c0*/  LDL.LU R251, [R1+0xc0c] ;  /* 0x000c0c0001fb7983 */ /* 0x000ee20000300800 */
[----:B------:R-:W-:-:S03]  /*813d0*/  ISETP.LT.AND P1, PT, R99, c[0x0][0x178], !P2 ;  /* 0x00005e0063007a0c */ /* 0x000fc60005721270 */
[----:B------:R-:W3:Y:S01]  /*813e0*/  LDL.LU R249, [R1+0x70c] ;  /* 0x00070c0001f97983 */ /* 0x000ee20000300800 */
[----:B------:R-:W-:Y:S01]  /*813f0*/  IMAD.WIDE R164, R171, 0x4, R162 ;  /* 0x00000004aba47825 */ /* 0x000fe200078e02a2 */
[----:B------:R-:W-:-:S03]  /*81400*/  ISETP.LT.AND P2, PT, R174, c[0x0][0x178], !P2 ;  /* 0x00005e00ae007a0c */ /* 0x000fc60005741270 */
[----:B------:R-:W-:-:S04]  /*81410*/  IMAD.WIDE R166, R171, 0x4, R160 ;  /* 0x00000004aba67825 */ /* 0x000fc800078e02a0 */
[----:B------:R-:W-:Y:S01]  /*81420*/  IMAD.WIDE R168, R171, 0x4, R6 ;  /* 0x00000004aba87825 */ /* 0x000fe200078e0206 */
[----:B------:R-:W-:Y:S01]  /*81430*/  ISETP.LT.AND P3, PT, R243, c[0x0][0x178], !P6 ;  /* 0x00005e00f3007a0c */ /* 0x000fe20007761270 */
[----:B----4-:R1:W-:Y:S01]  /*81440*/  @P5 STG.E [R164.64], R3 ;  /* 0x00000003a4005986 */ /* 0x0103e2000c101904 */
[----:B------:R-:W-:-:S03]  /*81450*/  ISETP.LT.AND P5, PT, R99, c[0x0][0x178], !P6 ;  /* 0x00005e0063007a0c */ /* 0x000fc600077a1270 */
[----:B--2---:R2:W-:Y:S04]  /*81460*/  @P4 STG.E [R166.64], R172 ;  /* 0x000000aca6004986 */ /* 0x0045e8000c101904 */
[----:B---3--:R3:W-:Y:S01]  /*81470*/  @P1 STG.E [R168.64], R170 ;  /* 0x000000aaa8001986 */ /* 0x0087e2000c101904 */
[----:B------:R-:W-:Y:S02]  /*81480*/  ISETP.LT.AND P1, PT, R252, c[0x0][0x178], !P6 ;  /* 0x00005e00fc007a0c */ /* 0x000fe40007721270 */
[----:B------:R-:W-:Y:S01]  /*81490*/  ISETP.LT.AND P6, PT, R174, c[0x0][0x178], !P6 ;  /* 0x00005e00ae007a0c */ /* 0x000fe200077c1270 */
[C---:B-1----:R-:W-:Y:S01]  /*814a0*/  IMAD.WIDE R2, R171.reuse, 0x4, R4 ;  /* 0x00000004ab027825 */ /* 0x042fe200078e0204 */
[----:B------:R-:W-:Y:S02]  /*814b0*/  IADD3 R164, R171, c[0x0][0x198], RZ ;  /* 0x00006600aba47a10 */ /* 0x000fe40007ffe0ff */
[----:B------:R-:W-:-:S02]  /*814c0*/  IADD3 R165, R242, 0x35, RZ ;  /* 0x00000035f2a57810 */ /* 0x000fc40007ffe0ff */
[----:B------:R1:W-:Y:S01]  /*814d0*/  @P2 STG.E [R2.64], R173 ;  /* 0x000000ad02002986 */ /* 0x0003e2000c101904 */
[----:B--2---:R-:W-:Y:S01]  /*814e0*/  IMAD.WIDE R166, R164, 0x4, R6 ;  /* 0x00000004a4a67825 */ /* 0x004fe200078e0206 */
[----:B------:R-:W-:-:S03]  /*814f0*/  ISETP.GE.AND P4, PT, R165, c[0x0][0x17c], PT ;  /* 0x00005f00a5007a0c */ /* 0x000fc60003f86270 */
[----:B---3--:R-:W-:-:S04]  /*81500*/  IMAD.WIDE R170, R164, 0x4, R162 ;  /* 0x00000004a4aa7825 */ /* 0x008fc800078e02a2 */
[C---:B------:R-:W-:Y:S01]  /*81510*/  IMAD.WIDE R168, R164.reuse, 0x4, R160 ;  /* 0x00000004a4a87825 */ /* 0x040fe200078e02a0 */
[----:B-1----:R-:W-:-:S03]  /*81520*/  IADD3 R2, R164, c[0x0][0x198], RZ ;  /* 0x00006600a4027a10 */ /* 0x002fc60007ffe0ff */
[----:B------:R-:W-:Y:S01]  /*81530*/  IMAD.WIDE R164, R164, 0x4, R4 ;  /* 0x00000004a4a47825 */ /* 0x000fe200078e0204 */
[----:B------:R-:W-:Y:S04]  /*81540*/  @P3 STG.E [R170.64], R175 ;  /* 0x000000afaa003986 */ /* 0x000fe8000c101904 */
[----:B------:R-:W-:Y:S04]  /*81550*/  @P1 STG.E [R168.64], R239 ;  /* 0x000000efa8001986 */ /* 0x000fe8000c101904 */
[----:B------:R1:W-:Y:S04]  /*81560*/  @P5 STG.E [R166.64], R250 ;  /* 0x000000faa6005986 */ /* 0x0003e8000c101904 */
[----:B------:R2:W-:Y:S04]  /*81570*/  @P6 STG.E [R164.64], R248 ;  /* 0x000000f8a4006986 */ /* 0x0005e8000c101904 */
[----:B-1----:R-:W3:Y:S04]  /*81580*/  LDL.LU R250, [R1+0xec] ;  /* 0x0000ec0001fa7983 */ /* 0x002ee80000300800 */
[----:B--2---:R-:W2:Y:S01]  /*81590*/  LDL.LU R248, [R1+0x8c] ;  /* 0x00008c0001f87983 */ /* 0x004ea20000300800 */
[C---:B------:R-:W-:Y:S01]  /*815a0*/  ISETP.LT.AND P2, PT, R243.reuse, c[0x0][0x178], !P0 ;  /* 0x00005e00f3007a0c */ /* 0x040fe20004741270 */
[----:B------:R-:W-:Y:S01]  /*815b0*/  IMAD.WIDE R170, R2, 0x4, R162 ;  /* 0x0000000402aa7825 */ /* 0x000fe200078e02a2 */
[----:B------:R-:W-:Y:S01]  /*815c0*/  ISETP.LT.AND P3, PT, R252, c[0x0][0x178], !P0 ;  /* 0x00005e00fc007a0c */ /* 0x000fe20004761270 */
[----:B------:R-:W4:Y:S01]  /*815d0*/  LDL.LU R173, [R1+0xc68] ;  /* 0x000c680001ad7983 */ /* 0x000f220000300800 */
[----:B------:R-:W-:Y:S01]  /*815e0*/  ISETP.LT.AND P6, PT, R243, c[0x0][0x178], !P4 ;  /* 0x00005e00f3007a0c */ /* 0x000fe200067c1270 */
[----:B------:R-:W-:-:S08]  /*815f0*/  IMAD.WIDE R166, R2, 0x4, R160 ;  /* 0x0000000402a67825 */ /* 0x000fd000078e02a0 */
[----:B------:R1:W-:Y:S01]  /*81600*/  @P2 STG.E [R170.64], R247 ;  /* 0x000000f7aa002986 */ /* 0x0003e2000c101904 */
[----:B------:R-:W-:Y:S02]  /*81610*/  ISETP.LT.AND P2, PT, R99, c[0x0][0x178], !P0 ;  /* 0x00005e0063007a0c */ /* 0x000fe40004741270 */
[----:B------:R-:W-:Y:S01]  /*81620*/  ISETP.LT.AND P0, PT, R174, c[0x0][0x178], !P0 ;  /* 0x00005e00ae007a0c */ /* 0x000fe20004701270 */
[----:B------:R-:W-:Y:S01]  /*81630*/  IMAD.WIDE R164, R2, 0x4, R6 ;  /* 0x0000000402a47825 */ /* 0x000fe200078e0206 */
[----:B------:R-:W-:Y:S02]  /*81640*/  ISETP.LT.AND P5, PT, R252, c[0x0][0x178], !P4 ;  /* 0x00005e00fc007a0c */ /* 0x000fe400067a1270 */
[----:B------:R-:W-:Y:S01]  /*81650*/  IADD3 R3, R242, 0x36, RZ ;  /* 0x00000036f2037810 */ /* 0x000fe20007ffe0ff */
[----:B------:R1:W-:Y:S02]  /*81660*/  @P3 STG.E [R166.64], R246 ;  /* 0x000000f6a6003986 */ /* 0x0003e4000c101904 */
[----:B-1----:R-:W-:-:S02]  /*81670*/  IADD3 R170, R2, c[0x0][0x198], RZ ;  /* 0x0000660002aa7a10 */ /* 0x002fc40007ffe0ff */
[----:B------:R-:W4:Y:S01]  /*81680*/  LDL.LU R247, [R1+0x958] ;  /* 0x0009580001f77983 */ /* 0x000f220000300800 */
[----:B------:R-:W-:Y:S01]  /*81690*/  ISETP.GE.AND P1, PT, R3, c[0x0][0x17c], PT ;  /* 0x00005f0003007a0c */ /* 0x000fe20003f26270 */
[----:B------:R-:W-:Y:S02]  /*816a0*/  IMAD.WIDE R2, R2, 0x4, R4 ;  /* 0x0000000402027825 */ /* 0x000fe400078e0204 */
[----:B------:R1:W-:Y:S02]  /*816b0*/  @P2 STG.E [R164.64], R245 ;  /* 0x000000f5a4002986 */ /* 0x0003e4000c101904 */
[----:B------:R-:W-:-:S04]  /*816c0*/  IMAD.WIDE R168, R170, 0x4, R162 ;  /* 0x00000004aaa87825 */ /* 0x000fc800078e02a2 */
[----:B------:R-:W-:Y:S01]  /*816d0*/  IMAD.WIDE R166, R170, 0x4, R160 ;  /* 0x00000004aaa67825 */ /* 0x000fe200078e02a0 */
[----:B------:R1:W-:Y:S04]  /*816e0*/  @P0 STG.E [R2.64], R244 ;  /* 0x000000f402000986 */ /* 0x0003e8000c101904 */
[----:B-1----:R-:W4:Y:S04]  /*816f0*/  LDL.LU R245, [R1+0x128] ;  /* 0x0001280001f57983 */ /* 0x002f280000300800 */
[----:B------:R1:W-:Y:S04]  /*81700*/  @P6 STG.E [R168.64], R251 ;  /* 0x000000fba8006986 */ /* 0x0003e8000c101904 */
[----:B------:R-:W4:Y:S04]  /*81710*/  LDL.LU R244, [R1+0xa8] ;  /* 0x0000a80001f47983 */ /* 0x000f280000300800 */
[----:B------:R1:W-:Y:S04]  /*81720*/  @P5 STG.E [R166.64], R249 ;  /* 0x000000f9a6005986 */ /* 0x0003e8000c101904 */
[----:B-1----:R-:W4:Y:S04]  /*81730*/  LDL.LU R251, [R1+0xc6c] ;  /* 0x000c6c0001fb7983 */ /* 0x002f280000300800 */
        /* <DEDUP_REMOVED lines=26> */
[----:B------:R-:W2:Y:S01]  /*818e0*/  LDL.LU R246, [R1+0x818] ;  /* 0x0008180001f67983 */ /* 0x000ea20000300800 */
[----:B-1----:R-:W-:-:S03]  /*818f0*/  IMAD.WIDE R166, R169, 0x4, R160 ;  /* 0x00000004a9a67825 */ /* 0x002fc600078e02a0 */
[----:B------:R1:W-:Y:S01]  /*81900*/  @P0 STG.E [R2.64], R245 ;  /* 0x000000f502000986 */ /* 0x0003e2000c101904 */
[----:B----4-:R-:W-:-:S04]  /*81910*/  IMAD.WIDE R164, R169, 0x4, R162 ;  /* 0x00000004a9a47825 */ /* 0x010fc800078e02a2 */
[----:B-1----:R-:W-:Y:S01]  /*81920*/  IMAD.WIDE R2, R168, 0x4, R4 ;  /* 0x00000004a8027825 */ /* 0x002fe200078e0204 */
[----:B------:R-:W4:Y:S04]  /*81930*/  LDL.LU R245, [R1+0x108] ;  /* 0x0001080001f57983 */ /* 0x000f280000300800 */
        /* <DEDUP_REMOVED lines=19> */
[----:B------:R-:W-:Y:S02]  /*81a70*/  IADD3 R171, R242, 0x39, RZ ;  /* 0x00000039f2ab7810 */ /* 0x000fe40007ffe0ff */
[----:B------:R-:W-:Y:S02]  /*81a80*/  ISETP.LT.AND P1, PT, R252, c[0x0][0x178], !P3 ;  /* 0x00005e00fc007a0c */ /* 0x000fe40005f21270 */
[----:B------:R-:W-:Y:S02]  /*81a90*/  ISETP.LT.AND P4, PT, R99, c[0x0][0x178], !P3 ;  /* 0x00005e0063007a0c */ /* 0x000fe40005f81270 */
[----:B------:R-:W-:Y:S01]  /*81aa0*/  ISETP.GE.AND P0, PT, R166, c[0x0][0x17c], PT ;  /* 0x00005f00a6007a0c */ /* 0x000fe20003f06270 */
[----:B------:R-:W-:Y:S01]  /*81ab0*/  IMAD.WIDE R166, R168, 0x4, R162 ;  /* 0x00000004a8a67825 */ /* 0x000fe200078e02a2 */
[----:B------:R-:W-:Y:S01]  /*81ac0*/  ISETP.GE.AND P2, PT, R171, c[0x0][0x17c], PT ;  /* 0x00005f00ab007a0c */ /* 0x000fe20003f46270 */
[----:B------:R-:W3:Y:S01]  /*81ad0*/  LDL.LU R247, [R1+0xc88] ;  /* 0x000c880001f77983 */ /* 0x000ee20000300800 */
[----:B------:R-:W-:Y:S01]  /*81ae0*/  ISETP.LT.AND P3, PT, R174, c[0x0][0x178], !P3 ;  /* 0x00005e00ae007a0c */ /* 0x000fe20005f61270 */
[----:B------:R-:W-:Y:S01]  /*81af0*/  IMAD.WIDE R2, R168, 0x4, R160 ;  /* 0x00000004a8027825 */ /* 0x000fe200078e02a0 */
[----:B------:R-:W-:Y:S01]  /*81b00*/  ISETP.LT.AND P6, PT, R243, c[0x0][0x178], !P2 ;  /* 0x00005e00f3007a0c */ /* 0x000fe200057c1270 */
        /* <DEDUP_REMOVED lines=33> */
[C---:B------:R-:W-:Y:S01]  /*81d20*/  IMAD.WIDE R164, R168.reuse, 0x4, R160 ;  /* 0x00000004a8a47825 */ /* 0x040fe200078e02a0 */
[----:B------:R-:W-:Y:S01]  /*81d30*/  ISETP.LT.AND P2, PT, R243, c[0x0][0x178], !P1 ;  /* 0x00005e00f3007a0c */ /* 0x000fe20004f41270 */
[----:B-1----:R-:W3:Y:S02]  /*81d40*/  LDL.LU R250, [R1+0x6dc] ;  /* 0x0006dc0001fa7983 */ /* 0x002ee40000300800 */
[----:B------:R-:W-:-:S02]  /*81d50*/  IMAD.WIDE R2, R168, 0x4, R6 ;  /* 0x00000004a8027825 */ /* 0x000fc400078e0206 */
[----:B------:R-:W3:Y:S04]  /*81d60*/  LDL.LU R175, [R1+0xce8] ;  /* 0x000ce80001af7983 */ /* 0x000ee80000300800 */
        /* <DEDUP_REMOVED lines=20> */
[----:B------:R-:W-:Y:S01]  /*81eb0*/  ISETP.LT.AND P5, PT, R252, c[0x0][0x178], !P0 ;  /* 0x00005e00fc007a0c */ /* 0x000fe200047a1270 */
[----:B------:R-:W-:Y:S01]  /*81ec0*/  IMAD.WIDE R2, R168, 0x4, R6 ;  /* 0x00000004a8027825 */ /* 0x000fe200078e0206 */
[----:B------:R-:W-:-:S02]  /*81ed0*/  IADD3 R166, R242, 0x3d, RZ ;  /* 0x0000003df2a67810 */ /* 0x000fc40007ffe0ff */
[C---:B------:R-:W-:Y:S01]  /*81ee0*/  IADD3 R170, R168.reuse, c[0x0][0x198], RZ ;  /* 0x00006600a8aa7a10 */ /* 0x040fe20007ffe0ff */
[----:B------:R-:W-:Y:S01]  /*81ef0*/  IMAD.WIDE R164, R168, 0x4, R4 ;  /* 0x00000004a8a47825 */ /* 0x000fe200078e0204 */
[----:B------:R-:W-:Y:S02]  /*81f00*/  ISETP.GE.AND P2, PT, R166, c[0x0][0x17c], PT ;  /* 0x00005f00a6007a0c */ /* 0x000fe40003f46270 */
[----:B------:R-:W-:Y:S01]  /*81f10*/  ISETP.LT.AND P3, PT, R99, c[0x0][0x178], !P0 ;  /* 0x00005e0063007a0c */ /* 0x000fe20004761270 */
[C---:B------:R-:W-:Y:S01]  /*81f20*/  IMAD.WIDE R166, R170.reuse, 0x4, R162 ;  /* 0x00000004aaa67825 */ /* 0x040fe200078e02a2 */
[----:B------:R-:W-:Y:S03]  /*81f30*/  @P4 STG.E [R2.64], R246 ;  /* 0x000000f602004986 */ /* 0x000fe6000c101904 */
[----:B------:R-:W-:Y:S01]  /*81f40*/  IMAD.WIDE R168, R170, 0x4, R160 ;  /* 0x00000004aaa87825 */ /* 0x000fe200078e02a0 */
[----:B---3--:R1:W-:Y:S01]  /*81f50*/  @P1 STG.E [R164.64], R250 ;  /* 0x000000faa4001986 */ /* 0x0083e2000c101904 */
[----:B------:R-:W-:-:S03]  /*81f60*/  ISETP.LT.AND P1, PT, R174, c[0x0][0x178], !P0 ;  /* 0x00005e00ae007a0c */ /* 0x000fc60004721270 */
[----:B------:R3:W-:Y:S01]  /*81f70*/  @P6 STG.E [R166.64], R175 ;  /* 0x000000afa6006986 */ /* 0x0007e2000c101904 */
[----:B------:R-:W-:-:S03]  /*81f80*/  ISETP.LT.AND P6, PT, R243, c[0x0][0x178], !P2 ;  /* 0x00005e00f3007a0c */ /* 0x000fc600057c1270 */
[----:B------:R-:W-:Y:S04]  /*81f90*/  @P5 STG.E [R168.64], R239 ;  /* 0x000000efa8005986 */ /* 0x000fe8000c101904 */
[----:B-1----:R-:W2:Y:S01]  /*81fa0*/  LDL.LU R250, [R1+0x82c] ;  /* 0x00082c0001fa7983 */ /* 0x002ea20000300800 */
[----:B------:R-:W-:Y:S01]  /*81fb0*/  IMAD.WIDE R2, R170, 0x4, R6 ;  /* 0x00000004aa027825 */ /* 0x000fe200078e0206 */
[----:B------:R-:W-:Y:S02]  /*81fc0*/  ISETP.LT.AND P5, PT, R252, c[0x0][0x178], !P2 ;  /* 0x00005e00fc007a0c */ /* 0x000fe400057a1270 */
[----:B------:R-:W2:Y:S01]  /*81fd0*/  LDL.LU R247, [R1+0xcf8] ;  /* 0x000cf80001f77983 */ /* 0x000ea20000300800 */
[----:B------:R-:W-:-:S03]  /*81fe0*/  IADD3 R164, R242, 0x3f, RZ ;  /* 0x0000003ff2a47810 */ /* 0x000fc60007ffe0ff */
[----:B------:R-:W2:Y:S01]  /*81ff0*/  LDL.LU R246, [R1+0xcd8] ;  /* 0x000cd80001f67983 */ /* 0x000ea20000300800 */
[----:B------:R-:W-:Y:S02]  /*82000*/  IADD3 R171, R170, c[0x0][0x198], RZ ;  /* 0x00006600aaab7a10 */ /* 0x000fe40007ffe0ff */
[----:B---3--:R-:W-:Y:S01]  /*82010*/  IADD3 R166, R242, 0x3e, RZ ;  /* 0x0000003ef2a67810 */ /* 0x008fe20007ffe0ff */
        /* <DEDUP_REMOVED lines=9> */
[----:B------:R4:W-:Y:S04]  /*820b0*/  @P5 STG.E [R166.64], R249 ;  /* 0x000000f9a6005986 */ /* 0x0009e8000c101904 */
[----:B-1----:R-:W3:Y:S04]  /*820c0*/  LDL.LU R244, [R1+0xc48] ;  /* 0x000c480001f47983 */ /* 0x002ee80000300800 */
[----:B----4-:R-:W4:Y:S04]  /*820d0*/  LDL.LU R251, [R1+0xcfc] ;  /* 0x000cfc0001fb7983 */ /* 0x010f280000300800 */
[----:B------:R-:W4:Y:S01]  /*820e0*/  LDL.LU R249, [R1+0xcdc] ;  /* 0x000cdc0001f97983 */ /* 0x000f220000300800 */
        /* <DEDUP_REMOVED lines=15> */
[----:B------:R1:W-:Y:S01]  /*821e0*/  @P2 STG.E [R2.64], R250 ;  /* 0x000000fa02002986 */ /* 0x0003e2000c101904 */
[----:B------:R-:W-:-:S03]  /*821f0*/  ISETP.GE.AND P2, PT, R168, c[0x0][0x17c], PT ;  /* 0x00005f00a8007a0c */ /* 0x000fc60003f46270 */
[----:B------:R3:W-:Y:S01]  /*82200*/  @P4 STG.E [R164.64], R247 ;  /* 0x000000f7a4004986 */ /* 0x0007e2000c101904 */
[----:B------:R-:W-:-:S03]  /*82210*/  IADD3 R168, R169, c[0x0][0x198], RZ ;  /* 0x00006600a9a87a10 */ /* 0x000fc60007ffe0ff */
[----:B------:R3:W-:Y:S04]  /*82220*/  @P6 STG.E [R166.64], R246 ;  /* 0x000000f6a6006986 */ /* 0x0007e8000c101904 */
[----:B-1----:R-:W2:Y:S01]  /*82230*/  LDL.LU R250, [R1+0xc4c] ;  /* 0x000c4c0001fa7983 */ /* 0x002ea20000300800 */
[----:B------:R-:W-:-:S03]  /*82240*/  ISETP.LT.AND P6, PT, R252, c[0x0][0x178], !P0 ;  /* 0x00005e00fc007a0c */ /* 0x000fc600047c1270 */
[----:B------:R-:W2:Y:S04]  /*82250*/  LDL.LU R171, [R1+0xb70] ;  /* 0x000b700001ab7983 */ /* 0x000ea80000300800 */
[----:B------:R-:W2:Y:S01]  /*82260*/  LDL.LU R172, [R1+0x5f0] ;  /* 0x0005f00001ac7983 */ /* 0x000ea20000300800 */
[----:B------:R-:W-:-:S03]  /*82270*/  IMAD.WIDE R2, R169, 0x4, R6 ;  /* 0x00000004a9027825 */ /* 0x000fc600078e0206 */
[----:B------:R-:W2:Y:S01]  /*82280*/  LDL.LU R173, [R1+0xb0] ;  /* 0x0000b00001ad7983 */ /* 0x000ea20000300800 */
[----:B---3--:R-:W-:-:S03]  /*82290*/  IMAD.WIDE R164, R169, 0x4, R4 ;  /* 0x00000004a9a47825 */ /* 0x008fc600078e0204 */
[----:B------:R1:W-:Y:S01]  /*822a0*/  @P3 STG.E [R2.64], R245 ;  /* 0x000000f502003986 */ /* 0x0003e2000c101904 */
[----:B------:R-:W-:-:S03]  /*822b0*/  IMAD.WIDE R166, R168, 0x4, R162 ;  /* 0x00000004a8a67825 */ /* 0x000fc600078e02a2 */
[----:B------:R-:W3:Y:S04]  /*822c0*/  LDL.LU R175, [R1+0x70] ;  /* 0x0000700001af7983 */ /* 0x000ee80000300800 */
[----:B------:R-:W3:Y:S01]  /*822d0*/  LDL.LU R239, [R1+0xb74] ;  /* 0x000b740001ef7983 */ /* 0x000ee20000300800 */
[----:B-1----:R-:W-:-:S03]  /*822e0*/  IMAD.WIDE R2, R168, 0x4, R160 ;  /* 0x00000004a8027825 */ /* 0x002fc600078e02a0 */
[----:B------:R-:W-:Y:S04]  /*822f0*/  @P1 STG.E [R164.64], R244 ;  /* 0x000000f4a4001986 */ /* 0x000fe8000c101904 */
[----:B----4-:R1:W-:Y:S04]  /*82300*/  @P5 STG.E [R166.64], R251 ;  /* 0x000000fba6005986 */ /* 0x0103e8000c101904 */
[----:B------:R4:W-:Y:S04]  /*82310*/  @P6 STG.E [R2.64], R249 ;  /* 0x000000f902006986 */ /* 0x0009e8000c101904 */
[----:B-1----:R-:W3:Y:S04]  /*82320*/  LDL.LU R251, [R1+0x5f4] ;  /* 0x0005f40001fb7983 */ /* 0x002ee80000300800 */
[----:B----4-:R-:W4:Y:S01]  /*82330*/  LDL.LU R249, [R1+0xb4] ;  /* 0x0000b40001f97983 */ /* 0x010f220000300800 */
        /* <DEDUP_REMOVED lines=15> */
[----:B------:R-:W2:Y:S02]  /*82430*/  LDL.LU R246, [R1+0x620] ;  /* 0x0006200001f67983 */ /* 0x000ea40000300800 */
[----:B------:R-:W-:Y:S01]  /*82440*/  IMAD.WIDE R166, R169, 0x4, R160 ;  /* 0x00000004a9a67825 */ /* 0x000fe200078e02a0 */
[----:B------:R-:W-:Y:S01]  /*82450*/  ISETP.GE.AND P4, PT, R170, c[0x0][0x17c], PT ;  /* 0x00005f00aa007a0c */ /* 0x000fe20003f86270 */
[----:B------:R-:W2:Y:S01]  /*82460*/  LDL.LU R245, [R1+0xf0] ;  /* 0x0000f00001f57983 */ /* 0x000ea20000300800 */
[----:B------:R-:W-:-:S03]  /*82470*/  ISETP.LT.AND P2, PT, R174, c[0x0][0x178], !P2 ;  /* 0x00005e00ae007a0c */ /* 0x000fc60005741270 */
[----:B------:R1:W-:Y:S04]  /*82480*/  @P1 STG.E [R2.64], R250 ;  /* 0x000000fa02001986 */ /* 0x0003e8000c101904 */
[----:B------:R1:W-:Y:S01]  /*82490*/  @P3 STG.E [R164.64], R171 ;  /* 0x000000aba4003986 */ /* 0x0003e2000c101904 */
[----:B------:R-:W-:-:S03]  /*824a0*/  ISETP.LT.AND P3, PT, R252, c[0x0][0x178], !P4 ;  /* 0x00005e00fc007a0c */ /* 0x000fc60006761270 */
[----:B------:R3:W-:Y:S01]  /*824b0*/  @P5 STG.E [R166.64], R172 ;  /* 0x000000aca6005986 */ /* 0x0007e2000c101904 */
[----:B------:R-:W-:Y:S02]  /*824c0*/  ISETP.LT.AND P5, PT, R243, c[0x0][0x178], !P4 ;  /* 0x00005e00f3007a0c */ /* 0x000fe400067a1270 */
[----:B------:R-:W-:Y:S01]  /*824d0*/  ISETP.LT.AND P1, PT, R99, c[0x0][0x178], !P4 ;  /* 0x00005e0063007a0c */ /* 0x000fe20006721270 */
[C---:B-1----:R-:W-:Y:S01]  /*824e0*/  IMAD.WIDE R2, R169.reuse, 0x4, R6 ;  /* 0x00000004a9027825 */ /* 0x042fe200078e0206 */
[C---:B------:R-:W-:Y:S01]  /*824f0*/  IADD3 R170, R169.reuse, c[0x0][0x198], RZ ;  /* 0x00006600a9aa7a10 */ /* 0x040fe20007ffe0ff */
[----:B------:R-:W2:Y:S01]  /*82500*/  LDL.LU R244, [R1+0x90] ;  /* 0x0000900001f47983 */ /* 0x000ea20000300800 */
[----:B------:R-:W-:Y:S01]  /*82510*/  IADD3 R164, R242, 0x42, RZ ;  /* 0x00000042f2a47810 */ /* 0x000fe20007ffe0ff */
[----:B------:R-:W-:Y:S02]  /*82520*/  IMAD.WIDE R168, R169, 0x4, R4 ;  /* 0x00000004a9a87825 */ /* 0x000fe400078e0204 */
[----:B------:R1:W-:Y:S01]  /*82530*/  @P6 STG.E [R2.64], R173 ;  /* 0x000000ad02006986 */ /* 0x0003e2000c101904 */
[----:B------:R-:W-:Y:S01]  /*82540*/  ISETP.GE.AND P6, PT, R164, c[0x0][0x17c], PT ;  /* 0x00005f00a4007a0c */ /* 0x000fe20003fc6270 */
[----:B------:R-:W-:-:S02]  /*82550*/  IMAD.WIDE R164, R170, 0x4, R160 ;  /* 0x00000004aaa47825 */ /* 0x000fc400078e02a0 */
[----:B------:R-:W2:Y:S02]  /*82560*/  LDL.LU R250, [R1+0xbb4] ;  /* 0x000bb40001fa7983 */ /* 0x000ea40000300800 */
[C---:B---3--:R-:W-:Y:S02]  /*82570*/  IMAD.WIDE R166, R170.reuse, 0x4, R6 ;  /* 0x00000004aaa67825 */ /* 0x048fe400078e0206 */
[----:B------:R-:W-:Y:S02]  /*82580*/  @P2 STG.E [R168.64], R175 ;  /* 0x000000afa8002986 */ /* 0x000fe4000c101904 */
[----:B-1----:R-:W-:-:S05]  /*82590*/  IMAD.WIDE R2, R170, 0x4, R162 ;  /* 0x00000004aa027825 */ /* 0x002fca00078e02a2 */
[----:B------:R-:W-:Y:S04]  /*825a0*/  @P5 STG.E [R2.64], R239 ;  /* 0x000000ef02005986 */ /* 0x000fe8000c101904 */
[----:B------:R1:W-:Y:S04]  /*825b0*/  @P3 STG.E [R164.64], R251 ;  /* 0x000000fba4003986 */ /* 0x0003e8000c101904 */
[----:B----4-:R3:W-:Y:S04]  /*825c0*/  @P1 STG.E [R166.64], R249 ;  /* 0x000000f9a6001986 */ /* 0x0107e8000c101904 */
[----:B-1----:R-:W4:Y:S04]  /*825d0*/  LDL.LU R251, [R1+0x624] ;  /* 0x0006240001fb7983 */ /* 0x002f280000300800 */
[----:B---3--:R-:W3:Y:S01]  /*825e0*/  LDL.LU R249, [R1+0xf4] ;  /* 0x0000f40001f97983 */ /* 0x008ee20000300800 */
        /* <DEDUP_REMOVED lines=32> */
[----:B----4-:R-:W-:Y:S04]  /*827f0*/  @P3 STG.E [R164.64], R251 ;  /* 0x000000fba4003986 */ /* 0x010fe8000c101904 */
[----:B---3--:R1:W-:Y:S04]  /*82800*/  @P4 STG.E [R2.64], R249 ;  /* 0x000000f902004986 */ /* 0x0083e8000c101904 */
        /* <DEDUP_REMOVED lines=9> */
[----:B------:R-:W-:Y:S01]  /*828a0*/  ISETP.LT.AND P0, PT, R252, c[0x0][0x178], !P1 ;  /* 0x00005e00fc007a0c */ /* 0x000fe20004f01270 */
[----:B------:R-:W2:Y:S01]  /*828b0*/  LDL.LU R175, [R1+0xd10] ;  /* 0x000d100001af7983 */ /* 0x000ea20000300800 */
[----:B------:R-:W-:Y:S02]  /*828c0*/  IADD3 R169, R168, c[0x0][0x198], RZ ;  /* 0x00006600a8a97a10 */ /* 0x000fe40007ffe0ff */
[----:B------:R-:W-:Y:S01]  /*828d0*/  ISETP.LT.AND P5, PT, R99, c[0x0][0x178], !P1 ;  /* 0x00005e0063007a0c */ /* 0x000fe20004fa1270 */
[----:B------:R-:W2:Y:S01]  /*828e0*/  LDL.LU R245, [R1+0x730] ;  /* 0x0007300001f57983 */ /* 0x000ea20000300800 */
[----:B------:R-:W-:Y:S01]  /*828f0*/  ISETP.LT.AND P1, PT, R174, c[0x0][0x178], !P1 ;  /* 0x00005e00ae007a0c */ /* 0x000fe20004f21270 */
[----:B------:R-:W-:Y:S01]  /*82900*/  IMAD.WIDE R164, R169, 0x4, R162 ;  /* 0x00000004a9a47825 */ /* 0x000fe200078e02a2 */
[----:B------:R-:W-:Y:S01]  /*82910*/  ISETP.LT.AND P4, PT, R243, c[0x0][0x178], !P2 ;  /* 0x00005e00f3007a0c */ /* 0x000fe20005781270 */
[----:B------:R-:W2:Y:S02]  /*82920*/  LDL.LU R244, [R1+0x1a0] ;  /* 0x0001a00001f47983 */ /* 0x000ea40000300800 */
[----:B------:R-:W-:-:S02]  /*82930*/  IMAD.WIDE R2, R169, 0x4, R160 ;  /* 0x00000004a9027825 */ /* 0x000fc400078e02a0 */
[----:B------:R1:W-:Y:S01]  /*82940*/  @P6 STG.E [R164.64], R172 ;  /* 0x000000aca4006986 */ /* 0x0003e2000c101904 */
[----:B------:R-:W-:-:S03]  /*82950*/  ISETP.LT.AND P6, PT, R252, c[0x0][0x178], !P2 ;  /* 0x00005e00fc007a0c */ /* 0x000fc600057c1270 */
[----:B------:R1:W-:Y:S01]  /*82960*/  @P0 STG.E [R2.64], R173 ;  /* 0x000000ad02000986 */ /* 0x0003e2000c101904 */
[----:B------:R-:W-:Y:S02]  /*82970*/  IADD3 R168, R169, c[0x0][0x198], RZ ;  /* 0x00006600a9a87a10 */ /* 0x000fe40007ffe0ff */
[----:B------:R-:W-:Y:S01]  /*82980*/  ISETP.LT.AND P3, PT, R99, c[0x0][0x178], !P2 ;  /* 0x00005e0063007a0c */ /* 0x000fe20005761270 */
[----:B------:R-:W2:Y:S01]  /*82990*/  LDL.LU R251, [R1+0x110] ;  /* 0x0001100001fb7983 */ /* 0x000ea20000300800 */
[----:B-1----:R-:W-:-:S04]  /*829a0*/  IMAD.WIDE R164, R169, 0x4, R4 ;  /* 0x00000004a9a47825 */ /* 0x002fc800078e0204 */
[----:B------:R-:W-:Y:S01]  /*829b0*/  IMAD.WIDE R2, R169, 0x4, R6 ;  /* 0x00000004a9027825 */ /* 0x000fe200078e0206 */
[----:B------:R-:W-:-:S04]  /*829c0*/  IADD3 R167, R242, 0x4d, RZ ;  /* 0x0000004df2a77810 */ /* 0x000fc80007ffe0ff */
[----:B------:R1:W-:Y:S01]  /*829d0*/  @P5 STG.E [R2.64], R239 ;  /* 0x000000ef02005986 */ /* 0x0003e2000c101904 */
[----:B------:R-:W-:-:S03]  /*829e0*/  IADD3 R166, R242, 0x46, RZ ;  /* 0x00000046f2a67810 */ /* 0x000fc60007ffe0ff */
[----:B------:R1:W-:Y:S01]  /*829f0*/  @P1 STG.E [R164.64], R247 ;  /* 0x000000f7a4001986 */ /* 0x0003e2000c101904 */
[----:B------:R-:W-:Y:S01]  /*82a00*/  ISETP.GE.AND P0, PT, R167, c[0x0][0x17c], PT ;  /* 0x00005f00a7007a0c */ /* 0x000fe20003f06270 */
[----:B-1----:R-:W-:-:S04]  /*82a10*/  IMAD.WIDE R2, R168, 0x4, R162 ;  /* 0x00000004a8027825 */ /* 0x002fc800078e02a2 */
[----:B------:R-:W-:Y:S01]  /*82a20*/  IMAD.WIDE R164, R168, 0x4, R160 ;  /* 0x00000004a8a47825 */ /* 0x000fe200078e02a0 */
[----:B------:R-:W-:Y:S01]  /*82a30*/  @P4 STG.E [R2.64], R246 ;  /* 0x000000f602004986 */ /* 0x000fe2000c101904 */
[----:B------:R-:W-:Y:S02]  /*82a40*/  ISETP.GE.AND P5, PT, R166, c[0x0][0x17c], PT ;  /* 0x00005f00a6007a0c */ /* 0x000fe40003fa6270 */
[----:B------:R-:W-:Y:S01]  /*82a50*/  IMAD.WIDE R166, R168, 0x4, R6 ;  /* 0x00000004a8a67825 */ /* 0x000fe200078e0206 */
[----:B---3--:R1:W-:Y:S04]  /*82a60*/  @P6 STG.E [R164.64], R249 ;  /* 0x000000f9a4006986 */ /* 0x0083e8000c101904 */
[----:B----4-:R3:W-:Y:S04]  /*82a70*/  @P3 STG.E [R166.64], R250 ;  /* 0x000000faa6003986 */ /* 0x0107e8000c101904 */
[----:B-1----:R-:W4:Y:S04]  /*82a80*/  LDL.LU R249, [R1+0xd14] ;  /* 0x000d140001f97983 */ /* 0x002f280000300800 */
[----:B------:R-:W4:Y:S04]  /*82a90*/  LDL.LU R239, [R1+0x734] ;  /* 0x0007340001ef7983 */ /* 0x000f280000300800 */
[----:B---3--:R-:W3:Y:S01]  /*82aa0*/  LDL.LU R250, [R1+0x1a4] ;  /* 0x0001a40001fa7983 */ /* 0x008ee20000300800 */
[----:B------:R-:W-:Y:S01]  /*82ab0*/  ISETP.LT.AND P2, PT, R174, c[0x0][0x178], !P2 ;  /* 0x00005e00ae007a0c */ /* 0x000fe20005741270 */
[----:B------:R-:W-:-:S12]  /*82ac0*/  IMAD.WIDE R2, R168, 0x4, R4 ;  /* 0x00000004a8027825 */ /* 0x000fd800078e0204 */
[----:B--2---:R1:W-:Y:S04]  /*82ad0*/  @P2 STG.E [R2.64], R248 ;  /* 0x000000f802002986 */ /* 0x0043e8000c101904 */
[----:B-1----:R-:W2:Y:S01]  /*82ae0*/  LDL.LU R248, [R1+0x114] ;  /* 0x0001140001f87983 */ /* 0x002ea20000300800 */
[----:B------:R-:W-:Y:S02]  /*82af0*/  ISETP.LT.AND P1, PT, R243, c[0x0][0x178], !P5 ;  /* 0x00005e00f3007a0c */ /* 0x000fe40006f21270 */
[----:B------:R-:W-:Y:S01]  /*82b00*/  IADD3 R169, R168, c[0x0][0x198], RZ ;  /* 0x00006600a8a97a10 */ /* 0x000fe20007ffe0ff */
[----:B------:R-:W2:Y:S01]  /*82b10*/  LDL.LU R247, [R1+0xd30] ;  /* 0x000d300001f77983 */ /* 0x000ea20000300800 */
[----:B------:R-:W-:Y:S02]  /*82b20*/  ISETP.LT.AND P3, PT, R252, c[0x0][0x178], !P5 ;  /* 0x00005e00fc007a0c */ /* 0x000fe40006f61270 */
[----:B------:R-:W-:-:S02]  /*82b30*/  IADD3 R166, R242, 0x47, RZ ;  /* 0x00000047f2a67810 */ /* 0x000fc40007ffe0ff */
[----:B------:R-:W-:Y:S01]  /*82b40*/  ISETP.LT.AND P6, PT, R99, c[0x0][0x178], !P5 ;  /* 0x00005e0063007a0c */ /* 0x000fe20006fc1270 */
[C---:B------:R-:W-:Y:S01]  /*82b50*/  IMAD.WIDE R164, R169.reuse, 0x4, R162 ;  /* 0x00000004a9a47825 */ /* 0x040fe200078e02a2 */
[----:B------:R-:W-:Y:S01]  /*82b60*/  ISETP.GE.AND P4, PT, R166, c[0x0][0x17c], PT ;  /* 0x00005f00a6007a0c */ /* 0x000fe20003f86270 */
[----:B------:R-:W2:Y:S01]  /*82b70*/  LDL.LU R246, [R1+0x980] ;  /* 0x0009800001f67983 */ /* 0x000ea20000300800 */
[----:B------:R-:W-:Y:S01]  /*82b80*/  ISETP.LT.AND P5, PT, R174, c[0x0][0x178], !P5 ;  /* 0x00005e00ae007a0c */ /* 0x000fe20006fa1270 */
[----:B------:R-:W-:Y:S02]  /*82b90*/  IMAD.WIDE R2, R169, 0x4, R160 ;  /* 0x00000004a9027825 */ /* 0x000fe400078e02a0 */
[----:B------:R1:W-:Y:S01]  /*82ba0*/  @P1 STG.E [R164.64], R175 ;  /* 0x000000afa4001986 */ /* 0x0003e2000c101904 */
[----:B------:R-:W-:Y:S02]  /*82bb0*/  ISETP.LT.AND P1, PT, R243, c[0x0][0x178], !P4 ;  /* 0x00005e00f3007a0c */ /* 0x000fe40006721270 */
[----:B------:R-:W-:Y:S01]  /*82bc0*/  IADD3 R166, R242, 0x48, RZ ;  /* 0x00000048f2a67810 */ /* 0x000fe20007ffe0ff */
[----:B------:R1:W-:Y:S01]  /*82bd0*/  @P3 STG.E [R2.64], R245 ;  /* 0x000000f502003986 */ /* 0x0003e2000c101904 */
[----:B------:R-:W-:-:S02]  /*82be0*/  IADD3 R168, R169, c[0x0][0x198], RZ ;  /* 0x00006600a9a87a10 */ /* 0x000fc40007ffe0ff */
[----:B------:R-:W-:Y:S01]  /*82bf0*/  ISETP.LT.AND P3, PT, R252, c[0x0][0x178], !P4 ;  /* 0x00005e00fc007a0c */ /* 0x000fe20006761270 */
[C---:B-1----:R-:W-:Y:S01]  /*82c00*/  IMAD.WIDE R164, R169.reuse, 0x4, R6 ;  /* 0x00000004a9a47825 */ /* 0x042fe200078e0206 */
[----:B------:R-:W-:Y:S01]  /*82c10*/  ISETP.GE.AND P2, PT, R166, c[0x0][0x17c], PT ;  /* 0x00005f00a6007a0c */ /* 0x000fe20003f46270 */
[----:B------:R-:W2:Y:S02]  /*82c20*/  LDL.LU R245, [R1+0x1e0] ;  /* 0x0001e00001f57983 */ /* 0x000ea40000300800 */
[----:B------:R-:W-:Y:S02]  /*82c30*/  IMAD.WIDE R166, R169, 0x4, R4 ;  /* 0x00000004a9a67825 */ /* 0x000fe400078e0204 */
[----:B------:R1:W-:Y:S01]  /*82c40*/  @P6 STG.E [R164.64], R244 ;  /* 0x000000f4a4006986 */ /* 0x0003e2000c101904 */
[----:B------:R-:W-:Y:S01]  /*82c50*/  ISETP.LT.AND P6, PT, R99, c[0x0][0x178], !P4 ;  /* 0x00005e0063007a0c */ /* 0x000fe200067c1270 */
[C---:B------:R-:W-:Y:S02]  /*82c60*/  IMAD.WIDE R2, R168.reuse, 0x4, R162 ;  /* 0x00000004a8027825 */ /* 0x040fe400078e02a2 */
[----:B------:R1:W-:Y:S04]  /*82c70*/  @P5 STG.E [R166.64], R251 ;  /* 0x000000fba6005986 */ /* 0x0003e8000c101904 */
[----:B-1----:R-:W2:Y:S01]  /*82c80*/  LDL.LU R244, [R1+0x140] ;  /* 0x0001400001f47983 */ /* 0x002ea20000300800 */
[----:B------:R-:W-:-:S03]  /*82c90*/  IMAD.WIDE R164, R168, 0x4, R160 ;  /* 0x00000004a8a47825 */ /* 0x000fc600078e02a0 */
[----:B------:R-:W2:Y:S04]  /*82ca0*/  LDL.LU R251, [R1+0xd34] ;  /* 0x000d340001fb7983 */ /* 0x000ea80000300800 */
[----:B----4-:R1:W-:Y:S04]  /*82cb0*/  @P1 STG.E [R2.64], R249 ;  /* 0x000000f902001986 */ /* 0x0103e8000c101904 */
[----:B------:R-:W-:Y:S04]  /*82cc0*/  @P3 STG.E [R164.64], R239 ;  /* 0x000000efa4003986 */ /* 0x000fe8000c101904 */
[----:B-1----:R-:W4:Y:S01]  /*82cd0*/  LDL.LU R249, [R1+0x984] ;  /* 0x0009840001f97983 */ /* 0x002f220000300800 */
[----:B------:R-:W-:-:S05]  /*82ce0*/  IMAD.WIDE R2, R168, 0x4, R6 ;  /* 0x00000004a8027825 */ /* 0x000fca00078e0206 */
[----:B---3--:R1:W-:Y:S04]  /*82cf0*/  @P6 STG.E [R2.64], R250 ;  /* 0x000000fa02006986 */ /* 0x0083e8000c101904 */
[----:B-1----:R-:W3:Y:S01]  /*82d00*/  LDL.LU R250, [R1+0x1e4] ;  /* 0x0001e40001fa7983 */ /* 0x002ee20000300800 */
[----:B------:R-:W-:Y:S02]  /*82d10*/  ISETP.LT.AND P4, PT, R174, c[0x0][0x178], !P4 ;  /* 0x00005e00ae007a0c */ /* 0x000fe40006781270 */
        /* <DEDUP_REMOVED lines=8> */
[----:B------:R-:W-:Y:S02]  /*82da0*/  ISETP.LT.AND P3, PT, R252, c[0x0][0x178], !P2 ;  /* 0x00005e00fc007a0c */ /* 0x000fe40005761270 */
[----:B------:R-:W-:Y:S01]  /*82db0*/  ISETP.LT.AND P4, PT, R99, c[0x0][0x178], !P2 ;  /* 0x00005e0063007a0c */ /* 0x000fe20005781270 */
[C---:B------:R-:W-:Y:S01]  /*82dc0*/  IMAD.WIDE R164, R169.reuse, 0x4, R162 ;  /* 0x00000004a9a47825 */ /* 0x040fe200078e02a2 */
        /* <DEDUP_REMOVED lines=16> */
[C---:B------:R-:W-:Y:S02]  /*82ed0*/  IMAD.WIDE R2, R168.reuse, 0x4, R160 ;  /* 0x00000004a8027825 */ /* 0x040fe400078e02a0 */
[----:B------:R1:W-:Y:S04]  /*82ee0*/  @P5 STG.E [R164.64], R251 ;  /* 0x000000fba4005986 */ /* 0x0003e8000c101904 */
[----:B-1----:R-:W2:Y:S04]  /*82ef0*/  LDL.LU R251, [R1+0xd24] ;  /* 0x000d240001fb7983 */ /* 0x002ea80000300800 */
[----:B----4-:R1:W-:Y:S02]  /*82f00*/  @P6 STG.E [R2.64], R249 ;  /* 0x000000f902006986 */ /* 0x0103e4000c101904 */
[----:B-1----:R-:W-:-:S02]  /*82f10*/  IMAD.WIDE R2, R168, 0x4, R6 ;  /* 0x00000004a8027825 */ /* 0x002fc400078e0206 */
[----:B------:R-:W4:Y:S04]  /*82f20*/  LDL.LU R249, [R1+0x864] ;  /* 0x0008640001f97983 */ /* 0x000f280000300800 */
[----:B---3--:R1:W-:Y:S04]  /*82f30*/  @P2 STG.E [R2.64], R250 ;  /* 0x000000fa02002986 */ /* 0x0083e8000c101904 */
[----:B-1----:R-:W3:Y:S01]  /*82f40*/  LDL.LU R3, [R1+0xdb0] ;  /* 0x000db00001037983 */ /* 0x002ee20000300800 */
[----:B------:R-:W-:Y:S01]  /*82f50*/  ISETP.LT.AND P1, PT, R174, c[0x0][0x178], !P1 ;  /* 0x00005e00ae007a0c */ /* 0x000fe20004f21270 */
[----:B------:R-:W-:-:S12]  /*82f60*/  IMAD.WIDE R164, R168, 0x4, R4 ;  /* 0x00000004a8a47825 */ /* 0x000fd800078e0204 */
        /* <DEDUP_REMOVED lines=66> */
[----:B------:R-:W-:-:S03]  /*83390*/  IMAD.WIDE R166, R2, 0x4, R160 ;  /* 0x0000000402a67825 */ /* 0x000fc600078e02a0 */
[----:B------:R-:W2:Y:S01]  /*833a0*/  LDL.LU R244, [R1+0x830] ;  /* 0x0008300001f47983 */ /* 0x000ea20000300800 */
[----:B------:R-:W-:Y:S01]  /*833b0*/  ISETP.LT.AND P0, PT, R174, c[0x0][0x178], !P0 ;  /* 0x00005e00ae007a0c */ /* 0x000fe20004701270 */
[----:B------:R-:W-:Y:S02]  /*833c0*/  IMAD.WIDE R164, R2, 0x4, R6 ;  /* 0x0000000402a47825 */ /* 0x000fe400078e0206 */
[----:B------:R-:W2:Y:S01]  /*833d0*/  LDL.LU R250, [R1+0xe54] ;  /* 0x000e540001fa7983 */ /* 0x000ea20000300800 */
[----:B------:R-:W-:Y:S02]  /*833e0*/  IADD3 R3, R242, 0x4f, RZ ;  /* 0x0000004ff2037810 */ /* 0x000fe40007ffe0ff */
        /* <DEDUP_REMOVED lines=19> */
[----:B------:R-:W-:Y:S01]  /*83520*/  ISETP.LT.AND P5, PT, R243, c[0x0][0x178], !P1 ;  /* 0x00005e00f3007a0c */ /* 0x000fe20004fa1270 */
[----:B------:R-:W-:Y:S01]  /*83530*/  IMAD.WIDE R2, R170, 0x4, R6 ;  /* 0x00000004aa027825 */ /* 0x000fe200078e0206 */
[----:B------:R-:W-:-:S03]  /*83540*/  ISETP.LT.AND P3, PT, R252, c[0x0][0x178], !P1 ;  /* 0x00005e00fc007a0c */ /* 0x000fc60004f61270 */
[C---:B------:R-:W-:Y:S01]  /*83550*/  IMAD.WIDE R164, R170.reuse, 0x4, R4 ;  /* 0x00000004aaa47825 */ /* 0x040fe200078e0204 */
[----:B-1----:R-:W-:Y:S01]  /*83560*/  IADD3 R168, R170, c[0x0][0x198], RZ ;  /* 0x00006600aaa87a10 */ /* 0x002fe20007ffe0ff */
[----:B------:R-:W2:Y:S01]  /*83570*/  LDL.LU R247, [R1+0xb8] ;  /* 0x0000b80001f77983 */ /* 0x000ea20000300800 */
[----:B------:R-:W-:-:S03]  /*83580*/  ISETP.LT.AND P0, PT, R99, c[0x0][0x178], !P1 ;  /* 0x00005e0063007a0c */ /* 0x000fc60004f01270 */
[----:B------:R-:W-:Y:S01]  /*83590*/  IMAD.WIDE R166, R168, 0x4, R162 ;  /* 0x00000004a8a67825 */ /* 0x000fe200078e02a2 */
[----:B------:R-:W2:Y:S04]  /*835a0*/  LDL.LU R246, [R1+0x78] ;  /* 0x0000780001f67983 */ /* 0x000ea80000300800 */
[----:B------:R1:W-:Y:S04]  /*835b0*/  @P6 STG.E [R2.64], R245 ;  /* 0x000000f502006986 */ /* 0x0003e8000c101904 */
[----:B------:R1:W-:Y:S01]  /*835c0*/  @P4 STG.E [R164.64], R244 ;  /* 0x000000f4a4004986 */ /* 0x0003e2000c101904 */
[----:B------:R-:W-:-:S03]  /*835d0*/  ISETP.LT.AND P1, PT, R174, c[0x0][0x178], !P1 ;  /* 0x00005e00ae007a0c */ /* 0x000fc60004f21270 */
[----:B------:R-:W-:Y:S01]  /*835e0*/  @P5 STG.E [R166.64], R250 ;  /* 0x000000faa6005986 */ /* 0x000fe2000c101904 */
[----:B-1----:R-:W-:-:S04]  /*835f0*/  IMAD.WIDE R2, R168, 0x4, R6 ;  /* 0x00000004a8027825 */ /* 0x002fc800078e0206 */
[----:B------:R-:W-:-:S05]  /*83600*/  IMAD.WIDE R164, R168, 0x4, R160 ;  /* 0x00000004a8a47825 */ /* 0x000fca00078e02a0 */
[----:B----4-:R1:W-:Y:S04]  /*83610*/  @P3 STG.E [R164.64], R251 ;  /* 0x000000fba4003986 */ /* 0x0103e8000c101904 */
[----:B---3--:R3:W-:Y:S04]  /*83620*/  @P0 STG.E [R2.64], R249 ;  /* 0x000000f902000986 */ /* 0x0087e8000c101904 */
[----:B-1----:R-:W4:Y:S04]  /*83630*/  LDL.LU R251, [R1+0xb7c] ;  /* 0x000b7c0001fb7983 */ /* 0x002f280000300800 */
[----:B---3--:R-:W3:Y:S01]  /*83640*/  LDL.LU R249, [R1+0x5fc] ;  /* 0x0005fc0001f97983 */ /* 0x008ee20000300800 */
[----:B------:R-:W-:-:S03]  /*83650*/  IMAD.WIDE R2, R168, 0x4, R4 ;  /* 0x00000004a8027825 */ /* 0x000fc600078e0204 */
[----:B------:R-:W3:Y:S04]  /*83660*/  LDL.LU R250, [R1+0xbc] ;  /* 0x0000bc0001fa7983 */ /* 0x000ee80000300800 */
[----:B--2---:R1:W-:Y:S04]  /*83670*/  @P1 STG.E [R2.64], R248 ;  /* 0x000000f802001986 */ /* 0x0043e8000c101904 */
[----:B-1----:R-:W2:Y:S01]  /*83680*/  LDL.LU R248, [R1+0x7c] ;  /* 0x00007c0001f87983 */ /* 0x002ea20000300800 */
[C---:B------:R-:W-:Y:S02]  /*83690*/  IADD3 R169, R242.reuse, 0x50, RZ ;  /* 0x00000050f2a97810 */ /* 0x040fe40007ffe0ff */
[----:B------:R-:W-:Y:S01]  /*836a0*/  IADD3 R170, R242, 0x51, RZ ;  /* 0x00000051f2aa7810 */ /* 0x000fe20007ffe0ff */
[----:B------:R-:W2:Y:S01]  /*836b0*/  LDL.LU R175, [R1+0xbb8] ;  /* 0x000bb80001af7983 */ /* 0x000ea20000300800 */
[----:B------:R-:W-:-:S02]  /*836c0*/  ISETP.GE.AND P6, PT, R169, c[0x0][0x17c], PT ;  /* 0x00005f00a9007a0c */ /* 0x000fc40003fc6270 */
[----:B------:R-:W-:Y:S01]  /*836d0*/  ISETP.GE.AND P3, PT, R170, c[0x0][0x17c], PT ;  /* 0x00005f00aa007a0c */ /* 0x000fe20003f66270 */
[----:B------:R-:W2:Y:S01]  /*836e0*/  LDL.LU R245, [R1+0x628] ;  /* 0x0006280001f57983 */ /* 0x000ea20000300800 */
[----:B------:R-:W-:Y:S02]  /*836f0*/  ISETP.LT.AND P4, PT, R243, c[0x0][0x178], !P6 ;  /* 0x00005e00f3007a0c */ /* 0x000fe40007781270 */
[----:B------:R-:W-:Y:S01]  /*83700*/  ISETP.LT.AND P5, PT, R252, c[0x0][0x178], !P6 ;  /* 0x00005e00fc007a0c */ /* 0x000fe200077a1270 */
[----:B------:R-:W2:Y:S01]  /*83710*/  LDL.LU R244, [R1+0xf8] ;  /* 0x0000f80001f47983 */ /* 0x000ea20000300800 */
[----:B------:R-:W-:Y:S02]  /*83720*/  IADD3 R169, R168, c[0x0][0x198], RZ ;  /* 0x00006600a8a97a10 */ /* 0x000fe40007ffe0ff */
        /* <DEDUP_REMOVED lines=121> */
[----:B------:R-:W-:Y:S01]  /*83ec0*/  @P5 STG.E [R166.64], R175 ;  /* 0x000000afa6005986 */ /* 0x000fe2000c101904 */
[----:B------:R-:W-:-:S03]  /*83ed0*/  ISETP.LT.AND P2, PT, R174, c[0x0][0x178], !P2 ;  /* 0x00005e00ae007a0c */ /* 0x000fc60005741270 */
[----:B------:R1:W-:Y:S01]  /*83ee0*/  @P4 STG.E [R168.64], R247 ;  /* 0x000000f7a8004986 */ /* 0x0003e2000c101904 */
[----:B------:R-:W-:Y:S02]  /*83ef0*/  ISETP.LT.AND P4, PT, R243, c[0x0][0x178], !P3 ;  /* 0x00005e00f3007a0c */ /* 0x000fe40005f81270 */
[----:B------:R-:W-:Y:S02]  /*83f00*/  ISETP.LT.AND P6, PT, R252, c[0x0][0x178], !P3 ;  /* 0x00005e00fc007a0c */ /* 0x000fe40005fc1270 */
[----:B------:R-:W-:Y:S01]  /*83f10*/  ISETP.LT.AND P1, PT, R174, c[0x0][0x178], !P3 ;  /* 0x00005e00ae007a0c */ /* 0x000fe20005f21270 */
[----:B------:R-:W-:Y:S01]  /*83f20*/  IMAD.WIDE R2, R171, 0x4, R4 ;  /* 0x00000004ab027825 */ /* 0x000fe200078e0204 */
[----:B------:R-:W-:Y:S02]  /*83f30*/  ISETP.LT.AND P3, PT, R99, c[0x0][0x178], !P3 ;  /* 0x00005e0063007a0c */ /* 0x000fe40005f61270 */
[----:B-1----:R-:W-:Y:S02]  /*83f40*/  IADD3 R169, R171, c[0x0][0x198], RZ ;  /* 0x00006600aba97a10 */ /* 0x002fe40007ffe0ff */
[----:B------:R1:W-:Y:S03]  /*83f50*/  @P2 STG.E [R2.64], R244 ;  /* 0x000000f402002986 */ /* 0x0003e6000c101904 */
[----:B------:R-:W-:-:S04]  /*83f60*/  IMAD.WIDE R164, R169, 0x4, R162 ;  /* 0x00000004a9a47825 */ /* 0x000fc800078e02a2 */
[C---:B------:R-:W-:Y:S01]  /*83f70*/  IMAD.WIDE R166, R169.reuse, 0x4, R160 ;  /* 0x00000004a9a67825 */ /* 0x040fe200078e02a0 */
[----:B-1----:R-:W2:Y:S03]  /*83f80*/  LDL.LU R244, [R1+0x148] ;  /* 0x0001480001f47983 */ /* 0x002ea60000300800 */
[C---:B------:R-:W-:Y:S01]  /*83f90*/  IMAD.WIDE R2, R169.reuse, 0x4, R6 ;  /* 0x00000004a9027825 */ /* 0x040fe200078e0206 */
[----:B----4-:R1:W-:Y:S04]  /*83fa0*/  @P4 STG.E [R164.64], R251 ;  /* 0x000000fba4004986 */ /* 0x0103e8000c101904 */
[----:B---3--:R3:W-:Y:S04]  /*83fb0*/  @P6 STG.E [R166.64], R249 ;  /* 0x000000f9a6006986 */ /* 0x0087e8000c101904 */
[----:B-1----:R-:W4:Y:S01]  /*83fc0*/  LDL.LU R251, [R1+0xd3c] ;  /* 0x000d3c0001fb7983 */ /* 0x002f220000300800 */
[----:B------:R-:W-:-:S03]  /*83fd0*/  IMAD.WIDE R164, R169, 0x4, R4 ;  /* 0x00000004a9a47825 */ /* 0x000fc600078e0204 */
[----:B---3--:R-:W3:Y:S04]  /*83fe0*/  LDL.LU R249, [R1+0x98c] ;  /* 0x00098c0001f97983 */ /* 0x008ee80000300800 */
        /* <DEDUP_REMOVED lines=174> */
[C---:B------:R-:W-:Y:S01]  /*84ad0*/  IMAD.WIDE R166, R169.reuse, 0x4, R4 ;  /* 0x00000004a9a67825 */ /* 0x040fe200078e0204 */
        /* <DEDUP_REMOVED lines=38> */
[C---:B------:R-:W-:Y:S02]  /*84d40*/  IADD3 R170, R169.reuse, c[0x0][0x198], RZ ;  /* 0x00006600a9aa7a10 */ /* 0x040fe40007ffe0ff */
        /* <DEDUP_REMOVED lines=103> */
[----:B------:R-:W-:Y:S01]  /*853c0*/  IADD3 R169, R242, 0x6b, RZ ;  /* 0x0000006bf2a97810 */ /* 0x000fe20007ffe0ff */
[----:B------:R-:W-:Y:S01]  /*853d0*/  IMAD.WIDE R164, R168, 0x4, R160 ;  /* 0x00000004a8a47825 */ /* 0x000fe200078e02a0 */
[----:B------:R-:W-:Y:S01]  /*853e0*/  ISETP.LT.AND P1, PT, R174, c[0x0][0x178], !P1 ;  /* 0x00005e00ae007a0c */ /* 0x000fe20004f21270 */
[----:B----4-:R1:W-:Y:S01]  /*853f0*/  @P5 STG.E [R166.64], R173 ;  /* 0x000000ada6005986 */ /* 0x0103e2000c101904 */
[----:B------:R-:W-:Y:S01]  /*85400*/  ISETP.LT.AND P4, PT, R243, c[0x0][0x178], !P6 ;  /* 0x00005e00f3007a0c */ /* 0x000fe20007781270 */
[----:B------:R-:W-:Y:S01]  /*85410*/  IMAD.WIDE R2, R168, 0x4, R6 ;  /* 0x00000004a8027825 */ /* 0x000fe200078e0206 */
[----:B------:R-:W-:Y:S01]  /*85420*/  ISETP.LT.AND P5, PT, R252, c[0x0][0x178], !P6 ;  /* 0x00005e00fc007a0c */ /* 0x000fe200077a1270 */
[----:B------:R-:W4:Y:S01]  /*85430*/  LDL.LU R246, [R1+0x870] ;  /* 0x0008700001f67983 */ /* 0x000f220000300800 */
[----:B------:R-:W-:-:S02]  /*85440*/  ISETP.GE.AND P2, PT, R169, c[0x0][0x17c], PT ;  /* 0x00005f00a9007a0c */ /* 0x000fc40003f46270 */
[----:B------:R-:W-:Y:S01]  /*85450*/  IADD3 R169, R168, c[0x0][0x198], RZ ;  /* 0x00006600a8a97a10 */ /* 0x000fe20007ffe0ff */
[----:B------:R1:W-:Y:S04]  /*85460*/  @P3 STG.E [R164.64], R247 ;  /* 0x000000f7a4003986 */ /* 0x0003e8000c101904 */
[C---:B-1----:R-:W-:Y:S01]  /*85470*/  IMAD.WIDE R166, R169.reuse, 0x4, R160 ;  /* 0x00000004a9a67825 */ /* 0x042fe200078e02a0 */
[----:B------:R1:W-:Y:S03]  /*85480*/  @P0 STG.E [R2.64], R245 ;  /* 0x000000f502000986 */ /* 0x0003e6000c101904 */
[----:B------:R-:W-:-:S04]  /*85490*/  IMAD.WIDE R164, R169, 0x4, R162 ;  /* 0x00000004a9a47825 */ /* 0x000fc800078e02a2 */
        /* <DEDUP_REMOVED lines=34> */
[----:B----4-:R4:W-:Y:S04]  /*856c0*/  @P4 STG.E [R164.64], R246 ;  /* 0x000000f6a4004986 */ /* 0x0109e8000c101904 */
        /* <DEDUP_REMOVED lines=224> */
[----:B------:R-:W-:Y:S02]  /*864d0*/  ISETP.LT.AND P3, PT, R99, c[0x0][0x178], !P2 ;  /* 0x00005e0063007a0c */ /* 0x000fe40005761270 */
[----:B------:R-:W-:Y:S01]  /*864e0*/  IADD3 R166, R242, 0x7f, RZ ;  /* 0x0000007ff2a67810 */ /* 0x000fe20007ffe0ff */
[----:B------:R-:W2:Y:S01]  /*864f0*/  LDL.LU R251, [R1+0x228] ;  /* 0x0002280001fb7983 */ /* 0x000ea20000300800 */
[----:B-1----:R-:W-:-:S04]  /*86500*/  IMAD.WIDE R164, R169, 0x4, R4 ;  /* 0x00000004a9a47825 */ /* 0x002fc800078e0204 */
[C---:B------:R-:W-:Y:S01]  /*86510*/  IMAD.WIDE R2, R169.reuse, 0x4, R6 ;  /* 0x00000004a9027825 */ /* 0x040fe200078e0206 */
[----:B------:R-:W-:-:S04]  /*86520*/  IADD3 R169, R169, c[0x0][0x198], RZ ;  /* 0x00006600a9a97a10 */ /* 0x000fc80007ffe0ff */
        /* <DEDUP_REMOVED lines=8> */
[C---:B------:R-:W-:Y:S01]  /*865b0*/  IMAD.WIDE R166, R169.reuse, 0x4, R6 ;  /* 0x00000004a9a67825 */ /* 0x040fe200078e0206 */
        /* <DEDUP_REMOVED lines=36> */
[----:B-1----:R-:W2:Y:S04]  /*86800*/  LDL.LU R251, [R1+0xecc] ;  /* 0x000ecc0001fb7983 */ /* 0x002ea80000300800 */
        /* <DEDUP_REMOVED lines=143> */
[----:B------:R1:W-:Y:S04]  /*87100*/  @P6 STG.E [R2.64], R245 ;  /* 0x000000f502006986 */ /* 0x0003e8000c101904 */
[----:B------:R1:W-:Y:S01]  /*87110*/  @P4 STG.E [R164.64], R244 ;  /* 0x000000f4a4004986 */ /* 0x0003e2000c101904 */
[----:B------:R-:W-:-:S03]  /*87120*/  ISETP.LT.AND P1, PT, R174, c[0x0][0x178], !P1 ;  /* 0x00005e00ae007a0c */ /* 0x000fc60004f21270 */
[----:B------:R-:W-:Y:S01]  /*87130*/  @P5 STG.E [R166.64], R250 ;  /* 0x000000faa6005986 */ /* 0x000fe2000c101904 */
[----:B-1----:R-:W-:-:S03]  /*87140*/  IMAD.WIDE R2, R168, 0x4, R6 ;  /* 0x00000004a8027825 */ /* 0x002fc600078e0206 */
[----:B------:R-:W2:Y:S01]  /*87150*/  LDL.LU R246, [R1+0x210] ;  /* 0x0002100001f67983 */ /* 0x000ea20000300800 */
        /* <DEDUP_REMOVED lines=19> */
[----:B------:R-:W-:Y:S02]  /*87290*/  IADD3 R170, R242, 0x83, RZ ;  /* 0x00000083f2aa7810 */ /* 0x000fe40007ffe0ff */
[----:B------:R-:W-:Y:S01]  /*872a0*/  ISETP.LT.AND P0, PT, R99, c[0x0][0x178], !P6 ;  /* 0x00005e0063007a0c */ /* 0x000fe20007701270 */
[----:B------:R-:W-:Y:S01]  /*872b0*/  IMAD.WIDE R164, R169, 0x4, R162 ;  /* 0x00000004a9a47825 */ /* 0x000fe200078e02a2 */
[----:B------:R-:W-:-:S03]  /*872c0*/  ISETP.GE.AND P3, PT, R170, c[0x0][0x17c], PT ;  /* 0x00005f00aa007a0c */ /* 0x000fc60003f66270 */
[----:B------:R-:W-:Y:S01]  /*872d0*/  IMAD.WIDE R166, R169, 0x4, R160 ;  /* 0x00000004a9a67825 */ /* 0x000fe200078e02a0 */
[----:B------:R-:W-:Y:S01]  /*872e0*/  @P4 STG.E [R164.64], R173 ;  /* 0x000000ada4004986 */ /* 0x000fe2000c101904 */
[----:B------:R-:W-:-:S03]  /*872f0*/  ISETP.LT.AND P6, PT, R174, c[0x0][0x178], !P6 ;  /* 0x00005e00ae007a0c */ /* 0x000fc600077c1270 */
[----:B------:R1:W-:Y:S01]  /*87300*/  @P5 STG.E [R166.64], R239 ;  /* 0x000000efa6005986 */ /* 0x0003e2000c101904 */
[----:B------:R-:W-:Y:S01]  /*87310*/  ISETP.LT.AND P5, PT, R243, c[0x0][0x178], !P3 ;  /* 0x00005e00f3007a0c */ /* 0x000fe20005fa1270 */
[C---:B------:R-:W-:Y:S01]  /*87320*/  IMAD.WIDE R2, R169.reuse, 0x4, R6 ;  /* 0x00000004a9027825 */ /* 0x040fe200078e0206 */
[----:B------:R-:W-:Y:S02]  /*87330*/  IADD3 R168, R169, c[0x0][0x198], RZ ;  /* 0x00006600a9a87a10 */ /* 0x000fe40007ffe0ff */
[----:B------:R-:W-:Y:S02]  /*87340*/  ISETP.LT.AND P1, PT, R252, c[0x0][0x178], !P3 ;  /* 0x00005e00fc007a0c */ /* 0x000fe40005f21270 */
[----:B------:R-:W-:Y:S01]  /*87350*/  ISETP.LT.AND P4, PT, R99, c[0x0][0x178], !P3 ;  /* 0x00005e0063007a0c */ /* 0x000fe20005f81270 */
[----:B------:R1:W-:Y:S02]  /*87360*/  @P0 STG.E [R2.64], R247 ;  /* 0x000000f702000986 */ /* 0x0003e4000c101904 */
[----:B-1----:R-:W-:Y:S01]  /*87370*/  IADD3 R166, R242, 0x87, RZ ;  /* 0x00000087f2a67810 */ /* 0x002fe20007ffe0ff */
[----:B------:R-:W-:-:S03]  /*87380*/  IMAD.WIDE R164, R169, 0x4, R4 ;  /* 0x00000004a9a47825 */ /* 0x000fc600078e0204 */
[----:B------:R-:W-:Y:S01]  /*87390*/  ISETP.GE.AND P0, PT, R166, c[0x0][0x17c], PT ;  /* 0x00005f00a6007a0c */ /* 0x000fe20003f06270 */
[----:B------:R-:W-:Y:S01]  /*873a0*/  IMAD.WIDE R166, R168, 0x4, R162 ;  /* 0x00000004a8a67825 */ /* 0x000fe200078e02a2 */
[----:B------:R1:W-:Y:S01]  /*873b0*/  @P6 STG.E [R164.64], R246 ;  /* 0x000000f6a4006986 */ /* 0x0003e2000c101904 */
[----:B------:R-:W-:Y:S02]  /*873c0*/  ISETP.LT.AND P3, PT, R174, c[0x0][0x178], !P3 ;  /* 0x00005e00ae007a0c */ /* 0x000fe40005f61270 */
[----:B------:R-:W-:-:S04]  /*873d0*/  IMAD.WIDE R2, R168, 0x4, R160 ;  /* 0x00000004a8027825 */ /* 0x000fc800078e02a0 */
[C---:B-1----:R-:W-:Y:S01]  /*873e0*/  IMAD.WIDE R164, R168.reuse, 0x4, R6 ;  /* 0x00000004a8a47825 */ /* 0x042fe200078e0206 */
[----:B----4-:R1:W-:Y:S04]  /*873f0*/  @P5 STG.E [R166.64], R251 ;  /* 0x000000fba6005986 */ /* 0x0103e8000c101904 */
[----:B---3--:R3:W-:Y:S04]  /*87400*/  @P1 STG.E [R2.64], R249 ;  /* 0x000000f902001986 */ /* 0x0087e8000c101904 */
[----:B-1----:R-:W4:Y:S04]  /*87410*/  LDL.LU R251, [R1+0x240] ;  /* 0x0002400001fb7983 */ /* 0x002f280000300800 */
[----:B---3--:R-:W3:Y:S01]  /*87420*/  LDL.LU R249, [R1+0xe14] ;  /* 0x000e140001f97983 */ /* 0x008ee20000300800 */
[----:B------:R-:W-:-:S03]  /*87430*/  IMAD.WIDE R2, R168, 0x4, R4 ;  /* 0x00000004a8027825 */ /* 0x000fc600078e0204 */
[----:B------:R1:W-:Y:S04]  /*87440*/  @P4 STG.E [R164.64], R250 ;  /* 0x000000faa4004986 */ /* 0x0003e8000c101904 */
[----:B------:R-:W3:Y:S04]  /*87450*/  LDL.LU R247, [R1+0x744] ;  /* 0x0007440001f77983 */ /* 0x000ee80000300800 */
[----:B-1----:R-:W3:Y:S04]  /*87460*/  LDL.LU R250, [R1+0x2d4] ;  /* 0x0002d40001fa7983 */ /* 0x002ee80000300800 */
[----:B--2---:R1:W-:Y:S04]  /*87470*/  @P3 STG.E [R2.64], R248 ;  /* 0x000000f802003986 */ /* 0x0043e8000c101904 */
[----:B-1----:R-:W2:Y:S01]  /*87480*/  LDL.LU R248, [R1+0x244] ;  /* 0x0002440001f87983 */ /* 0x002ea20000300800 */
[----:B------:R-:W-:-:S02]  /*87490*/  ISETP.LT.AND P6, PT, R243, c[0x0][0x178], !P2 ;  /* 0x00005e00f3007a0c */ /* 0x000fc400057c1270 */
[----:B------:R-:W-:Y:S01]  /*874a0*/  ISETP.LT.AND P5, PT, R252, c[0x0][0x178], !P2 ;  /* 0x00005e00fc007a0c */ /* 0x000fe200057a1270 */
[----:B------:R-:W2:Y:S01]  /*874b0*/  LDL.LU R239, [R1+0xe40] ;  /* 0x000e400001ef7983 */ /* 0x000ea20000300800 */
[----:B------:R-:W-:Y:S02]  /*874c0*/  IADD3 R169, R168, c[0x0][0x198], RZ ;  /* 0x00006600a8a97a10 */ /* 0x000fe40007ffe0ff */
[----:B------:R-:W-:Y:S01]  /*874d0*/  IADD3 R170, R242, 0x85, RZ ;  /* 0x00000085f2aa7810 */ /* 0x000fe20007ffe0ff */
[----:B------:R-:W2:Y:S01]  /*874e0*/  LDL.LU R246, [R1+0x780] ;  /* 0x0007800001f67983 */ /* 0x000ea20000300800 */
[----:B------:R-:W-:Y:S01]  /*874f0*/  ISETP.LT.AND P1, PT, R99, c[0x0][0x178], !P2 ;  /* 0x00005e0063007a0c */ /* 0x000fe20005721270 */
[C---:B------:R-:W-:Y:S01]  /*87500*/  IMAD.WIDE R164, R169.reuse, 0x4, R162 ;  /* 0x00000004a9a47825 */ /* 0x040fe200078e02a2 */
[----:B------:R-:W-:Y:S02]  /*87510*/  ISETP.GE.AND P4, PT, R170, c[0x0][0x17c], PT ;  /* 0x00005f00aa007a0c */ /* 0x000fe40003f86270 */
[----:B------:R-:W-:Y:S01]  /*87520*/  ISETP.LT.AND P2, PT, R174, c[0x0][0x178], !P2 ;  /* 0x00005e00ae007a0c */ /* 0x000fe20005741270 */
[----:B------:R-:W-:Y:S01]  /*87530*/  IMAD.WIDE R166, R169, 0x4, R160 ;  /* 0x00000004a9a67825 */ /* 0x000fe200078e02a0 */
[----:B------:R1:W-:Y:S01]  /*87540*/  @P6 STG.E [R164.64], R175 ;  /* 0x000000afa4006986 */ /* 0x0003e2000c101904 */
[----:B------:R-:W-:-:S02]  /*87550*/  ISETP.LT.AND P6, PT, R243, c[0x0][0x178], !P4 ;  /* 0x00005e00f3007a0c */ /* 0x000fc400067c1270 */
[----:B------:R-:W-:Y:S01]  /*87560*/  ISETP.LT.AND P3, PT, R252, c[0x0][0x178], !P4 ;  /* 0x00005e00fc007a0c */ /* 0x000fe20006761270 */
[----:B------:R1:W-:Y:S01]  /*87570*/  @P5 STG.E [R166.64], R245 ;  /* 0x000000f5a6005986 */ /* 0x0003e2000c101904 */
[----:B------:R-:W-:Y:S01]  /*87580*/  ISETP.LT.AND P5, PT, R99, c[0x0][0x178], !P4 ;  /* 0x00005e0063007a0c */ /* 0x000fe200067a1270 */
[C---:B------:R-:W-:Y:S01]  /*87590*/  IMAD.WIDE R2, R169.reuse, 0x4, R4 ;  /* 0x00000004a9027825 */ /* 0x040fe200078e0204 */
[----:B------:R-:W-:-:S03]  /*875a0*/  IADD3 R168, R169, c[0x0][0x198], RZ ;  /* 0x00006600a9a87a10 */ /* 0x000fc60007ffe0ff */
[----:B-1----:R-:W-:Y:S01]  /*875b0*/  IMAD.WIDE R164, R169, 0x4, R6 ;  /* 0x00000004a9a47825 */ /* 0x002fe200078e0206 */
[----:B------:R-:W-:Y:S01]  /*875c0*/  ISETP.LT.AND P4, PT, R174, c[0x0][0x178], !P4 ;  /* 0x00005e00ae007a0c */ /* 0x000fe20006781270 */
[----:B------:R-:W2:Y:S02]  /*875d0*/  LDL.LU R245, [R1+0x320] ;  /* 0x0003200001f57983 */ /* 0x000ea40000300800 */
[C---:B------:R-:W-:Y:S02]  /*875e0*/  IMAD.WIDE R166, R168.reuse, 0x4, R162 ;  /* 0x00000004a8a67825 */ /* 0x040fe400078e02a2 */
[----:B------:R1:W-:Y:S04]  /*875f0*/  @P1 STG.E [R164.64], R244 ;  /* 0x000000f4a4001986 */ /* 0x0003e8000c101904 */
[----:B-1----:R-:W2:Y:S01]  /*87600*/  LDL.LU R244, [R1+0x290] ;  /* 0x0002900001f47983 */ /* 0x002ea20000300800 */
[----:B------:R-:W-:-:S03]  /*87610*/  IMAD.WIDE R164, R168, 0x4, R160 ;  /* 0x00000004a8a47825 */ /* 0x000fc600078e02a0 */
        /* <DEDUP_REMOVED lines=11> */
[----:B------:R-:W-:-:S02]  /*876d0*/  IADD3 R170, R242, 0x86, RZ ;  /* 0x00000086f2aa7810 */ /* 0x000fc40007ffe0ff */
[----:B------:R-:W-:Y:S01]  /*876e0*/  IADD3 R168, R168, c[0x0][0x198], RZ ;  /* 0x00006600a8a87a10 */ /* 0x000fe20007ffe0ff */
[----:B------:R-:W2:Y:S01]  /*876f0*/  LDL.LU R173, [R1+0xf10] ;  /* 0x000f100001ad7983 */ /* 0x000ea20000300800 */
[----:B------:R-:W-:-:S03]  /*87700*/  ISETP.GE.AND P1, PT, R170, c[0x0][0x17c], PT ;  /* 0x00005f00aa007a0c */ /* 0x000fc60003f26270 */
[----:B------:R-:W-:Y:S01]  /*87710*/  IMAD.WIDE R2, R168, 0x4, R162 ;  /* 0x00000004a8027825 */ /* 0x000fe200078e02a2 */
[----:B------:R-:W-:Y:S01]  /*87720*/  ISETP.LT.AND P2, PT, R243, c[0x0][0x178], !P1 ;  /* 0x00005e00f3007a0c */ /* 0x000fe20004f41270 */
[----:B------:R-:W2:Y:S01]  /*87730*/  LDL.LU R175, [R1+0x8c0] ;  /* 0x0008c00001af7983 */ /* 0x000ea20000300800 */
[----:B------:R-:W-:Y:S02]  /*87740*/  ISETP.LT.AND P3, PT, R252, c[0x0][0x178], !P1 ;  /* 0x00005e00fc007a0c */ /* 0x000fe40004f61270 */
[----:B------:R-:W-:Y:S01]  /*87750*/  ISETP.LT.AND P4, PT, R99, c[0x0][0x178], !P1 ;  /* 0x00005e0063007a0c */ /* 0x000fe20004f81270 */
[----:B------:R-:W-:Y:S01]  /*87760*/  IMAD.WIDE R164, R168, 0x4, R160 ;  /* 0x00000004a8a47825 */ /* 0x000fe200078e02a0 */
[----:B------:R-:W-:Y:S01]  /*87770*/  ISETP.LT.AND P1, PT, R174, c[0x0][0x178], !P1 ;  /* 0x00005e00ae007a0c */ /* 0x000fe20004f21270 */
[----:B------:R-:W2:Y:S01]  /*87780*/  LDL.LU R247, [R1+0x380] ;  /* 0x0003800001f77983 */ /* 0x000ea20000300800 */
[----:B------:R-:W-:Y:S02]  /*87790*/  ISETP.LT.AND P6, PT, R243, c[0x0][0x178], !P0 ;  /* 0x00005e00f3007a0c */ /* 0x000fe400047c1270 */
[----:B------:R-:W-:-:S03]  /*877a0*/  ISETP.LT.AND P5, PT, R252, c[0x0][0x178], !P0 ;  /* 0x00005e00fc007a0c */ /* 0x000fc600047a1270 */
        /* <DEDUP_REMOVED lines=47> */
[----:B------:R-:W-:-:S05]  /*87aa0*/  IADD3 R169, R171, c[0x0][0x198], RZ ;  /* 0x00006600aba97a10 */ /* 0x000fca0007ffe0ff */
[C---:B------:R-:W-:Y:S01]  /*87ab0*/  IMAD.WIDE R2, R169.reuse, 0x4, R162 ;  /* 0x00000004a9027825 */ /* 0x040fe200078e02a2 */
[----:B------:R1:W-:Y:S03]  /*87ac0*/  @P2 STG.E [R166.64], R244 ;  /* 0x000000f4a6002986 */ /* 0x0003e6000c101904 */
        /* <DEDUP_REMOVED lines=425> */
[----:B------:R-:W-:Y:S01]  /*89560*/  ISETP.LT.AND P6, PT, R243, c[0x0][0x178], !P0 ;  /* 0x00005e00f3007a0c */ /* 0x000fe200047c1270 */
[----:B------:R-:W-:Y:S01]  /*89570*/  IMAD.WIDE R2, R168, 0x4, R6 ;  /* 0x00000004a8027825 */ /* 0x000fe200078e0206 */
[----:B------:R-:W-:-:S02]  /*89580*/  ISETP.LT.AND P5, PT, R252, c[0x0][0x178], !P0 ;  /* 0x00005e00fc007a0c */ /* 0x000fc400047a1270 */
[----:B------:R-:W-:Y:S01]  /*89590*/  IADD3 R166, R242, 0xa1, RZ ;  /* 0x000000a1f2a67810 */ /* 0x000fe20007ffe0ff */
[C---:B------:R-:W-:Y:S01]  /*895a0*/  IMAD.WIDE R164, R168.reuse, 0x4, R4 ;  /* 0x00000004a8a47825 */ /* 0x040fe200078e0204 */
[----:B------:R-:W-:Y:S02]  /*895b0*/  IADD3 R170, R168, c[0x0][0x198], RZ ;  /* 0x00006600a8aa7a10 */ /* 0x000fe40007ffe0ff */
[----:B------:R-:W-:Y:S01]  /*895c0*/  ISETP.LT.AND P3, PT, R99, c[0x0][0x178], !P0 ;  /* 0x00005e0063007a0c */ /* 0x000fe20004761270 */
[----:B------:R1:W-:Y:S01]  /*895d0*/  @P4 STG.E [R2.64], R246 ;  /* 0x000000f602004986 */ /* 0x0003e2000c101904 */
[----:B------:R-:W-:Y:S01]  /*895e0*/  ISETP.GE.AND P2, PT, R166, c[0x0][0x17c], PT ;  /* 0x00005f00a6007a0c */ /* 0x000fe20003f46270 */
[----:B------:R-:W-:Y:S02]  /*895f0*/  IMAD.WIDE R166, R170, 0x4, R162 ;  /* 0x00000004aaa67825 */ /* 0x000fe400078e02a2 */
[----:B---3--:R3:W-:Y:S01]  /*89600*/  @P1 STG.E [R164.64], R250 ;  /* 0x000000faa4001986 */ /* 0x0087e2000c101904 */
[----:B------:R-:W-:Y:S01]  /*89610*/  ISETP.LT.AND P1, PT, R174, c[0x0][0x178], !P0 ;  /* 0x00005e00ae007a0c */ /* 0x000fe20004721270 */
[----:B------:R-:W-:-:S02]  /*89620*/  IMAD.WIDE R168, R170, 0x4, R160 ;  /* 0x00000004aaa87825 */ /* 0x000fc400078e02a0 */
[----:B------:R3:W-:Y:S01]  /*89630*/  @P6 STG.E [R166.64], R175 ;  /* 0x000000afa6006986 */ /* 0x0007e2000c101904 */
[----:B------:R-:W-:Y:S01]  /*89640*/  ISETP.LT.AND P6, PT, R243, c[0x0][0x178], !P2 ;  /* 0x00005e00f3007a0c */ /* 0x000fe200057c1270 */
[----:B-1----:R-:W-:Y:S02]  /*89650*/  IMAD.WIDE R2, R170, 0x4, R6 ;  /* 0x00000004aa027825 */ /* 0x002fe400078e0206 */
[----:B------:R-:W-:Y:S04]  /*89660*/  @P5 STG.E [R168.64], R239 ;  /* 0x000000efa8005986 */ /* 0x000fe8000c101904 */
[----:B---3--:R-:W3:Y:S01]  /*89670*/  LDL.LU R250, [R1+0x234] ;  /* 0x0002340001fa7983 */ /* 0x008ee20000300800 */
[----:B------:R-:W-:-:S03]  /*89680*/  ISETP.LT.AND P5, PT, R252, c[0x0][0x178], !P2 ;  /* 0x00005e00fc007a0c */ /* 0x000fc600057a1270 */
[----:B------:R-:W3:Y:S01]  /*89690*/  LDL.LU R247, [R1+0xd70] ;  /* 0x000d700001f77983 */ /* 0x000ee20000300800 */
[----:B------:R-:W-:-:S03]  /*896a0*/  IADD3 R164, R242, 0xa3, RZ ;  /* 0x000000a3f2a47810 */ /* 0x000fc60007ffe0ff */
[----:B------:R-:W3:Y:S01]  /*896b0*/  LDL.LU R246, [R1+0x690] ;  /* 0x0006900001f67983 */ /* 0x000ee20000300800 */
[----:B------:R-:W-:-:S03]  /*896c0*/  IADD3 R171, R170, c[0x0][0x198], RZ ;  /* 0x00006600aaab7a10 */ /* 0x000fc60007ffe0ff */
[----:B------:R1:W-:Y:S01]  /*896d0*/  @P3 STG.E [R2.64], R245 ;  /* 0x000000f502003986 */ /* 0x0003e2000c101904 */
[----:B------:R-:W-:Y:S02]  /*896e0*/  IADD3 R166, R242, 0xa2, RZ ;  /* 0x000000a2f2a67810 */ /* 0x000fe40007ffe0ff */
[----:B------:R-:W-:Y:S01]  /*896f0*/  ISETP.GE.AND P0, PT, R164, c[0x0][0x17c], PT ;  /* 0x00005f00a4007a0c */ /* 0x000fe20003f06270 */
[----:B------:R-:W-:Y:S01]  /*89700*/  IMAD.WIDE R164, R171, 0x4, R162 ;  /* 0x00000004aba47825 */ /* 0x000fe200078e02a2 */
[----:B------:R-:W-:-:S03]  /*89710*/  ISETP.GE.AND P3, PT, R166, c[0x0][0x17c], PT ;  /* 0x00005f00a6007a0c */ /* 0x000fc60003f66270 */
[----:B-1----:R-:W-:Y:S01]  /*89720*/  IMAD.WIDE R2, R170, 0x4, R4 ;  /* 0x00000004aa027825 */ /* 0x002fe200078e0204 */
[----:B------:R-:W3:Y:S03]  /*89730*/  LDL.LU R245, [R1+0x350] ;  /* 0x0003500001f57983 */ /* 0x000ee60000300800 */
[----:B------:R-:W-:Y:S01]  /*89740*/  IMAD.WIDE R166, R171, 0x4, R160 ;  /* 0x00000004aba67825 */ /* 0x000fe200078e02a0 */
        /* <DEDUP_REMOVED lines=20> */
[----:B---3--:R1:W-:Y:S01]  /*89890*/  @P2 STG.E [R166.64], R250 ;  /* 0x000000faa6002986 */ /* 0x0083e2000c101904 */
[----:B------:R-:W-:-:S03]  /*898a0*/  ISETP.LT.AND P5, PT, R243, c[0x0][0x178], !P0 ;  /* 0x00005e00f3007a0c */ /* 0x000fc600047a1270 */
[----:B------:R3:W-:Y:S01]  /*898b0*/  @P4 STG.E [R2.64], R247 ;  /* 0x000000f702004986 */ /* 0x0007e2000c101904 */
[----:B------:R-:W-:-:S03]  /*898c0*/  ISETP.GE.AND P2, PT, R168, c[0x0][0x17c], PT ;  /* 0x00005f00a8007a0c */ /* 0x000fc60003f46270 */
[----:B------:R3:W-:Y:S04]  /*898d0*/  @P6 STG.E [R164.64], R246 ;  /* 0x000000f6a4006986 */ /* 0x0007e8000c101904 */
[----:B-1----:R-:W2:Y:S01]  /*898e0*/  LDL.LU R250, [R1+0x2a4] ;  /* 0x0002a40001fa7983 */ /* 0x002ea20000300800 */
[----:B------:R-:W-:-:S03]  /*898f0*/  ISETP.LT.AND P6, PT, R252, c[0x0][0x178], !P0 ;  /* 0x00005e00fc007a0c */ /* 0x000fc600047c1270 */
[----:B------:R-:W2:Y:S01]  /*89900*/  LDL.LU R171, [R1+0xea0] ;  /* 0x000ea00001ab7983 */ /* 0x000ea20000300800 */
[----:B---3--:R-:W-:-:S03]  /*89910*/  IMAD.WIDE R2, R169, 0x4, R6 ;  /* 0x00000004a9027825 */ /* 0x008fc600078e0206 */
[----:B------:R-:W3:Y:S01]  /*89920*/  LDL.LU R172, [R1+0x760] ;  /* 0x0007600001ac7983 */ /* 0x000ee20000300800 */
[C---:B------:R-:W-:Y:S01]  /*89930*/  IADD3 R168, R169.reuse, c[0x0][0x198], RZ ;  /* 0x00006600a9a87a10 */ /* 0x040fe20007ffe0ff */
[----:B------:R-:W-:Y:S02]  /*89940*/  IMAD.WIDE R164, R169, 0x4, R4 ;  /* 0x00000004a9a47825 */ /* 0x000fe400078e0204 */
[----:B------:R-:W3:Y:S02]  /*89950*/  LDL.LU R173, [R1+0x370] ;  /* 0x0003700001ad7983 */ /* 0x000ee40000300800 */
[C---:B------:R-:W-:Y:S02]  /*89960*/  IMAD.WIDE R166, R168.reuse, 0x4, R162 ;  /* 0x00000004a8a67825 */ /* 0x040fe400078e02a2 */
        /* <DEDUP_REMOVED lines=27> */
[----:B------:R1:W-:Y:S01]  /*89b20*/  @P1 STG.E [R2.64], R250 ;  /* 0x000000fa02001986 */ /* 0x0003e2000c101904 */
[----:B------:R-:W-:-:S03]  /*89b30*/  ISETP.LT.AND P2, PT, R174, c[0x0][0x178], !P2 ;  /* 0x00005e00ae007a0c */ /* 0x000fc60005741270 */
[----:B------:R3:W-:Y:S01]  /*89b40*/  @P3 STG.E [R164.64], R171 ;  /* 0x000000aba4003986 */ /* 0x0007e2000c101904 */
[----:B------:R-:W-:-:S03]  /*89b50*/  ISETP.LT.AND P3, PT, R252, c[0x0][0x178], !P4 ;  /* 0x00005e00fc007a0c */ /* 0x000fc60006761270 */
[----:B---3--:R3:W-:Y:S01]  /*89b60*/  @P5 STG.E [R166.64], R172 ;  /* 0x000000aca6005986 */ /* 0x0087e2000c101904 */
[----:B------:R-:W-:Y:S02]  /*89b70*/  ISETP.LT.AND P5, PT, R243, c[0x0][0x178], !P4 ;  /* 0x00005e00f3007a0c */ /* 0x000fe400067a1270 */
[----:B------:R-:W-:Y:S01]  /*89b80*/  ISETP.LT.AND P1, PT, R99, c[0x0][0x178], !P4 ;  /* 0x00005e0063007a0c */ /* 0x000fe20006721270 */
[----:B------:R-:W2:Y:S01]  /*89b90*/  LDL.LU R245, [R1+0x3d0] ;  /* 0x0003d00001f57983 */ /* 0x000ea20000300800 */
[C---:B-1----:R-:W-:Y:S01]  /*89ba0*/  IMAD.WIDE R2, R169.reuse, 0x4, R6 ;  /* 0x00000004a9027825 */ /* 0x042fe200078e0206 */
[C---:B------:R-:W-:Y:S02]  /*89bb0*/  IADD3 R170, R169.reuse, c[0x0][0x198], RZ ;  /* 0x00006600a9aa7a10 */ /* 0x040fe40007ffe0ff */
[----:B------:R-:W-:Y:S01]  /*89bc0*/  IADD3 R164, R242, 0xa6, RZ ;  /* 0x000000a6f2a47810 */ /* 0x000fe20007ffe0ff */
[----:B------:R-:W-:Y:S01]  /*89bd0*/  IMAD.WIDE R168, R169, 0x4, R4 ;  /* 0x00000004a9a87825 */ /* 0x000fe200078e0204 */
[----:B------:R1:W-:Y:S02]  /*89be0*/  @P6 STG.E [R2.64], R173 ;  /* 0x000000ad02006986 */ /* 0x0003e4000c101904 */
[----:B------:R-:W-:Y:S01]  /*89bf0*/  ISETP.GE.AND P6, PT, R164, c[0x0][0x17c], PT ;  /* 0x00005f00a4007a0c */ /* 0x000fe20003fc6270 */
[C---:B------:R-:W-:Y:S01]  /*89c00*/  IMAD.WIDE R164, R170.reuse, 0x4, R160 ;  /* 0x00000004aaa47825 */ /* 0x040fe200078e02a0 */
[----:B------:R-:W2:Y:S03]  /*89c10*/  LDL.LU R244, [R1+0x340] ;  /* 0x0003400001f47983 */ /* 0x000ea60000300800 */
[C---:B---3--:R-:W-:Y:S01]  /*89c20*/  IMAD.WIDE R166, R170.reuse, 0x4, R6 ;  /* 0x00000004aaa67825 */ /* 0x048fe200078e0206 */
[----:B------:R-:W3:Y:S03]  /*89c30*/  LDL.LU R250, [R1+0x1014] ;  /* 0x0010140001fa7983 */ /* 0x000ee60000300800 */
[----:B-1----:R-:W-:Y:S01]  /*89c40*/  IMAD.WIDE R2, R170, 0x4, R162 ;  /* 0x00000004aa027825 */ /* 0x002fe200078e02a2 */
[----:B------:R-:W-:Y:S04]  /*89c50*/  @P2 STG.E [R168.64], R175 ;  /* 0x000000afa8002986 */ /* 0x000fe8000c101904 */
[----:B------:R-:W-:Y:S04]  /*89c60*/  @P5 STG.E [R2.64], R239 ;  /* 0x000000ef02005986 */ /* 0x000fe8000c101904 */
[----:B----4-:R1:W-:Y:S04]  /*89c70*/  @P3 STG.E [R164.64], R251 ;  /* 0x000000fba4003986 */ /* 0x0103e8000c101904 */
[----:B-1----:R-:W4:Y:S04]  /*89c80*/  LDL.LU R251, [R1+0x7b4] ;  /* 0x0007b40001fb7983 */ /* 0x002f280000300800 */
        /* <DEDUP_REMOVED lines=28> */
[C---:B---3--:R-:W-:Y:S02]  /*89e50*/  IMAD.WIDE R2, R168.reuse, 0x4, R162 ;  /* 0x00000004a8027825 */ /* 0x048fe400078e02a2 */
[----:B------:R-:W-:Y:S02]  /*89e60*/  @P6 STG.E [R166.64], R244 ;  /* 0x000000f4a6006986 */ /* 0x000fe4000c101904 */
[----:B------:R-:W-:-:S02]  /*89e70*/  IMAD.WIDE R164, R168, 0x4, R160 ;  /* 0x00000004a8a47825 */ /* 0x000fc400078e02a0 */
[----:B------:R1:W-:Y:S04]  /*89e80*/  @P5 STG.E [R2.64], R250 ;  /* 0x000000fa02005986 */ /* 0x0003e8000c101904 */
[----:B------:R-:W3:Y:S01]  /*89e90*/  LDL.LU R246, [R1+0x1044] ;  /* 0x0010440001f67983 */ /* 0x000ee20000300800 */
[----:B-1----:R-:W-:-:S03]  /*89ea0*/  IMAD.WIDE R2, R168, 0x4, R6 ;  /* 0x00000004a8027825 */ /* 0x002fc600078e0206 */
[----:B----4-:R-:W-:Y:S04]  /*89eb0*/  @P3 STG.E [R164.64], R251 ;  /* 0x000000fba4003986 */ /* 0x010fe8000c101904 */
[----:B------:R1:W-:Y:S04]  /*89ec0*/  @P4 STG.E [R2.64], R249 ;  /* 0x000000f902004986 */ /* 0x0003e8000c101904 */
[----:B-1----:R-:W4:Y:S04]  /*89ed0*/  LDL.LU R249, [R1+0x8e4] ;  /* 0x0008e40001f97983 */ /* 0x002f280000300800 */
        /* <DEDUP_REMOVED lines=25> */
[----:B---3--:R-:W-:Y:S01]  /*8a070*/  IMAD.WIDE R2, R169, 0x4, R6 ;  /* 0x00000004a9027825 */ /* 0x008fe200078e0206 */
[----:B------:R-:W-:-:S04]  /*8a080*/  IADD3 R166, R242, 0xb1, RZ ;  /* 0x000000b1f2a67810 */ /* 0x000fc80007ffe0ff */
[----:B------:R1:W-:Y:S01]  /*8a090*/  @P5 STG.E [R2.64], R239 ;  /* 0x000000ef02005986 */ /* 0x0003e2000c101904 */
[----:B------:R-:W-:-:S03]  /*8a0a0*/  IADD3 R167, R242, 0xaa, RZ ;  /* 0x000000aaf2a77810 */ /* 0x000fc60007ffe0ff */
[----:B------:R3:W-:Y:S01]  /*8a0b0*/  @P1 STG.E [R164.64], R247 ;  /* 0x000000f7a4001986 */ /* 0x0007e2000c101904 */
[----:B------:R-:W-:Y:S01]  /*8a0c0*/  ISETP.GE.AND P0, PT, R166, c[0x0][0x17c], PT ;  /* 0x00005f00a6007a0c */ /* 0x000fe20003f06270 */
[----:B-1----:R-:W-:-:S04]  /*8a0d0*/  IMAD.WIDE R2, R168, 0x4, R162 ;  /* 0x00000004a8027825 */ /* 0x002fc800078e02a2 */
[C---:B---3--:R-:W-:Y:S01]  /*8a0e0*/  IMAD.WIDE R164, R168.reuse, 0x4, R160 ;  /* 0x00000004a8a47825 */ /* 0x048fe200078e02a0 */
[----:B------:R-:W-:Y:S01]  /*8a0f0*/  @P4 STG.E [R2.64], R246 ;  /* 0x000000f602004986 */ /* 0x000fe2000c101904 */
[----:B------:R-:W-:Y:S02]  /*8a100*/  ISETP.GE.AND P5, PT, R167, c[0x0][0x17c], PT ;  /* 0x00005f00a7007a0c */ /* 0x000fe40003fa6270 */
[----:B------:R-:W-:Y:S01]  /*8a110*/  IMAD.WIDE R166, R168, 0x4, R6 ;  /* 0x00000004a8a67825 */ /* 0x000fe200078e0206 */
[----:B------:R-:W-:Y:S01]  /*8a120*/  ISETP.LT.AND P2, PT, R174, c[0x0][0x178], !P2 ;  /* 0x00005e00ae007a0c */ /* 0x000fe20005741270 */
[----:B----4-:R1:W-:Y:S04]  /*8a130*/  @P6 STG.E [R164.64], R249 ;  /* 0x000000f9a4006986 */ /* 0x0103e8000c101904 */
[----:B------:R3:W-:Y:S04]  /*8a140*/  @P3 STG.E [R166.64], R250 ;  /* 0x000000faa6003986 */ /* 0x0007e8000c101904 */
        /* <DEDUP_REMOVED lines=33> */
[----:B------:R-:W2:Y:S01]  /*8a360*/  LDL.LU R251, [R1+0x10a4] ;  /* 0x0010a40001fb7983 */ /* 0x000ea20000300800 */
[----:B------:R-:W-:Y:S02]  /*8a370*/  ISETP.LT.AND P4, PT, R174, c[0x0][0x178], !P4 ;  /* 0x00005e00ae007a0c */ /* 0x000fe40006781270 */
[----:B------:R-:W-:Y:S01]  /*8a380*/  IADD3 R166, R242, 0xad, RZ ;  /* 0x000000adf2a67810 */ /* 0x000fe20007ffe0ff */
[----:B----4-:R1:W-:Y:S04]  /*8a390*/  @P1 STG.E [R2.64], R249 ;  /* 0x000000f902001986 */ /* 0x0103e8000c101904 */
[----:B------:R-:W-:Y:S04]  /*8a3a0*/  @P3 STG.E [R164.64], R239 ;  /* 0x000000efa4003986 */ /* 0x000fe8000c101904 */
[----:B-1----:R-:W4:Y:S01]  /*8a3b0*/  LDL.LU R249, [R1+0x1064] ;  /* 0x0010640001f97983 */ /* 0x002f220000300800 */
[----:B------:R-:W-:-:S05]  /*8a3c0*/  IMAD.WIDE R2, R168, 0x4, R6 ;  /* 0x00000004a8027825 */ /* 0x000fca00078e0206 */
[----:B---3--:R1:W-:Y:S04]  /*8a3d0*/  @P6 STG.E [R2.64], R250 ;  /* 0x000000fa02006986 */ /* 0x0083e8000c101904 */
[----:B-1----:R-:W3:Y:S01]  /*8a3e0*/  LDL.LU R250, [R1+0xa24] ;  /* 0x000a240001fa7983 */ /* 0x002ee20000300800 */
        /* <DEDUP_REMOVED lines=160> */
[----:B------:R-:W-:Y:S02]  /*8adf0*/  IADD3 R170, R242, 0xb5, RZ ;  /* 0x000000b5f2aa7810 */ /* 0x000fe40007ffe0ff */
[----:B------:R-:W-:Y:S01]  /*8ae00*/  ISETP.LT.AND P0, PT, R99, c[0x0][0x178], !P6 ;  /* 0x00005e0063007a0c */ /* 0x000fe20007701270 */
[----:B------:R-:W-:Y:S01]  /*8ae10*/  IMAD.WIDE R164, R169, 0x4, R162 ;  /* 0x00000004a9a47825 */ /* 0x000fe200078e02a2 */
[----:B------:R-:W-:-:S03]  /*8ae20*/  ISETP.GE.AND P3, PT, R170, c[0x0][0x17c], PT ;  /* 0x00005f00aa007a0c */ /* 0x000fc60003f66270 */
        /* <DEDUP_REMOVED lines=35> */
[----:B------:R-:W-:Y:S01]  /*8b060*/  IMAD.WIDE R164, R168, 0x4, R162 ;  /* 0x00000004a8a47825 */ /* 0x000fe200078e02a2 */
[----:B------:R-:W-:Y:S02]  /*8b070*/  ISETP.GE.AND P4, PT, R170, c[0x0][0x17c], PT ;  /* 0x00005f00aa007a0c */ /* 0x000fe40003f86270 */
[----:B------:R-:W-:Y:S01]  /*8b080*/  ISETP.LT.AND P2, PT, R174, c[0x0][0x178], !P2 ;  /* 0x00005e00ae007a0c */ /* 0x000fe20005741270 */
[----:B------:R-:W-:Y:S01]  /*8b090*/  IMAD.WIDE R166, R168, 0x4, R160 ;  /* 0x00000004a8a67825 */ /* 0x000fe200078e02a0 */
[----:B------:R1:W-:Y:S01]  /*8b0a0*/  @P6 STG.E [R164.64], R175 ;  /* 0x000000afa4006986 */ /* 0x0003e2000c101904 */
[----:B------:R-:W-:-:S02]  /*8b0b0*/  ISETP.LT.AND P6, PT, R243, c[0x0][0x178], !P4 ;  /* 0x00005e00f3007a0c */ /* 0x000fc400067c1270 */
[----:B------:R-:W-:Y:S01]  /*8b0c0*/  ISETP.LT.AND P3, PT, R252, c[0x0][0x178], !P4 ;  /* 0x00005e00fc007a0c */ /* 0x000fe20006761270 */
[----:B------:R1:W-:Y:S01]  /*8b0d0*/  @P5 STG.E [R166.64], R245 ;  /* 0x000000f5a6005986 */ /* 0x0003e2000c101904 */
[C---:B------:R-:W-:Y:S01]  /*8b0e0*/  IMAD.WIDE R2, R168.reuse, 0x4, R6 ;  /* 0x00000004a8027825 */ /* 0x040fe200078e0206 */
[----:B------:R-:W-:Y:S02]  /*8b0f0*/  ISETP.LT.AND P5, PT, R99, c[0x0][0x178], !P4 ;  /* 0x00005e0063007a0c */ /* 0x000fe400067a1270 */
[C---:B------:R-:W-:Y:S01]  /*8b100*/  IADD3 R169, R168.reuse, c[0x0][0x198], RZ ;  /* 0x00006600a8a97a10 */ /* 0x040fe20007ffe0ff */
[----:B-1----:R-:W-:Y:S01]  /*8b110*/  IMAD.WIDE R164, R168, 0x4, R4 ;  /* 0x00000004a8a47825 */ /* 0x002fe200078e0204 */
[----:B------:R1:W-:Y:S01]  /*8b120*/  @P1 STG.E [R2.64], R244 ;  /* 0x000000f402001986 */ /* 0x0003e2000c101904 */
[----:B------:R-:W-:-:S03]  /*8b130*/  IADD3 R166, R242, 0xb8, RZ ;  /* 0x000000b8f2a67810 */ /* 0x000fc60007ffe0ff */
[----:B------:R-:W2:Y:S01]  /*8b140*/  LDL.LU R245, [R1+0x498] ;  /* 0x0004980001f57983 */ /* 0x000ea20000300800 */
[----:B------:R-:W-:Y:S02]  /*8b150*/  ISETP.LT.AND P4, PT, R174, c[0x0][0x178], !P4 ;  /* 0x00005e00ae007a0c */ /* 0x000fe40006781270 */
[----:B------:R-:W-:Y:S01]  /*8b160*/  ISETP.GE.AND P1, PT, R166, c[0x0][0x17c], PT ;  /* 0x00005f00a6007a0c */ /* 0x000fe20003f26270 */
[----:B------:R-:W-:-:S04]  /*8b170*/  IMAD.WIDE R166, R169, 0x4, R160 ;  /* 0x00000004a9a67825 */ /* 0x000fc800078e02a0 */
[C---:B-1----:R-:W-:Y:S01]  /*8b180*/  IMAD.WIDE R2, R169.reuse, 0x4, R162 ;  /* 0x00000004a9027825 */ /* 0x042fe200078e02a2 */
[----:B------:R-:W2:Y:S04]  /*8b190*/  LDL.LU R244, [R1+0x398] ;  /* 0x0003980001f47983 */ /* 0x000ea80000300800 */
        /* <DEDUP_REMOVED lines=194> */
[----:B----4-:R1:W-:Y:S04]  /*8bdc0*/  @P5 STG.E [R164.64], R249 ;  /* 0x000000f9a4005986 */ /* 0x0103e8000c101904 */
[----:B------:R-:W4:Y:S04]  /*8bdd0*/  LDL.LU R246, [R1+0x6b4] ;  /* 0x0006b40001f67983 */ /* 0x000f280000300800 */
        /* <DEDUP_REMOVED lines=37> */
[----:B----4-:R-:W-:Y:S01]  /*8c030*/  @P3 STG.E [R2.64], R246 ;  /* 0x000000f602003986 */ /* 0x010fe2000c101904 */
[----:B-1----:R-:W-:-:S03]  /*8c040*/  IMAD.WIDE R164, R170, 0x4, R6 ;  /* 0x00000004aaa47825 */ /* 0x002fc600078e0206 */
[----:B------:R-:W3:Y:S04]  /*8c050*/  LDL.LU R251, [R1+0x10b4] ;  /* 0x0010b40001fb7983 */ /* 0x000ee80000300800 */
[----:B------:R-:W-:Y:S04]  /*8c060*/  @P6 STG.E [R164.64], R249 ;  /* 0x000000f9a4006986 */ /* 0x000fe8000c101904 */
        /* <DEDUP_REMOVED lines=2625> */
[----:B------:R-:W-:Y:S02]  /*96480*/  ISETP.GE.AND P1, PT, R170, c[0x0][0x17c], PT ;  /* 0x00005f00aa007a0c */ /* 0x000fe40003f26270 */
[C---:B------:R-:W-:Y:S01]  /*96490*/  ISETP.LT.AND P6, PT, R243.reuse, c[0x0][0x178], !P0 ;  /* 0x00005e00f3007a0c */ /* 0x040fe200047c1270 */
[----:B------:R-:W2:Y:S01]  /*964a0*/  LDL.LU R239, [R1+0x16c8] ;  /* 0x0016c80001ef7983 */ /* 0x000ea20000300800 */
[----:B------:R-:W-:Y:S02]  /*964b0*/  ISETP.LT.AND P2, PT, R243, c[0x0][0x178], !P1 ;  /* 0x00005e00f3007a0c */ /* 0x000fe40004f41270 */
[----:B------:R-:W-:Y:S01]  /*964c0*/  ISETP.LT.AND P3, PT, R252, c[0x0][0x178], !P1 ;  /* 0x00005e00fc007a0c */ /* 0x000fe20004f61270 */
[----:B------:R-:W-:Y:S01]  /*964d0*/  IMAD.WIDE R2, R168, 0x4, R162 ;  /* 0x00000004a8027825 */ /* 0x000fe200078e02a2 */
[----:B------:R-:W-:Y:S01]  /*964e0*/  ISETP.LT.AND P4, PT, R99, c[0x0][0x178], !P1 ;  /* 0x00005e0063007a0c */ /* 0x000fe20004f81270 */
[----:B------:R-:W2:Y:S01]  /*964f0*/  LDL.LU R247, [R1+0x1138] ;  /* 0x0011380001f77983 */ /* 0x000ea20000300800 */
[----:B------:R-:W-:Y:S01]  /*96500*/  ISETP.LT.AND P1, PT, R174, c[0x0][0x178], !P1 ;  /* 0x00005e00ae007a0c */ /* 0x000fe20004f21270 */
[----:B------:R-:W-:Y:S01]  /*96510*/  IMAD.WIDE R164, R168, 0x4, R160 ;  /* 0x00000004a8a47825 */ /* 0x000fe200078e02a0 */
[----:B------:R-:W-:-:S02]  /*96520*/  IADD3 R166, R242, 0x150, RZ ;  /* 0x00000150f2a67810 */ /* 0x000fc40007ffe0ff */
[----:B------:R-:W-:Y:S02]  /*96530*/  IADD3 R170, R168, c[0x0][0x198], RZ ;  /* 0x00006600a8aa7a10 */ /* 0x000fe40007ffe0ff */
[----:B------:R-:W-:Y:S01]  /*96540*/  ISETP.LT.AND P5, PT, R252, c[0x0][0x178], !P0 ;  /* 0x00005e00fc007a0c */ /* 0x000fe200047a1270 */
[----:B------:R1:W-:Y:S01]  /*96550*/  @P2 STG.E [R2.64], R175 ;  /* 0x000000af02002986 */ /* 0x0003e2000c101904 */
[----:B------:R-:W-:-:S03]  /*96560*/  ISETP.GE.AND P2, PT, R166, c[0x0][0x17c], PT ;  /* 0x00005f00a6007a0c */ /* 0x000fc60003f46270 */
[----:B------:R1:W-:Y:S01]  /*96570*/  @P3 STG.E [R164.64], R246 ;  /* 0x000000f6a4003986 */ /* 0x0003e2000c101904 */
[----:B------:R-:W-:Y:S01]  /*96580*/  ISETP.LT.AND P3, PT, R99, c[0x0][0x178], !P0 ;  /* 0x00005e0063007a0c */ /* 0x000fe20004761270 */
[----:B------:R-:W-:-:S04]  /*96590*/  IMAD.WIDE R166, R170, 0x4, R162 ;  /* 0x00000004aaa67825 */ /* 0x000fc800078e02a2 */
[----:B-1----:R-:W-:-:S04]  /*965a0*/  IMAD.WIDE R2, R168, 0x4, R6 ;  /* 0x00000004a8027825 */ /* 0x002fc800078e0206 */
[----:B------:R-:W-:Y:S01]  /*965b0*/  IMAD.WIDE R164, R168, 0x4, R4 ;  /* 0x00000004a8a47825 */ /* 0x000fe200078e0204 */
[----:B------:R1:W-:Y:S04]  /*965c0*/  @P4 STG.E [R2.64], R245 ;  /* 0x000000f502004986 */ /* 0x0003e8000c101904 */
[----:B------:R1:W-:Y:S01]  /*965d0*/  @P1 STG.E [R164.64], R244 ;  /* 0x000000f4a4001986 */ /* 0x0003e2000c101904 */
[----:B------:R-:W-:Y:S01]  /*965e0*/  ISETP.LT.AND P1, PT, R174, c[0x0][0x178], !P0 ;  /* 0x00005e00ae007a0c */ /* 0x000fe20004721270 */
        /* <DEDUP_REMOVED lines=30> */
[----:B------:R-:W-:Y:S01]  /*967d0*/  ISETP.LT.AND P4, PT, R243, c[0x0][0x178], !P3 ;  /* 0x00005e00f3007a0c */ /* 0x000fe20005f81270 */
[C---:B------:R-:W-:Y:S01]  /*967e0*/  IMAD.WIDE R2, R171.reuse, 0x4, R4 ;  /* 0x00000004ab027825 */ /* 0x040fe200078e0204 */
[----:B------:R-:W-:Y:S02]  /*967f0*/  ISETP.LT.AND P6, PT, R252, c[0x0][0x178], !P3 ;  /* 0x00005e00fc007a0c */ /* 0x000fe40005fc1270 */
[----:B------:R-:W-:Y:S02]  /*96800*/  ISETP.LT.AND P1, PT, R174, c[0x0][0x178], !P3 ;  /* 0x00005e00ae007a0c */ /* 0x000fe40005f21270 */
[----:B-1----:R-:W-:Y:S02]  /*96810*/  IADD3 R169, R171, c[0x0][0x198], RZ ;  /* 0x00006600aba97a10 */ /* 0x002fe40007ffe0ff */
[----:B------:R-:W-:-:S03]  /*96820*/  ISETP.LT.AND P3, PT, R99, c[0x0][0x178], !P3 ;  /* 0x00005e0063007a0c */ /* 0x000fc60005f61270 */
[C---:B------:R-:W-:Y:S01]  /*96830*/  IMAD.WIDE R164, R169.reuse, 0x4, R162 ;  /* 0x00000004a9a47825 */ /* 0x040fe200078e02a2 */
[----:B------:R1:W-:Y:S03]  /*96840*/  @P2 STG.E [R2.64], R244 ;  /* 0x000000f402002986 */ /* 0x0003e6000c101904 */
[C---:B------:R-:W-:Y:S01]  /*96850*/  IMAD.WIDE R166, R169.reuse, 0x4, R160 ;  /* 0x00000004a9a67825 */ /* 0x040fe200078e02a0 */
[----:B-1----:R-:W2:Y:S03]  /*96860*/  LDL.LU R244, [R1+0xff8] ;  /* 0x000ff80001f47983 */ /* 0x002ea60000300800 */
[C---:B------:R-:W-:Y:S01]  /*96870*/  IMAD.WIDE R2, R169.reuse, 0x4, R6 ;  /* 0x00000004a9027825 */ /* 0x040fe200078e0206 */
[----:B----4-:R1:W-:Y:S04]  /*96880*/  @P4 STG.E [R164.64], R251 ;  /* 0x000000fba4004986 */ /* 0x0103e8000c101904 */
[----:B-1----:R-:W4:Y:S01]  /*96890*/  LDL.LU R251, [R1+0x1afc] ;  /* 0x001afc0001fb7983 */ /* 0x002f220000300800 */
[----:B------:R-:W-:-:S03]  /*968a0*/  IMAD.WIDE R164, R169, 0x4, R4 ;  /* 0x00000004a9a47825 */ /* 0x000fc600078e0204 */
[----:B---3--:R1:W-:Y:S04]  /*968b0*/  @P6 STG.E [R166.64], R249 ;  /* 0x000000f9a6006986 */ /* 0x0083e8000c101904 */
[----:B-1----:R-:W3:Y:S04]  /*968c0*/  LDL.LU R249, [R1+0x188c] ;  /* 0x00188c0001f97983 */ /* 0x002ee80000300800 */
        /* <DEDUP_REMOVED lines=67> */
[----:B------:R-:W-:Y:S01]  /*96d00*/  IADD3 R2, R242, 0x157, RZ ;  /* 0x00000157f2027810 */ /* 0x000fe20007ffe0ff */
[----:B------:R-:W2:Y:S01]  /*96d10*/  LDL.LU R250, [R1+0x1b1c] ;  /* 0x001b1c0001fa7983 */ /* 0x000ea20000300800 */
[----:B-1----:R-:W-:Y:S01]  /*96d20*/  IMAD.WIDE R166, R170, 0x4, R162 ;  /* 0x00000004aaa67825 */ /* 0x002fe200078e02a2 */
[----:B------:R-:W-:Y:S02]  /*96d30*/  ISETP.LT.AND P6, PT, R174, c[0x0][0x178], !P6 ;  /* 0x00005e00ae007a0c */ /* 0x000fe400077c1270 */
[----:B------:R-:W2:Y:S01]  /*96d40*/  LDL.LU R239, [R1+0x361c] ;  /* 0x00361c0001ef7983 */ /* 0x000ea20000300800 */
        /* <DEDUP_REMOVED lines=26> */
[----:B------:R-:W-:Y:S02]  /*96ef0*/  ISETP.LT.AND P0, PT, R252, c[0x0][0x178], !P1 ;  /* 0x00005e00fc007a0c */ /* 0x000fe40004f01270 */
[C---:B------:R-:W-:Y:S01]  /*96f00*/  IADD3 R169, R168.reuse, c[0x0][0x198], RZ ;  /* 0x00006600a8a97a10 */ /* 0x040fe20007ffe0ff */
[----:B-1----:R-:W-:Y:S01]  /*96f10*/  IMAD.WIDE R2, R168, 0x4, R6 ;  /* 0x00000004a8027825 */ /* 0x002fe200078e0206 */
[----:B------:R1:W-:Y:S04]  /*96f20*/  @P3 STG.E [R164.64], R173 ;  /* 0x000000ada4003986 */ /* 0x0003e8000c101904 */
[----:B------:R1:W-:Y:S04]  /*96f30*/  @P4 STG.E [R2.64], R175 ;  /* 0x000000af02004986 */ /* 0x0003e8000c101904 */
[----:B------:R-:W-:Y:S01]  /*96f40*/  @P5 STG.E [R166.64], R246 ;  /* 0x000000f6a6005986 */ /* 0x000fe2000c101904 */
[----:B------:R-:W-:Y:S01]  /*96f50*/  ISETP.LT.AND P5, PT, R99, c[0x0][0x178], !P1 ;  /* 0x00005e0063007a0c */ /* 0x000fe20004fa1270 */
[----:B-1----:R-:W-:-:S04]  /*96f60*/  IMAD.WIDE R164, R169, 0x4, R162 ;  /* 0x00000004a9a47825 */ /* 0x002fc800078e02a2 */
[----:B------:R-:W-:Y:S01]  /*96f70*/  IMAD.WIDE R2, R169, 0x4, R160 ;  /* 0x00000004a9027825 */ /* 0x000fe200078e02a0 */
[----:B------:R1:W-:Y:S01]  /*96f80*/  @P6 STG.E [R164.64], R250 ;  /* 0x000000faa4006986 */ /* 0x0003e2000c101904 */
[----:B------:R-:W-:-:S03]  /*96f90*/  ISETP.LT.AND P1, PT, R174, c[0x0][0x178], !P1 ;  /* 0x00005e00ae007a0c */ /* 0x000fc60004f21270 */
        /* <DEDUP_REMOVED lines=19> */
[----:B------:R-:W-:-:S02]  /*970d0*/  ISETP.LT.AND P2, PT, R174, c[0x0][0x178], !P2 ;  /* 0x00005e00ae007a0c */ /* 0x000fc40005741270 */
[----:B------:R-:W-:Y:S01]  /*970e0*/  ISETP.GE.AND P0, PT, R166, c[0x0][0x17c], PT ;  /* 0x00005f00a6007a0c */ /* 0x000fe20003f06270 */
        /* <DEDUP_REMOVED lines=11> */
[----:B------:R-:W-:Y:S01]  /*971a0*/  IMAD.WIDE R164, R168, 0x4, R162 ;  /* 0x00000004a8a47825 */ /* 0x000fe200078e02a2 */
[----:B------:R-:W-:Y:S02]  /*971b0*/  ISETP.LT.AND P5, PT, R174, c[0x0][0x178], !P5 ;  /* 0x00005e00ae007a0c */ /* 0x000fe40006fa1270 */
[----:B------:R-:W-:Y:S01]  /*971c0*/  IADD3 R166, R242, 0x15a, RZ ;  /* 0x0000015af2a67810 */ /* 0x000fe20007ffe0ff */
[----:B------:R1:W-:Y:S04]  /*971d0*/  @P2 STG.E [R2.64], R250 ;  /* 0x000000fa02002986 */ /* 0x0003e8000c101904 */
[----:B------:R-:W2:Y:S01]  /*971e0*/  LDL.LU R244, [R1+0x1a68] ;  /* 0x001a680001f47983 */ /* 0x000ea20000300800 */
[----:B------:R-:W-:-:S02]  /*971f0*/  ISETP.GE.AND P4, PT, R166, c[0x0][0x17c], PT ;  /* 0x00005f00a6007a0c */ /* 0x000fc40003f86270 */
[----:B------:R-:W-:Y:S01]  /*97200*/  IADD3 R166, R242, 0x15b, RZ ;  /* 0x0000015bf2a67810 */ /* 0x000fe20007ffe0ff */
[----:B-1----:R-:W2:Y:S01]  /*97210*/  LDL.LU R250, [R1+0x1528] ;  /* 0x0015280001fa7983 */ /* 0x002ea20000300800 */
[----:B------:R-:W-:Y:S02]  /*97220*/  IMAD.WIDE R2, R168, 0x4, R160 ;  /* 0x00000004a8027825 */ /* 0x000fe400078e02a0 */
[----:B------:R-:W-:Y:S02]  /*97230*/  ISETP.GE.AND P2, PT, R166, c[0x0][0x17c], PT ;  /* 0x00005f00a6007a0c */ /* 0x000fe40003f46270 */
[C---:B------:R-:W-:Y:S01]  /*97240*/  IMAD.WIDE R166, R168.reuse, 0x4, R4 ;  /* 0x00000004a8a67825 */ /* 0x040fe200078e0204 */
[----:B---3--:R1:W-:Y:S04]  /*97250*/  @P1 STG.E [R164.64], R251 ;  /* 0x000000fba4001986 */ /* 0x0083e8000c101904 */
[----:B------:R-:W-:Y:S04]  /*97260*/  @P3 STG.E [R2.64], R246 ;  /* 0x000000f602003986 */ /* 0x000fe8000c101904 */
[----:B-1----:R-:W3:Y:S01]  /*97270*/  LDL.LU R251, [R1+0x1c4c] ;  /* 0x001c4c0001fb7983 */ /* 0x002ee20000300800 */
[----:B------:R-:W-:-:S05]  /*97280*/  IMAD.WIDE R164, R168, 0x4, R6 ;  /* 0x00000004a8a47825 */ /* 0x000fca00078e0206 */
[----:B----4-:R1:W-:Y:S04]  /*97290*/  @P6 STG.E [R164.64], R249 ;  /* 0x000000f9a4006986 */ /* 0x0103e8000c101904 */
[----:B-1----:R-:W4:Y:S04]  /*972a0*/  LDL.LU R249, [R1+0x1b5c] ;  /* 0x001b5c0001f97983 */ /* 0x002f280000300800 */
[----:B------:R-:W4:Y:S04]  /*972b0*/  LDL.LU R175, [R1+0x1a6c] ;  /* 0x001a6c0001af7983 */ /* 0x000f280000300800 */
        /* <DEDUP_REMOVED lines=16> */
[----:B------:R-:W-:-:S04]  /*973c0*/  IMAD.WIDE R166, R169, 0x4, R4 ;  /* 0x00000004a9a67825 */ /* 0x000fc800078e0204 */
[----:B-1----:R-:W-:Y:S01]  /*973d0*/  IMAD.WIDE R2, R169, 0x4, R6 ;  /* 0x00000004a9027825 */ /* 0x002fe200078e0206 */
[----:B------:R1:W-:Y:S01]  /*973e0*/  @P3 STG.E [R164.64], R245 ;  /* 0x000000f5a4003986 */ /* 0x0003e2000c101904 */
[----:B------:R-:W-:-:S03]  /*973f0*/  ISETP.LT.AND P3, PT, R252, c[0x0][0x178], !P2 ;  /* 0x00005e00fc007a0c */ /* 0x000fc60005761270 */
[----:B------:R1:W-:Y:S02]  /*97400*/  @P6 STG.E [R2.64], R244 ;  /* 0x000000f402006986 */ /* 0x0003e4000c101904 */
[----:B-1----:R-:W-:Y:S02]  /*97410*/  IMAD.WIDE R164, R168, 0x4, R162 ;  /* 0x00000004a8a47825 */ /* 0x002fe400078e02a2 */
[----:B------:R-:W2:Y:S04]  /*97420*/  LDL.LU R245, [R1+0x1b38] ;  /* 0x001b380001f57983 */ /* 0x000ea80000300800 */
[----:B------:R1:W-:Y:S01]  /*97430*/  @P4 STG.E [R166.64], R250 ;  /* 0x000000faa6004986 */ /* 0x0003e2000c101904 */
[----:B------:R-:W-:Y:S02]  /*97440*/  ISETP.LT.AND P4, PT, R99, c[0x0][0x178], !P2 ;  /* 0x00005e0063007a0c */ /* 0x000fe40005781270 */
[----:B------:R-:W-:Y:S01]  /*97450*/  ISETP.LT.AND P2, PT, R174, c[0x0][0x178], !P2 ;  /* 0x00005e00ae007a0c */ /* 0x000fe20005741270 */
[----:B------:R-:W2:Y:S01]  /*97460*/  LDL.LU R244, [R1+0x1538] ;  /* 0x0015380001f47983 */ /* 0x000ea20000300800 */
[----:B------:R-:W-:-:S03]  /*97470*/  IMAD.WIDE R2, R168, 0x4, R6 ;  /* 0x00000004a8027825 */ /* 0x000fc600078e0206 */
[----:B-1----:R-:W2:Y:S01]  /*97480*/  LDL.LU R250, [R1+0x1c5c] ;  /* 0x001c5c0001fa7983 */ /* 0x002ea20000300800 */
[----:B------:R-:W-:-:S03]  /*97490*/  IMAD.WIDE R166, R168, 0x4, R4 ;  /* 0x00000004a8a67825 */ /* 0x000fc600078e0204 */
[----:B---3--:R1:W-:Y:S02]  /*974a0*/  @P5 STG.E [R164.64], R251 ;  /* 0x000000fba4005986 */ /* 0x0083e4000c101904 */
[----:B-1----:R-:W-:Y:S02]  /*974b0*/  IMAD.WIDE R164, R168, 0x4, R160 ;  /* 0x00000004a8a47825 */ /* 0x002fe400078e02a0 */
[----:B------:R-:W3:Y:S04]  /*974c0*/  LDL.LU R251, [R1+0x1b7c] ;  /* 0x001b7c0001fb7983 */ /* 0x000ee80000300800 */
[----:B----4-:R1:W-:Y:S04]  /*974d0*/  @P3 STG.E [R164.64], R249 ;  /* 0x000000f9a4003986 */ /* 0x0103e8000c101904 */
[----:B------:R-:W-:Y:S04]  /*974e0*/  @P4 STG.E [R2.64], R175 ;  /* 0x000000af02004986 */ /* 0x000fe8000c101904 */
[----:B-1----:R-:W4:Y:S04]  /*974f0*/  LDL.LU R249, [R1+0x1b3c] ;  /* 0x001b3c0001f97983 */ /* 0x002f280000300800 */
[----:B--2---:R1:W-:Y:S04]  /*97500*/  @P2 STG.E [R166.64], R248 ;  /* 0x000000f8a6002986 */ /* 0x0043e8000c101904 */
[----:B-1----:R-:W2:Y:S01]  /*97510*/  LDL.LU R248, [R1+0x153c] ;  /* 0x00153c0001f87983 */ /* 0x002ea20000300800 */
[----:B------:R-:W-:-:S02]  /*97520*/  ISETP.LT.AND P5, PT, R243, c[0x0][0x178], !P1 ;  /* 0x00005e00f3007a0c */ /* 0x000fc40004fa1270 */
[----:B------:R-:W-:Y:S01]  /*97530*/  ISETP.LT.AND P6, PT, R252, c[0x0][0x178], !P1 ;  /* 0x00005e00fc007a0c */ /* 0x000fe20004fc1270 */
[----:B------:R-:W2:Y:S01]  /*97540*/  LDL.LU R173, [R1+0x1c6c] ;  /* 0x001c6c0001ad7983 */ /* 0x000ea20000300800 */
[----:B------:R-:W-:Y:S02]  /*97550*/  IADD3 R169, R168, c[0x0][0x198], RZ ;  /* 0x00006600a8a97a10 */ /* 0x000fe40007ffe0ff */
[----:B------:R-:W-:-:S03]  /*97560*/  IADD3 R170, R242, 0x15d, RZ ;  /* 0x0000015df2aa7810 */ /* 0x000fc60007ffe0ff */
[----:B------:R-:W-:Y:S01]  /*97570*/  IMAD.WIDE R164, R169, 0x4, R162 ;  /* 0x00000004a9a47825 */ /* 0x000fe200078e02a2 */
[----:B------:R-:W-:Y:S02]  /*97580*/  ISETP.GE.AND P3, PT, R170, c[0x0][0x17c], PT ;  /* 0x00005f00aa007a0c */ /* 0x000fe40003f66270 */
[----:B------:R-:W-:Y:S01]  /*97590*/  ISETP.LT.AND P2, PT, R99, c[0x0][0x178], !P1 ;  /* 0x00005e0063007a0c */ /* 0x000fe20004f41270 */
[----:B------:R-:W-:Y:S01]  /*975a0*/  IMAD.WIDE R2, R169, 0x4, R160 ;  /* 0x00000004a9027825 */ /* 0x000fe200078e02a0 */
[----:B------:R1:W-:Y:S01]  /*975b0*/  @P5 STG.E [R164.64], R247 ;  /* 0x000000f7a4005986 */ /* 0x0003e2000c101904 */
[----:B------:R-:W-:Y:S02]  /*975c0*/  ISETP.LT.AND P1, PT, R174, c[0x0][0x178], !P1 ;  /* 0x00005e00ae007a0c */ /* 0x000fe40004f21270 */
[----:B------:R-:W-:Y:S01]  /*975d0*/  ISETP.LT.AND P5, PT, R243, c[0x0][0x178], !P3 ;  /* 0x00005e00f3007a0c */ /* 0x000fe20005fa1270 */
[----:B------:R1:W-:Y:S01]  /*975e0*/  @P6 STG.E [R2.64], R246 ;  /* 0x000000f602006986 */ /* 0x0003e2000c101904 */
[----:B------:R-:W-:-:S02]  /*975f0*/  ISETP.LT.AND P4, PT, R252, c[0x0][0x178], !P3 ;  /* 0x00005e00fc007a0c */ /* 0x000fc40005f81270 */
[----:B------:R-:W-:Y:S02]  /*97600*/  ISETP.LT.AND P6, PT, R99, c[0x0][0x178], !P3 ;  /* 0x00005e0063007a0c */ /* 0x000fe40005fc1270 */
[C---:B------:R-:W-:Y:S02]  /*97610*/  IADD3 R170, R169.reuse, c[0x0][0x198], RZ ;  /* 0x00006600a9aa7a10 */ /* 0x040fe40007ffe0ff */
[----:B------:R-:W-:Y:S01]  /*97620*/  ISETP.LT.AND P3, PT, R174, c[0x0][0x178], !P3 ;  /* 0x00005e00ae007a0c */ /* 0x000fe20005f61270 */
[C---:B-1----:R-:W-:Y:S01]  /*97630*/  IMAD.WIDE R164, R169.reuse, 0x4, R4 ;  /* 0x00000004a9a47825 */ /* 0x042fe200078e0204 */
[----:B------:R-:W-:Y:S01]  /*97640*/  IADD3 R171, R242, 0x15e, RZ ;  /* 0x0000015ef2ab7810 */ /* 0x000fe20007ffe0ff */
[----:B------:R-:W2:Y:S02]  /*97650*/  LDL.LU R247, [R1+0x1c2c] ;  /* 0x001c2c0001f77983 */ /* 0x000ea40000300800 */
[----:B------:R-:W-:-:S04]  /*97660*/  IMAD.WIDE R2, R169, 0x4, R6 ;  /* 0x00000004a9027825 */ /* 0x000fc800078e0206 */
[C---:B------:R-:W-:Y:S01]  /*97670*/  IMAD.WIDE R166, R170.reuse, 0x4, R162 ;  /* 0x00000004aaa67825 */ /* 0x040fe200078e02a2 */
[----:B------:R1:W-:Y:S03]  /*97680*/  @P2 STG.E [R2.64], R245 ;  /* 0x000000f502002986 */ /* 0x0003e6000c101904 */
[----:B------:R-:W-:Y:S01]  /*97690*/  IMAD.WIDE R168, R170, 0x4, R160 ;  /* 0x00000004aaa87825 */ /* 0x000fe200078e02a0 */
[----:B------:R-:W-:Y:S01]  /*976a0*/  @P1 STG.E [R164.64], R244 ;  /* 0x000000f4a4001986 */ /* 0x000fe2000c101904 */
[----:B------:R-:W-:-:S03]  /*976b0*/  IADD3 R172, R242, 0x15f, RZ ;  /* 0x0000015ff2ac7810 */ /* 0x000fc60007ffe0ff */
[----:B------:R1:W-:Y:S02]  /*976c0*/  @P5 STG.E [R166.64], R250 ;  /* 0x000000faa6005986 */ /* 0x0003e4000c101904 */
[C---:B-1----:R-:W-:Y:S01]  /*976d0*/  IMAD.WIDE R2, R170.reuse, 0x4, R6 ;  /* 0x00000004aa027825 */ /* 0x042fe200078e0206 */
[----:B------:R-:W-:Y:S02]  /*976e0*/  ISETP.GE.AND P2, PT, R171, c[0x0][0x17c], PT ;  /* 0x00005f00ab007a0c */ /* 0x000fe40003f46270 */
[----:B------:R-:W-:Y:S01]  /*976f0*/  IADD3 R171, R170, c[0x0][0x198], RZ ;  /* 0x00006600aaab7a10 */ /* 0x000fe20007ffe0ff */
[----:B------:R-:W2:Y:S04]  /*97700*/  LDL.LU R250, [R1+0x1b6c] ;  /* 0x001b6c0001fa7983 */ /* 0x000ea80000300800 */
[----:B---3--:R1:W-:Y:S04]  /*97710*/  @P4 STG.E [R168.64], R251 ;  /* 0x000000fba8004986 */ /* 0x0083e8000c101904 */
[----:B-1----:R-:W3:Y:S04]  /*97720*/  LDL.LU R251, [R1+0x16dc] ;  /* 0x0016dc0001fb7983 */ /* 0x002ee80000300800 */
[----:B----4-:R1:W-:Y:S01]  /*97730*/  @P6 STG.E [R2.64], R249 ;  /* 0x000000f902006986 */ /* 0x0103e2000c101904 */
[----:B------:R-:W-:Y:S01]  /*97740*/  ISETP.GE.AND P6, PT, R172, c[0x0][0x17c], PT ;  /* 0x00005f00ac007a0c */ /* 0x000fe20003fc6270 */
[----:B-1----:R-:W-:-:S02]  /*97750*/  IMAD.WIDE R2, R170, 0x4, R4 ;  /* 0x00000004aa027825 */ /* 0x002fc400078e0204 */
[----:B------:R-:W4:Y:S04]  /*97760*/  LDL.LU R170, [R1+0x16d8] ;  /* 0x0016d80001aa7983 */ /* 0x000f280000300800 */
[----:B------:R-:W3:Y:S04]  /*97770*/  LDL.LU R172, [R1+0x1b68] ;  /* 0x001b680001ac7983 */ /* 0x000ee80000300800 */
[----:B--2---:R1:W-:Y:S04]  /*97780*/  @P3 STG.E [R2.64], R248 ;  /* 0x000000f802003986 */ /* 0x0043e8000c101904 */
[----:B-1----:R-:W2:Y:S04]  /*97790*/  LDL.LU R2, [R1+0x1c68] ;  /* 0x001c680001027983 */ /* 0x002ea80000300800 */
[----:B------:R-:W3:Y:S01]  /*977a0*/  LDL.LU R3, [R1+0x1c28] ;  /* 0x001c280001037983 */ /* 0x000ee20000300800 */
[----:B------:R-:W-:-:S02]  /*977b0*/  ISETP.LT.AND P5, PT, R243, c[0x0][0x178], !P2 ;  /* 0x00005e00f3007a0c */ /* 0x000fc400057a1270 */
[----:B------:R-:W-:Y:S01]  /*977c0*/  ISETP.LT.AND P4, PT, R252, c[0x0][0x178], !P2 ;  /* 0x00005e00fc007a0c */ /* 0x000fe20005781270 */
[----:B------:R-:W4:Y:S01]  /*977d0*/  LDL.LU R175, [R1+0x1c30] ;  /* 0x001c300001af7983 */ /* 0x000f220000300800 */
[----:B------:R-:W-:Y:S01]  /*977e0*/  ISETP.LT.AND P1, PT, R99, c[0x0][0x178], !P2 ;  /* 0x00005e0063007a0c */ /* 0x000fe20005721270 */
[C---:B------:R-:W-:Y:S01]  /*977f0*/  IMAD.WIDE R164, R171.reuse, 0x4, R162 ;  /* 0x00000004aba47825 */ /* 0x040fe200078e02a2 */
[----:B------:R-:W-:Y:S01]  /*97800*/  ISETP.LT.AND P2, PT, R174, c[0x0][0x178], !P2 ;  /* 0x00005e00ae007a0c */ /* 0x000fe20005741270 */
[----:B------:R-:W4:Y:S02]  /*97810*/  LDL.LU R246, [R1+0x16e0] ;  /* 0x0016e00001f67983 */ /* 0x000f240000300800 */
[----:B------:R-:W-:-:S04]  /*97820*/  IMAD.WIDE R166, R171, 0x4, R160 ;  /* 0x00000004aba67825 */ /* 0x000fc800078e02a0 */
[----:B------:R-:W-:Y:S01]  /*97830*/  IMAD.WIDE R168, R171, 0x4, R6 ;  /* 0x00000004aba87825 */ /* 0x000fe200078e0206 */
[----:B------:R-:W4:Y:S01]  /*97840*/  LDL.LU R245, [R1+0xfd0] ;  /* 0x000fd00001f57983 */ /* 0x000f220000300800 */
[----:B------:R-:W-:-:S03]  /*97850*/  ISETP.LT.AND P3, PT, R243, c[0x0][0x178], !P6 ;  /* 0x00005e00f3007a0c */ /* 0x000fc60007761270 */
[----:B------:R-:W4:Y:S04]  /*97860*/  LDL.LU R244, [R1+0xb90] ;  /* 0x000b900001f47983 */ /* 0x000f280000300800 */
[----:B------:R-:W4:Y:S04]  /*97870*/  LDL.LU R249, [R1+0x1c34] ;  /* 0x001c340001f97983 */ /* 0x000f280000300800 */
[----:B------:R-:W4:Y:S04]  /*97880*/  LDL.LU R248, [R1+0x16e4] ;  /* 0x0016e40001f87983 */ /* 0x000f280000300800 */
[----:B--2---:R1:W-:Y:S01]  /*97890*/  @P5 STG.E [R164.64], R2 ;  /* 0x00000002a4005986 */ /* 0x0043e2000c101904 */
[----:B------:R-:W-:-:S03]  /*978a0*/  ISETP.LT.AND P5, PT, R99, c[0x0][0x178], !P6 ;  /* 0x00005e0063007a0c */ /* 0x000fc600077a1270 */
[----:B---3--:R2:W-:Y:S04]  /*978b0*/  @P4 STG.E [R166.64], R3 ;  /* 0x00000003a6004986 */ /* 0x0085e8000c101904 */
[----:B------:R3:W-:Y:S01]  /*978c0*/  @P1 STG.E [R168.64], R172 ;  /* 0x000000aca8001986 */ /* 0x0007e2000c101904 */
[----:B------:R-:W-:Y:S02]  /*978d0*/  ISETP.LT.AND P1, PT, R252, c[0x0][0x178], !P6 ;  /* 0x00005e00fc007a0c */ /* 0x000fe40007721270 */
[C---:B-1----:R-:W-:Y:S01]  /*978e0*/  IADD3 R164, R171.reuse, c[0x0][0x198], RZ ;  /* 0x00006600aba47a10 */ /* 0x042fe20007ffe0ff */
[----:B--2---:R-:W-:-:S05]  /*978f0*/  IMAD.WIDE R2, R171, 0x4, R4 ;  /* 0x00000004ab027825 */ /* 0x004fca00078e0204 */
[----:B----4-:R1:W-:Y:S01]  /*97900*/  @P2 STG.E [R2.64], R170 ;  /* 0x000000aa02002986 */ /* 0x0103e2000c101904 */
[----:B---3--:R-:W-:-:S04]  /*97910*/  IMAD.WIDE R168, R164, 0x4, R160 ;  /* 0x00000004a4a87825 */ /* 0x008fc800078e02a0 */
[----:B------:R-:W-:-:S04]  /*97920*/  IMAD.WIDE R166, R164, 0x4, R6 ;  /* 0x00000004a4a67825 */ /* 0x000fc800078e0206 */
[----:B-1----:R-:W-:-:S05]  /*97930*/  IMAD.WIDE R170, R164, 0x4, R162 ;  /* 0x00000004a4aa7825 */ /* 0x002fca00078e02a2 */
[----:B------:R-:W-:Y:S04]  /*97940*/  @P3 STG.E [R170.64], R173 ;  /* 0x000000adaa003986 */ /* 0x000fe8000c101904 */
[----:B------:R-:W-:Y:S04]  /*97950*/  @P1 STG.E [R168.64], R247 ;  /* 0x000000f7a8001986 */ /* 0x000fe8000c101904 */
[----:B------:R1:W-:Y:S04]  /*97960*/  @P5 STG.E [R166.64], R250 ;  /* 0x000000faa6005986 */ /* 0x0003e8000c101904 */
[----:B-1----:R-:W2:Y:S01]  /*97970*/  LDL.LU R250, [R1+0xfd4] ;  /* 0x000fd40001fa7983 */ /* 0x002ea20000300800 */
[----:B------:R-:W-:-:S02]  /*97980*/  ISETP.LT.AND P6, PT, R174, c[0x0][0x178], !P6 ;  /* 0x00005e00ae007a0c */ /* 0x000fc400077c1270 */
[----:B------:R-:W-:Y:S02]  /*97990*/  ISETP.LT.AND P2, PT, R243, c[0x0][0x178], !P0 ;  /* 0x00005e00f3007a0c */ /* 0x000fe40004741270 */
[----:B------:R-:W-:Y:S02]  /*979a0*/  IADD3 R165, R242, 0x161, RZ ;  /* 0x00000161f2a57810 */ /* 0x000fe40007ffe0ff */
[C---:B------:R-:W-:Y:S02]  /*979b0*/  IADD3 R2, R164.reuse, c[0x0][0x198], RZ ;  /* 0x00006600a4027a10 */ /* 0x040fe40007ffe0ff */
[----:B------:R-:W-:Y:S01]  /*979c0*/  ISETP.GE.AND P4, PT, R165, c[0x0][0x17c], PT ;  /* 0x00005f00a5007a0c */ /* 0x000fe20003f86270 */
[----:B------:R-:W-:-:S04]  /*979d0*/  IMAD.WIDE R164, R164, 0x4, R4 ;  /* 0x00000004a4a47825 */ /* 0x000fc800078e0204 */
[----:B------:R-:W-:Y:S01]  /*979e0*/  IMAD.WIDE R170, R2, 0x4, R162 ;  /* 0x0000000402aa7825 */ /* 0x000fe200078e02a2 */
[----:B------:R1:W-:Y:S01]  /*979f0*/  @P6 STG.E [R164.64], R251 ;  /* 0x000000fba4006986 */ /* 0x0003e2000c101904 */
[----:B------:R-:W-:-:S03]  /*97a00*/  ISETP.LT.AND P3, PT, R252, c[0x0][0x178], !P0 ;  /* 0x00005e00fc007a0c */ /* 0x000fc60004761270 */
[----:B------:R3:W-:Y:S01]  /*97a10*/  @P2 STG.E [R170.64], R175 ;  /* 0x000000afaa002986 */ /* 0x0007e2000c101904 */
[----:B------:R-:W-:Y:S02]  /*97a20*/  ISETP.LT.AND P2, PT, R99, c[0x0][0x178], !P0 ;  /* 0x00005e0063007a0c */ /* 0x000fe40004741270 */
[----:B------:R-:W-:Y:S02]  /*97a30*/  ISETP.LT.AND P0, PT, R174, c[0x0][0x178], !P0 ;  /* 0x00005e00ae007a0c */ /* 0x000fe40004701270 */
[----:B------:R-:W-:Y:S02]  /*97a40*/  ISETP.LT.AND P6, PT, R243, c[0x0][0x178], !P4 ;  /* 0x00005e00f3007a0c */ /* 0x000fe400067c1270 */
[----:B------:R-:W-:Y:S01]  /*97a50*/  IADD3 R3, R242, 0x162, RZ ;  /* 0x00000162f2037810 */ /* 0x000fe20007ffe0ff */
[C---:B------:R-:W-:Y:S01]  /*97a60*/  IMAD.WIDE R166, R2.reuse, 0x4, R160 ;  /* 0x0000000402a67825 */ /* 0x040fe200078e02a0 */
[----:B-1----:R-:W4:Y:S01]  /*97a70*/  LDL.LU R251, [R1+0xb94] ;  /* 0x000b940001fb7983 */ /* 0x002f220000300800 */
[----:B---3--:R-:W-:-:S02]  /*97a80*/  IADD3 R170, R2, c[0x0][0x198], RZ ;  /* 0x0000660002aa7a10 */ /* 0x008fc40007ffe0ff */
[C---:B------:R-:W-:Y:S01]  /*97a90*/  IMAD.WIDE R164, R2.reuse, 0x4, R6 ;  /* 0x0000000402a47825 */ /* 0x040fe200078e0206 */
[----:B------:R-:W-:Y:S01]  /*97aa0*/  ISETP.GE.AND P1, PT, R3, c[0x0][0x17c], PT ;  /* 0x00005f0003007a0c */ /* 0x000fe20003f26270 */
[----:B------:R1:W-:Y:S02]  /*97ab0*/  @P3 STG.E [R166.64], R246 ;  /* 0x000000f6a6003986 */ /* 0x0003e4000c101904 */
[----:B------:R-:W-:Y:S01]  /*97ac0*/  IMAD.WIDE R2, R2, 0x4, R4 ;  /* 0x0000000402027825 */ /* 0x000fe200078e0204 */
[----:B------:R-:W-:Y:S01]  /*97ad0*/  ISETP.LT.AND P5, PT, R252, c[0x0][0x178], !P4 ;  /* 0x00005e00fc007a0c */ /* 0x000fe200067a1270 */
[----:B------:R-:W3:Y:S02]  /*97ae0*/  LDL.LU R247, [R1+0x1c70] ;  /* 0x001c700001f77983 */ /* 0x000ee40000300800 */
[----:B------:R-:W-:Y:S02]  /*97af0*/  IMAD.WIDE R168, R170, 0x4, R162 ;  /* 0x00000004aaa87825 */ /* 0x000fe400078e02a2 */
[----:B------:R1:W-:Y:S04]  /*97b00*/  @P2 STG.E [R164.64], R245 ;  /* 0x000000f5a4002986 */ /* 0x0003e8000c101904 */
[----:B------:R1:W-:Y:S04]  /*97b10*/  @P0 STG.E [R2.64], R244 ;  /* 0x000000f402000986 */ /* 0x0003e8000c101904 */
[----:B------:R1:W-:Y:S01]  /*97b20*/  @P6 STG.E [R168.64], R249 ;  /* 0x000000f9a8006986 */ /* 0x0003e2000c101904 */
[----:B------:R-:W-:-:S03]  /*97b30*/  ISETP.LT.AND P6, PT, R99, c[0x0][0x178], !P4 ;  /* 0x00005e0063007a0c */ /* 0x000fc600067c1270 */
[----:B-1----:R-:W3:Y:S04]  /*97b40*/  LDL.LU R246, [R1+0x1860] ;  /* 0x0018600001f67983 */ /* 0x002ee80000300800 */
[----:B------:R-:W3:Y:S01]  /*97b50*/  LDL.LU R245, [R1+0x1350] ;  /* 0x0013500001f57983 */ /* 0x000ee20000300800 */
[----:B------:R-:W-:-:S03]  /*97b60*/  IMAD.WIDE R166, R170, 0x4, R160 ;  /* 0x00000004aaa67825 */ /* 0x000fc600078e02a0 */
[----:B------:R-:W3:Y:S01]  /*97b70*/  LDL.LU R244, [R1+0xfc0] ;  /* 0x000fc00001f47983 */ /* 0x000ee20000300800 */
[----:B------:R-:W-:-:S03]  /*97b80*/  IMAD.WIDE R2, R170, 0x4, R6 ;  /* 0x00000004aa027825 */ /* 0x000fc600078e0206 */
[----:B------:R-:W3:Y:S04]  /*97b90*/  LDL.LU R249, [R1+0x1c74] ;  /* 0x001c740001f97983 */ /* 0x000ee80000300800 */
[----:B------:R1:W-:Y:S04]  /*97ba0*/  @P5 STG.E [R166.64], R248 ;  /* 0x000000f8a6005986 */ /* 0x0003e8000c101904 */
[----:B-1----:R-:W3:Y:S04]  /*97bb0*/  LDL.LU R248, [R1+0x1864] ;  /* 0x0018640001f87983 */ /* 0x002ee80000300800 */
[----:B--2---:R1:W-:Y:S04]  /*97bc0*/  @P6 STG.E [R2.64], R250 ;  /* 0x000000fa02006986 */ /* 0x0043e8000c101904 */
[----:B-1----:R-:W2:Y:S01]  /*97bd0*/  LDL.LU R250, [R1+0x1354] ;  /* 0x0013540001fa7983 */ /* 0x002ea20000300800 */
[----:B------:R-:W-:-:S02]  /*97be0*/  ISETP.LT.AND P4, PT, R174, c[0x0][0x178], !P4 ;  /* 0x00005e00ae007a0c */ /* 0x000fc40006781270 */
[----:B------:R-:W-:Y:S02]  /*97bf0*/  ISETP.LT.AND P5, PT, R243, c[0x0][0x178], !P1 ;  /* 0x00005e00f3007a0c */ /* 0x000fe40004fa1270 */
[----:B------:R-:W-:Y:S01]  /*97c00*/  ISETP.LT.AND P3, PT, R252, c[0x0][0x178], !P1 ;  /* 0x00005e00fc007a0c */ /* 0x000fe20004f61270 */
[----:B------:R-:W-:Y:S01]  /*97c10*/  IMAD.WIDE R164, R170, 0x4, R4 ;  /* 0x00000004aaa47825 */ /* 0x000fe200078e0204 */
[----:B------:R-:W-:Y:S02]  /*97c20*/  IADD3 R171, R242, 0x163, RZ ;  /* 0x00000163f2ab7810 */ /* 0x000fe40007ffe0ff */
[----:B------:R-:W-:Y:S02]  /*97c30*/  ISETP.LT.AND P0, PT, R99, c[0x0][0x178], !P1 ;  /* 0x00005e0063007a0c */ /* 0x000fe40004f01270 */
[----:B------:R-:W-:Y:S02]  /*97c40*/  IADD3 R168, R170, c[0x0][0x198], RZ ;  /* 0x00006600aaa87a10 */ /* 0x000fe40007ffe0ff */
[----:B------:R-:W-:-:S02]  /*97c50*/  ISETP.GE.AND P6, PT, R171, c[0x0][0x17c], PT ;  /* 0x00005f00ab007a0c */ /* 0x000fc40003fc6270 */
[----:B------:R-:W-:Y:S01]  /*97c60*/  IADD3 R169, R242, 0x165, RZ ;  /* 0x00000165f2a97810 */ /* 0x000fe20007ffe0ff */
[----:B------:R-:W-:Y:S01]  /*97c70*/  IMAD.WIDE R166, R168, 0x4, R162 ;  /* 0x00000004a8a67825 */ /* 0x000fe200078e02a2 */
[----:B----4-:R1:W-:Y:S01]  /*97c80*/  @P4 STG.E [R164.64], R251 ;  /* 0x000000fba4004986 */ /* 0x0103e2000c101904 */
[----:B------:R-:W-:Y:S02]  /*97c90*/  ISETP.LT.AND P1, PT, R174, c[0x0][0x178], !P1 ;  /* 0x00005e00ae007a0c */ /* 0x000fe40004f21270 */
[C---:B------:R-:W-:Y:S01]  /*97ca0*/  IMAD.WIDE R2, R168.reuse, 0x4, R6 ;  /* 0x00000004a8027825 */ /* 0x040fe200078e0206 */
[----:B------:R-:W-:Y:S02]  /*97cb0*/  ISETP.LT.AND P4, PT, R243, c[0x0][0x178], !P6 ;  /* 0x00005e00f3007a0c */ /* 0x000fe40007781270 */
[----:B------:R-:W-:Y:S02]  /*97cc0*/  ISETP.GE.AND P2, PT, R169, c[0x0][0x17c], PT ;  /* 0x00005f00a9007a0c */ /* 0x000fe40003f46270 */
[C---:B------:R-:W-:Y:S01]  /*97cd0*/  IADD3 R169, R168.reuse, c[0x0][0x198], RZ ;  /* 0x00006600a8a97a10 */ /* 0x040fe20007ffe0ff */
[----:B-1----:R-:W4:Y:S01]  /*97ce0*/  LDL.LU R251, [R1+0xfc4] ;  /* 0x000fc40001fb7983 */ /* 0x002f220000300800 */
[----:B------:R-:W-:-:S03]  /*97cf0*/  IMAD.WIDE R164, R168, 0x4, R160 ;  /* 0x00000004a8a47825 */ /* 0x000fc600078e02a0 */
[----:B---3--:R-:W-:Y:S01]  /*97d00*/  @P5 STG.E [R166.64], R247 ;  /* 0x000000f7a6005986 */ /* 0x008fe2000c101904 */
[----:B------:R-:W-:-:S03]  /*97d10*/  ISETP.LT.AND P5, PT, R252, c[0x0][0x178], !P6 ;  /* 0x00005e00fc007a0c */ /* 0x000fc600077a1270 */
[----:B------:R-:W3:Y:S04]  /*97d20*/  LDL.LU R171, [R1+0x1c80] ;  /* 0x001c800001ab7983 */ /* 0x000ee80000300800 */
[----:B------:R-:W3:Y:S04]  /*97d30*/  LDL.LU R172, [R1+0x1870] ;  /* 0x0018700001ac7983 */ /* 0x000ee80000300800 */
[----:B------:R1:W-:Y:S04]  /*97d40*/  @P3 STG.E [R164.64], R246 ;  /* 0x000000f6a4003986 */ /* 0x0003e8000c101904 */
[----:B------:R1:W-:Y:S01]  /*97d50*/  @P0 STG.E [R2.64], R245 ;  /* 0x000000f502000986 */ /* 0x0003e2000c101904 */
[----:B------:R-:W-:-:S03]  /*97d60*/  ISETP.LT.AND P0, PT, R99, c[0x0][0x178], !P6 ;  /* 0x00005e0063007a0c */ /* 0x000fc60007701270 */
[----:B------:R-:W3:Y:S01]  /*97d70*/  LDL.LU R173, [R1+0x1370] ;  /* 0x0013700001ad7983 */ /* 0x000ee20000300800 */
[----:B-1----:R-:W-:-:S03]  /*97d80*/  IMAD.WIDE R164, R169, 0x4, R162 ;  /* 0x00000004a9a47825 */ /* 0x002fc600078e02a2 */
[----:B------:R-:W3:Y:S01]  /*97d90*/  LDL.LU R175, [R1+0x1210] ;  /* 0x0012100001af7983 */ /* 0x000ee20000300800 */
[----:B------:R-:W-:-:S04]  /*97da0*/  IMAD.WIDE R2, R168, 0x4, R4 ;  /* 0x00000004a8027825 */ /* 0x000fc800078e0204 */
[C---:B------:R-:W-:Y:S01]  /*97db0*/  IMAD.WIDE R166, R169.reuse, 0x4, R160 ;  /* 0x00000004a9a67825 */ /* 0x040fe200078e02a0 */
[----:B------:R1:W-:Y:S04]  /*97dc0*/  @P1 STG.E [R2.64], R244 ;  /* 0x000000f402001986 */ /* 0x0003e8000c101904 */
[----:B------:R1:W-:Y:S04]  /*97dd0*/  @P4 STG.E [R164.64], R249 ;  /* 0x000000f9a4004986 */ /* 0x0003e8000c101904 */
[----:B------:R1:W-:Y:S02]  /*97de0*/  @P5 STG.E [R166.64], R248 ;  /* 0x000000f8a6005986 */ /* 0x0003e4000c101904 */
[----:B-1----:R-:W-:-:S02]  /*97df0*/  IMAD.WIDE R2, R169, 0x4, R6 ;  /* 0x00000004a9027825 */ /* 0x002fc400078e0206 */
[----:B------:R-:W3:Y:S04]  /*97e00*/  LDL.LU R249, [R1+0x1c84] ;  /* 0x001c840001f97983 */ /* 0x000ee80000300800 */
[----:B------:R-:W3:Y:S04]  /*97e10*/  LDL.LU R248, [R1+0x1874] ;  /* 0x0018740001f87983 */ /* 0x000ee80000300800 */
[----:B--2---:R1:W-:Y:S04]  /*97e20*/  @P0 STG.E [R2.64], R250 ;  /* 0x000000fa02000986 */ /* 0x0043e8000c101904 */
[----:B-1----:R-:W2:Y:S01]  /*97e30*/  LDL.LU R250, [R1+0x1374] ;  /* 0x0013740001fa7983 */ /* 0x002ea20000300800 */
[----:B------:R-:W-:-:S02]  /*97e40*/  IADD3 R170, R242, 0x164, RZ ;  /* 0x00000164f2aa7810 */ /* 0x000fc40007ffe0ff */
[----:B------:R-:W-:Y:S02]  /*97e50*/  ISETP.LT.AND P6, PT, R174, c[0x0][0x178], !P6 ;  /* 0x00005e00ae007a0c */ /* 0x000fe400077c1270 */
[----:B------:R-:W-:Y:S01]  /*97e60*/  ISETP.GE.AND P3, PT, R170, c[0x0][0x17c], PT ;  /* 0x00005f00aa007a0c */ /* 0x000fe20003f66270 */
[----:B------:R-:W-:-:S03]  /*97e70*/  IMAD.WIDE R164, R169, 0x4, R4 ;  /* 0x00000004a9a47825 */ /* 0x000fc600078e0204 */
[----:B------:R-:W-:Y:S02]  /*97e80*/  ISETP.LT.AND P5, PT, R243, c[0x0][0x178], !P3 ;  /* 0x00005e00f3007a0c */ /* 0x000fe40005fa1270 */
[----:B------:R-:W-:Y:S02]  /*97e90*/  ISETP.LT.AND P1, PT, R252, c[0x0][0x178], !P3 ;  /* 0x00005e00fc007a0c */ /* 0x000fe40005f21270 */
[----:B------:R-:W-:Y:S02]  /*97ea0*/  IADD3 R166, R242, 0x168, RZ ;  /* 0x00000168f2a67810 */ /* 0x000fe40007ffe0ff */
[----:B------:R-:W-:Y:S02]  /*97eb0*/  IADD3 R168, R169, c[0x0][0x198], RZ ;  /* 0x00006600a9a87a10 */ /* 0x000fe40007ffe0ff */
[----:B------:R-:W-:Y:S01]  /*97ec0*/  ISETP.LT.AND P4, PT, R99, c[0x0][0x178], !P3 ;  /* 0x00005e0063007a0c */ /* 0x000fe20005f81270 */
[----:B----4-:R1:W-:Y:S01]  /*97ed0*/  @P6 STG.E [R164.64], R251 ;  /* 0x000000fba4006986 */ /* 0x0103e2000c101904 */
[----:B------:R-:W-:Y:S01]  /*97ee0*/  ISETP.GE.AND P0, PT, R166, c[0x0][0x17c], PT ;  /* 0x00005f00a6007a0c */ /* 0x000fe20003f06270 */
[----:B------:R-:W-:Y:S01]  /*97ef0*/  IMAD.WIDE R166, R168, 0x4, R162 ;  /* 0x00000004a8a67825 */ /* 0x000fe200078e02a2 */
[----:B------:R-:W-:-:S02]  /*97f00*/  ISETP.LT.AND P3, PT, R174, c[0x0][0x178], !P3 ;  /* 0x00005e00ae007a0c */ /* 0x000fc40005f61270 */
[----:B------:R-:W-:Y:S01]  /*97f10*/  ISETP.LT.AND P6, PT, R243, c[0x0][0x178], !P2 ;  /* 0x00005e00f3007a0c */ /* 0x000fe200057c1270 */
[C---:B------:R-:W-:Y:S01]  /*97f20*/  IMAD.WIDE R2, R168.reuse, 0x4, R160 ;  /* 0x00000004a8027825 */ /* 0x040fe200078e02a0 */
[C---:B------:R-:W-:Y:S01]  /*97f30*/  IADD3 R169, R168.reuse, c[0x0][0x198], RZ ;  /* 0x00006600a8a97a10 */ /* 0x040fe20007ffe0ff */
[----:B-1----:R-:W4:Y:S02]  /*97f40*/  LDL.LU R251, [R1+0x1214] ;  /* 0x0012140001fb7983 */ /* 0x002f240000300800 */
[----:B------:R-:W-:Y:S02]  /*97f50*/  IMAD.WIDE R164, R168, 0x4, R6 ;  /* 0x00000004a8a47825 */ /* 0x000fe400078e0206 */
[----:B------:R-:W4:Y:S04]  /*97f60*/  LDL.LU R247, [R1+0x1c90] ;  /* 0x001c900001f77983 */ /* 0x000f280000300800 */
[----:B------:R-:W4:Y:S04]  /*97f70*/  LDL.LU R246, [R1+0x1a30] ;  /* 0x001a300001f67983 */ /* 0x000f280000300800 */
[----:B---3--:R-:W-:Y:S01]  /*97f80*/  @P5 STG.E [R166.64], R171 ;  /* 0x000000aba6005986 */ /* 0x008fe2000c101904 */
[----:B------:R-:W-:-:S03]  /*97f90*/  ISETP.LT.AND P5, PT, R252, c[0x0][0x178], !P2 ;  /* 0x00005e00fc007a0c */ /* 0x000fc600057a1270 */
[----:B------:R-:W3:Y:S04]  /*97fa0*/  LDL.LU R245, [R1+0x1600] ;  /* 0x0016000001f57983 */ /* 0x000ee80000300800 */
[----:B------:R1:W-:Y:S01]  /*97fb0*/  @P1 STG.E [R2.64], R172 ;  /* 0x000000ac02001986 */ /* 0x0003e2000c101904 */
[----:B------:R-:W-:-:S03]  /*97fc0*/  ISETP.LT.AND P1, PT, R99, c[0x0][0x178], !P2 ;  /* 0x00005e0063007a0c */ /* 0x000fc60005721270 */
[----:B------:R-:W3:Y:S04]  /*97fd0*/  LDL.LU R244, [R1+0x1220] ;  /* 0x0012200001f47983 */ /* 0x000ee80000300800 */
[----:B------:R1:W-:Y:S02]  /*97fe0*/  @P4 STG.E [R164.64], R173 ;  /* 0x000000ada4004986 */ /* 0x0003e4000c101904 */
[----:B-1----:R-:W-:-:S04]  /*97ff0*/  IMAD.WIDE R2, R168, 0x4, R4 ;  /* 0x00000004a8027825 */ /* 0x002fc800078e0204 */
[C---:B------:R-:W-:Y:S01]  /*98000*/  IMAD.WIDE R164, R169.reuse, 0x4, R162 ;  /* 0x00000004a9a47825 */ /* 0x040fe200078e02a2 */
[----:B------:R-:W-:Y:S03]  /*98010*/  @P3 STG.E [R2.64], R175 ;  /* 0x000000af02003986 */ /* 0x000fe6000c101904 */
[C---:B------:R-:W-:Y:S01]  /*98020*/  IMAD.WIDE R166, R169.reuse, 0x4, R160 ;  /* 0x00000004a9a67825 */ /* 0x040fe200078e02a0 */
[----:B------:R1:W-:Y:S04]  /*98030*/  @P6 STG.E [R164.64], R249 ;  /* 0x000000f9a4006986 */ /* 0x0003e8000c101904 */
[----:B------:R1:W-:Y:S04]  /*98040*/  @P5 STG.E [R166.64], R248 ;  /* 0x000000f8a6005986 */ /* 0x0003e8000c101904 */
[----:B-1----:R-:W3:Y:S01]  /*98050*/  LDL.LU R249, [R1+0x1c94] ;  /* 0x001c940001f97983 */ /* 0x002ee20000300800 */
[----:B------:R-:W-:-:S03]  /*98060*/  IMAD.WIDE R164, R169, 0x4, R6 ;  /* 0x00000004a9a47825 */ /* 0x000fc600078e0206 */
[----:B------:R-:W3:Y:S04]  /*98070*/  LDL.LU R248, [R1+0x1a34] ;  /* 0x001a340001f87983 */ /* 0x000ee80000300800 */
[----:B--2---:R1:W-:Y:S04]  /*98080*/  @P1 STG.E [R164.64], R250 ;  /* 0x000000faa4001986 */ /* 0x0043e8000c101904 */
[----:B-1----:R-:W2:Y:S01]  /*98090*/  LDL.LU R250, [R1+0x1604] ;  /* 0x0016040001fa7983 */ /* 0x002ea20000300800 */
[----:B------:R-:W-:-:S04]  /*980a0*/  IADD3 R170, R242, 0x166, RZ ;  /* 0x00000166f2aa7810 */ /* 0x000fc80007ffe0ff */
[----:B------:R-:W-:Y:S02]  /*980b0*/  ISETP.GE.AND P4, PT, R170, c[0x0][0x17c], PT ;  /* 0x00005f00aa007a0c */ /* 0x000fe40003f86270 */
[----:B------:R-:W-:Y:S02]  /*980c0*/  ISETP.LT.AND P2, PT, R174, c[0x0][0x178], !P2 ;  /* 0x00005e00ae007a0c */ /* 0x000fe40005741270 */
[----:B------:R-:W-:Y:S02]  /*980d0*/  ISETP.LT.AND P6, PT, R243, c[0x0][0x178], !P4 ;  /* 0x00005e00f3007a0c */ /* 0x000fe400067c1270 */
[----:B------:R-:W-:Y:S02]  /*980e0*/  IADD3 R168, R169, c[0x0][0x198], RZ ;  /* 0x00006600a9a87a10 */ /* 0x000fe40007ffe0ff */
[----:B------:R-:W-:Y:S02]  /*980f0*/  ISETP.LT.AND P3, PT, R252, c[0x0][0x178], !P4 ;  /* 0x00005e00fc007a0c */ /* 0x000fe40006761270 */
[----:B------:R-:W-:Y:S01]  /*98100*/  ISETP.LT.AND P5, PT, R99, c[0x0][0x178], !P4 ;  /* 0x00005e0063007a0c */ /* 0x000fe200067a1270 */
[----:B------:R-:W-:Y:S01]  /*98110*/  IMAD.WIDE R2, R169, 0x4, R4 ;  /* 0x00000004a9027825 */ /* 0x000fe200078e0204 */
[----:B------:R-:W-:-:S02]  /*98120*/  IADD3 R170, R242, 0x167, RZ ;  /* 0x00000167f2aa7810 */ /* 0x000fc40007ffe0ff */
[----:B------:R-:W-:Y:S01]  /*98130*/  ISETP.LT.AND P4, PT, R174, c[0x0][0x178], !P4 ;  /* 0x00005e00ae007a0c */ /* 0x000fe20006781270 */
[----:B------:R-:W-:Y:S01]  /*98140*/  IMAD.WIDE R166, R168, 0x4, R162 ;  /* 0x00000004a8a67825 */ /* 0x000fe200078e02a2 */
[----:B------:R-:W-:Y:S01]  /*98150*/  ISETP.GE.AND P1, PT, R170, c[0x0][0x17c], PT ;  /* 0x00005f00aa007a0c */ /* 0x000fe20003f26270 */
[----:B----4-:R1:W-:Y:S02]  /*98160*/  @P2 STG.E [R2.64], R251 ;  /* 0x000000fb02002986 */ /* 0x0103e4000c101904 */
[C---:B------:R-:W-:Y:S01]  /*98170*/  IMAD.WIDE R164, R168.reuse, 0x4, R160 ;  /* 0x00000004a8a47825 */ /* 0x040fe200078e02a0 */
[----:B------:R-:W-:Y:S01]  /*98180*/  ISETP.LT.AND P2, PT, R243, c[0x0][0x178], !P1 ;  /* 0x00005e00f3007a0c */ /* 0x000fe20004f41270 */
[----:B------:R4:W-:Y:S04]  /*98190*/  @P6 STG.E [R166.64], R247 ;  /* 0x000000f7a6006986 */ /* 0x0009e8000c101904 */
[----:B------:R3:W-:Y:S01]  /*981a0*/  @P3 STG.E [R164.64], R246 ;  /* 0x000000f6a4003986 */ /* 0x0007e2000c101904 */
[----:B-1----:R-:W-:-:S03]  /*981b0*/  IMAD.WIDE R2, R168, 0x4, R6 ;  /* 0x00000004a8027825 */ /* 0x002fc600078e0206 */
[----:B------:R-:W2:Y:S01]  /*981c0*/  LDL.LU R251, [R1+0x1224] ;  /* 0x0012240001fb7983 */ /* 0x000ea20000300800 */
[C---:B----4-:R-:W-:Y:S01]  /*981d0*/  IMAD.WIDE R166, R168.reuse, 0x4, R4 ;  /* 0x00000004a8a67825 */ /* 0x050fe200078e0204 */
[----:B------:R-:W-:Y:S02]  /*981e0*/  IADD3 R168, R168, c[0x0][0x198], RZ ;  /* 0x00006600a8a87a10 */ /* 0x000fe40007ffe0ff */
[----:B---3--:R1:W-:Y:S01]  /*981f0*/  @P5 STG.E [R2.64], R245 ;  /* 0x000000f502005986 */ /* 0x0083e2000c101904 */
[----:B------:R-:W-:-:S03]  /*98200*/  ISETP.LT.AND P3, PT, R252, c[0x0][0x178], !P1 ;  /* 0x00005e00fc007a0c */ /* 0x000fc60004f61270 */
[----:B------:R-:W-:Y:S01]  /*98210*/  @P4 STG.E [R166.64], R244 ;  /* 0x000000f4a6004986 */ /* 0x000fe2000c101904 */
[----:B------:R-:W-:Y:S01]  /*98220*/  ISETP.LT.AND P4, PT, R99, c[0x0][0x178], !P1 ;  /* 0x00005e0063007a0c */ /* 0x000fe20004f81270 */
[C---:B------:R-:W-:Y:S02]  /*98230*/  IMAD.WIDE R164, R168.reuse, 0x4, R160 ;  /* 0x00000004a8a47825 */ /* 0x040fe400078e02a0 */
[----:B------:R-:W3:Y:S02]  /*98240*/  LDL.LU R171, [R1+0x1c00] ;  /* 0x001c000001ab7983 */ /* 0x000ee40000300800 */
[C---:B-1----:R-:W-:Y:S02]  /*98250*/  IMAD.WIDE R2, R168.reuse, 0x4, R162 ;  /* 0x00000004a8027825 */ /* 0x042fe400078e02a2 */
[----:B------:R-:W4:Y:S04]  /*98260*/  LDL.LU R172, [R1+0x1610] ;  /* 0x0016100001ac7983 */ /* 0x000f280000300800 */
[----:B------:R-:W3:Y:S04]  /*98270*/  LDL.LU R173, [R1+0x1430] ;  /* 0x0014300001ad7983 */ /* 0x000ee80000300800 */
[----:B------:R-:W3:Y:S04]  /*98280*/  LDL.LU R175, [R1+0x1cb4] ;  /* 0x001cb40001af7983 */ /* 0x000ee80000300800 */
[----:B------:R1:W-:Y:S04]  /*98290*/  @P2 STG.E [R2.64], R249 ;  /* 0x000000f902002986 */ /* 0x0003e8000c101904 */
[----:B------:R1:W-:Y:S02]  /*982a0*/  @P3 STG.E [R164.64], R248 ;  /* 0x000000f8a4003986 */ /* 0x0003e4000c101904 */
[----:B-1----:R-:W-:-:S02]  /*982b0*/  IMAD.WIDE R2, R168, 0x4, R6 ;  /* 0x00000004a8027825 */ /* 0x002fc400078e0206 */
[----:B------:R-:W3:Y:S04]  /*982c0*/  LDL.LU R249, [R1+0x1c04] ;  /* 0x001c040001f97983 */ /* 0x000ee80000300800 */
[----:B------:R-:W3:Y:S04]  /*982d0*/  LDL.LU R248, [R1+0x1614] ;  /* 0x0016140001f87983 */ /* 0x000ee80000300800 */
[----:B--2---:R1:W-:Y:S04]  /*982e0*/  @P4 STG.E [R2.64], R250 ;  /* 0x000000fa02004986 */ /* 0x0043e8000c101904 */
[----:B-1----:R-:W2:Y:S01]  /*982f0*/  LDL.LU R3, [R1+0x1cb0] ;  /* 0x001cb00001037983 */ /* 0x002ea20000300800 */
[----:B------:R-:W-:-:S02]  /*98300*/  ISETP.LT.AND P1, PT, R174, c[0x0][0x178], !P1 ;  /* 0x00005e00ae007a0c */ /* 0x000fc40004f21270 */
[----:B------:R-:W-:Y:S02]  /*98310*/  ISETP.LT.AND P6, PT, R243, c[0x0][0x178], !P0 ;  /* 0x00005e00f3007a0c */ /* 0x000fe400047c1270 */
[----:B------:R-:W-:Y:S02]  /*98320*/  ISETP.LT.AND P5, PT, R252, c[0x0][0x178], !P0 ;  /* 0x00005e00fc007a0c */ /* 0x000fe400047a1270 */
[----:B------:R-:W-:Y:S02]  /*98330*/  IADD3 R166, R242, 0x169, RZ ;  /* 0x00000169f2a67810 */ /* 0x000fe40007ffe0ff */
[C---:B------:R-:W-:Y:S01]  /*98340*/  IADD3 R170, R168.reuse, c[0x0][0x198], RZ ;  /* 0x00006600a8aa7a10 */ /* 0x040fe20007ffe0ff */
[----:B------:R-:W-:Y:S01]  /*98350*/  IMAD.WIDE R164, R168, 0x4, R4 ;  /* 0x00000004a8a47825 */ /* 0x000fe200078e0204 */
[----:B------:R-:W-:Y:S01]  /*98360*/  ISETP.GE.AND P2, PT, R166, c[0x0][0x17c], PT ;  /* 0x00005f00a6007a0c */ /* 0x000fe20003f46270 */
[----:B------:R-:W4:Y:S01]  /*98370*/  LDL.LU R250, [R1+0x1434] ;  /* 0x0014340001fa7983 */ /* 0x000f220000300800 */
[----:B------:R-:W-:Y:S01]  /*98380*/  ISETP.LT.AND P3, PT, R99, c[0x0][0x178], !P0 ;  /* 0x00005e0063007a0c */ /* 0x000fe20004761270 */
[----:B------:R-:W-:-:S02]  /*98390*/  IMAD.WIDE R166, R170, 0x4, R162 ;  /* 0x00000004aaa67825 */ /* 0x000fc400078e02a2 */
[----:B------:R-:W4:Y:S02]  /*983a0*/  LDL.LU R247, [R1+0x1ce0] ;  /* 0x001ce00001f77983 */ /* 0x000f240000300800 */
[----:B------:R-:W-:Y:S01]  /*983b0*/  IMAD.WIDE R168, R170, 0x4, R160 ;  /* 0x00000004aaa87825 */ /* 0x000fe200078e02a0 */
[----:B------:R-:W-:Y:S01]  /*983c0*/  ISETP.LT.AND P4, PT, R99, c[0x0][0x178], !P2 ;  /* 0x00005e0063007a0c */ /* 0x000fe20005781270 */
[----:B------:R-:W4:Y:S04]  /*983d0*/  LDL.LU R246, [R1+0x1ca0] ;  /* 0x001ca00001f67983 */ /* 0x000f280000300800 */
[----:B------:R1:W-:Y:S01]  /*983e0*/  @P1 STG.E [R164.64], R251 ;  /* 0x000000fba4001986 */ /* 0x0003e2000c101904 */
[----:B------:R-:W-:-:S03]  /*983f0*/  ISETP.LT.AND P1, PT, R174, c[0x0][0x178], !P0 ;  /* 0x00005e00ae007a0c */ /* 0x000fc60004721270 */
[----:B------:R-:W4:Y:S04]  /*98400*/  LDL.LU R245, [R1+0x1a40] ;  /* 0x001a400001f57983 */ /* 0x000f280000300800 */
[----:B------:R-:W4:Y:S01]  /*98410*/  LDL.LU R244, [R1+0x1500] ;  /* 0x0015000001f47983 */ /* 0x000f220000300800 */
[----:B-1----:R-:W-:-:S03]  /*98420*/  IADD3 R164, R242, 0x16b, RZ ;  /* 0x0000016bf2a47810 */ /* 0x002fc60007ffe0ff */
[----:B------:R-:W4:Y:S01]  /*98430*/  LDL.LU R251, [R1+0x1ce4] ;  /* 0x001ce40001fb7983 */ /* 0x000f220000300800 */
[----:B------:R-:W-:-:S03]  /*98440*/  ISETP.GE.AND P0, PT, R164, c[0x0][0x17c], PT ;  /* 0x00005f00a4007a0c */ /* 0x000fc60003f06270 */
[----:B--2---:R1:W-:Y:S01]  /*98450*/  @P6 STG.E [R166.64], R3 ;  /* 0x00000003a6006986 */ /* 0x0043e2000c101904 */
[----:B------:R-:W-:-:S03]  /*98460*/  ISETP.LT.AND P6, PT, R243, c[0x0][0x178], !P2 ;  /* 0x00005e00f3007a0c */ /* 0x000fc600057c1270 */
[----:B---3--:R2:W-:Y:S01]  /*98470*/  @P5 STG.E [R168.64], R171 ;  /* 0x000000aba8005986 */ /* 0x0085e2000c101904 */
[----:B------:R-:W-:Y:S01]  /*98480*/  ISETP.LT.AND P5, PT, R252, c[0x0][0x178], !P2 ;  /* 0x00005e00fc007a0c */ /* 0x000fe200057a1270 */
[----:B-1----:R-:W-:Y:S01]  /*98490*/  IMAD.WIDE R2, R170, 0x4, R6 ;  /* 0x00000004aa027825 */ /* 0x002fe200078e0206 */
[----:B------:R-:W-:Y:S02]  /*984a0*/  IADD3 R166, R242, 0x16a, RZ ;  /* 0x0000016af2a67810 */ /* 0x000fe40007ffe0ff */
[----:B--2---:R-:W-:Y:S02]  /*984b0*/  IADD3 R171, R170, c[0x0][0x198], RZ ;  /* 0x00006600aaab7a10 */ /* 0x004fe40007ffe0ff */
[----:B----4-:R1:W-:Y:S01]  /*984c0*/  @P3 STG.E [R2.64], R172 ;  /* 0x000000ac02003986 */ /* 0x0103e2000c101904 */
[----:B------:R-:W-:Y:S02]  /*984d0*/  ISETP.GE.AND P3, PT, R166, c[0x0][0x17c], PT ;  /* 0x00005f00a6007a0c */ /* 0x000fe40003f66270 */
[----:B------:R-:W-:-:S04]  /*984e0*/  IMAD.WIDE R164, R171, 0x4, R162 ;  /* 0x00000004aba47825 */ /* 0x000fc800078e02a2 */
[----:B------:R-:W-:-:S04]  /*984f0*/  IMAD.WIDE R166, R171, 0x4, R160 ;  /* 0x00000004aba67825 */ /* 0x000fc800078e02a0 */
[----:B-1----:R-:W-:-:S04]  /*98500*/  IMAD.WIDE R2, R170, 0x4, R4 ;  /* 0x00000004aa027825 */ /* 0x002fc800078e0204 */
[----:B------:R-:W-:Y:S01]  /*98510*/  IMAD.WIDE R168, R171, 0x4, R6 ;  /* 0x00000004aba87825 */ /* 0x000fe200078e0206 */
[----:B------:R-:W-:Y:S04]  /*98520*/  @P1 STG.E [R2.64], R173 ;  /* 0x000000ad02001986 */ /* 0x000fe8000c101904 */
[----:B------:R-:W-:Y:S04]  /*98530*/  @P6 STG.E [R164.64], R175 ;  /* 0x000000afa4006986 */ /* 0x000fe8000c101904 */
[----:B------:R1:W-:Y:S04]  /*98540*/  @P5 STG.E [R166.64], R249 ;  /* 0x000000f9a6005986 */ /* 0x0003e8000c101904 */
[----:B------:R2:W-:Y:S04]  /*98550*/  @P4 STG.E [R168.64], R248 ;  /* 0x000000f8a8004986 */ /* 0x0005e8000c101904 */
[----:B-1----:R-:W3:Y:S04]  /*98560*/  LDL.LU R249, [R1+0x1ca4] ;  /* 0x001ca40001f97983 */ /* 0x002ee80000300800 */
[----:B--2---:R-:W2:Y:S01]  /*98570*/  LDL.LU R248, [R1+0x1a44] ;  /* 0x001a440001f87983 */ /* 0x004ea20000300800 */
[----:B------:R-:W-:-:S02]  /*98580*/  ISETP.LT.AND P2, PT, R174, c[0x0][0x178], !P2 ;  /* 0x00005e00ae007a0c */ /* 0x000fc40005741270 */
[----:B------:R-:W-:Y:S02]  /*98590*/  ISETP.LT.AND P4, PT, R243, c[0x0][0x178], !P3 ;  /* 0x00005e00f3007a0c */ /* 0x000fe40005f81270 */
[----:B------:R-:W-:Y:S02]  /*985a0*/  ISETP.LT.AND P6, PT, R252, c[0x0][0x178], !P3 ;  /* 0x00005e00fc007a0c */ /* 0x000fe40005fc1270 */
[C---:B------:R-:W-:Y:S01]  /*985b0*/  IADD3 R169, R171.reuse, c[0x0][0x198], RZ ;  /* 0x00006600aba97a10 */ /* 0x040fe20007ffe0ff */
[----:B------:R-:W-:Y:S01]  /*985c0*/  IMAD.WIDE R166, R171, 0x4, R4 ;  /* 0x00000004aba67825 */ /* 0x000fe200078e0204 */
[----:B------:R-:W-:Y:S02]  /*985d0*/  ISETP.LT.AND P1, PT, R174, c[0x0][0x178], !P3 ;  /* 0x00005e00ae007a0c */ /* 0x000fe40005f21270 */
[----:B------:R-:W-:Y:S01]  /*985e0*/  ISETP.LT.AND P3, PT, R99, c[0x0][0x178], !P3 ;  /* 0x00005e0063007a0c */ /* 0x000fe20005f61270 */
[----:B------:R-:W-:Y:S01]  /*985f0*/  IMAD.WIDE R2, R169, 0x4, R162 ;  /* 0x00000004a9027825 */ /* 0x000fe200078e02a2 */
[----:B------:R-:W-:-:S03]  /*98600*/  IADD3 R168, R242, 0x16c, RZ ;  /* 0x0000016cf2a87810 */ /* 0x000fc60007ffe0ff */
[----:B------:R-:W-:Y:S01]  /*98610*/  IMAD.WIDE R164, R169, 0x4, R160 ;  /* 0x00000004a9a47825 */ /* 0x000fe200078e02a0 */
[----:B------:R1:W-:Y:S01]  /*98620*/  @P2 STG.E [R166.64], R250 ;  /* 0x000000faa6002986 */ /* 0x0003e2000c101904 */
[----:B------:R-:W-:-:S03]  /*98630*/  ISETP.LT.AND P5, PT, R243, c[0x0][0x178], !P0 ;  /* 0x00005e00f3007a0c */ /* 0x000fc600047a1270 */
[----:B------:R4:W-:Y:S01]  /*98640*/  @P4 STG.E [R2.64], R247 ;  /* 0x000000f702004986 */ /* 0x0009e2000c101904 */
[----:B------:R-:W-:-:S03]  /*98650*/  ISETP.GE.AND P2, PT, R168, c[0x0][0x17c], PT ;  /* 0x00005f00a8007a0c */ /* 0x000fc60003f46270 */
[----:B------:R4:W-:Y:S01]  /*98660*/  @P6 STG.E [R164.64], R246 ;  /* 0x000000f6a4006986 */ /* 0x0009e2000c101904 */
[----:B------:R-:W-:Y:S02]  /*98670*/  ISETP.LT.AND P6, PT, R252, c[0x0][0x178], !P0 ;  /* 0x00005e00fc007a0c */ /* 0x000fe400047c1270 */
[----:B------:R-:W-:Y:S01]  /*98680*/  ISETP.LT.AND P4, PT, R99, c[0x0][0x178], !P0 ;  /* 0x00005e0063007a0c */ /* 0x000fe20004781270 */
[----:B-1----:R-:W2:Y:S01]  /*98690*/  LDL.LU R250, [R1+0x1504] ;  /* 0x0015040001fa7983 */ /* 0x002ea20000300800 */
[C---:B------:R-:W-:Y:S01]  /*986a0*/  IADD3 R168, R169.reuse, c[0x0][0x198], RZ ;  /* 0x00006600a9a87a10 */ /* 0x040fe20007ffe0ff */
[C---:B----4-:R-:W-:Y:S02]  /*986b0*/  IMAD.WIDE R2, R169.reuse, 0x4, R6 ;  /* 0x00000004a9027825 */ /* 0x050fe400078e0206 */
[----:B------:R-:W4:Y:S02]  /*986c0*/  LDL.LU R171, [R1+0x1cd0] ;  /* 0x001cd00001ab7983 */ /* 0x000f240000300800 */
[----:B------:R-:W-:-:S02]  /*986d0*/  IMAD.WIDE R164, R169, 0x4, R4 ;  /* 0x00000004a9a47825 */ /* 0x000fc400078e0204 */
[----:B------:R1:W-:Y:S02]  /*986e0*/  @P3 STG.E [R2.64], R245 ;  /* 0x000000f502003986 */ /* 0x0003e4000c101904 */
[C---:B------:R-:W-:Y:S02]  /*986f0*/  IMAD.WIDE R166, R168.reuse, 0x4, R162 ;  /* 0x00000004a8a67825 */ /* 0x040fe400078e02a2 */
[----:B------:R1:W-:Y:S04]  /*98700*/  @P1 STG.E [R164.64], R244 ;  /* 0x000000f4a4001986 */ /* 0x0003e8000c101904 */
[----:B------:R-:W4:Y:S01]  /*98710*/  LDL.LU R172, [R1+0x1c10] ;  /* 0x001c100001ac7983 */ /* 0x000f220000300800 */
[----:B-1----:R-:W-:-:S03]  /*98720*/  IMAD.WIDE R2, R168, 0x4, R6 ;  /* 0x00000004a8027825 */ /* 0x002fc600078e0206 */
[----:B------:R-:W4:Y:S01]  /*98730*/  LDL.LU R247, [R1+0x1510] ;  /* 0x0015100001f77983 */ /* 0x000f220000300800 */
[----:B------:R-:W-:-:S03]  /*98740*/  IMAD.WIDE R164, R168, 0x4, R160 ;  /* 0x00000004a8a47825 */ /* 0x000fc600078e02a0 */
[----:B------:R1:W-:Y:S01]  /*98750*/  @P5 STG.E [R166.64], R251 ;  /* 0x000000fba6005986 */ /* 0x0003e2000c101904 */
[----:B------:R-:W-:-:S03]  /*98760*/  IADD3 R169, R168, c[0x0][0x198], RZ ;  /* 0x00006600a8a97a10 */ /* 0x000fc60007ffe0ff */
[----:B------:R-:W4:Y:S04]  /*98770*/  LDL.LU R246, [R1+0x1d04] ;  /* 0x001d040001f67983 */ /* 0x000f280000300800 */
[----:B-1----:R-:W4:Y:S04]  /*98780*/  LDL.LU R251, [R1+0x1cd4] ;  /* 0x001cd40001fb7983 */ /* 0x002f280000300800 */
[----:B---3--:R1:W-:Y:S04]  /*98790*/  @P6 STG.E [R164.64], R249 ;  /* 0x000000f9a4006986 */ /* 0x0083e8000c101904 */
[----:B--2---:R2:W-:Y:S04]  /*987a0*/  @P4 STG.E [R2.64], R248 ;  /* 0x000000f802004986 */ /* 0x0045e8000c101904 */
[----:B-1----:R-:W3:Y:S04]  /*987b0*/  LDL.LU R249, [R1+0x1c14] ;  /* 0x001c140001f97983 */ /* 0x002ee80000300800 */
[----:B--2---:R-:W2:Y:S01]  /*987c0*/  LDL.LU R248, [R1+0x1514] ;  /* 0x0015140001f87983 */ /* 0x004ea20000300800 */
[----:B------:R-:W-:-:S03]  /*987d0*/  IMAD.WIDE R2, R168, 0x4, R4 ;  /* 0x00000004a8027825 */ /* 0x000fc600078e0204 */
[----:B------:R-:W2:Y:S01]  /*987e0*/  LDL.LU R168, [R1+0x1d00] ;  /* 0x001d000001a87983 */ /* 0x000ea20000300800 */
[----:B------:R-:W-:Y:S02]  /*987f0*/  ISETP.LT.AND P1, PT, R174, c[0x0][0x178], !P0 ;  /* 0x00005e00ae007a0c */ /* 0x000fe40004721270 */
[----:B------:R-:W-:Y:S02]  /*98800*/  ISETP.LT.AND P3, PT, R243, c[0x0][0x178], !P2 ;  /* 0x00005e00f3007a0c */ /* 0x000fe40005761270 */
[----:B------:R-:W-:Y:S02]  /*98810*/  ISETP.LT.AND P5, PT, R252, c[0x0][0x178], !P2 ;  /* 0x00005e00fc007a0c */ /* 0x000fe400057a1270 */
[C---:B------:R-:W-:Y:S01]  /*98820*/  IADD3 R166, R242.reuse, 0x16f, RZ ;  /* 0x0000016ff2a67810 */ /* 0x040fe20007ffe0ff */
[C---:B------:R-:W-:Y:S01]  /*98830*/  IMAD.WIDE R164, R169.reuse, 0x4, R162 ;  /* 0x00000004a9a47825 */ /* 0x040fe200078e02a2 */
[----:B------:R-:W-:Y:S01]  /*98840*/  IADD3 R170, R242, 0x16d, RZ ;  /* 0x0000016df2aa7810 */ /* 0x000fe20007ffe0ff */
[----:B------:R-:W3:Y:S01]  /*98850*/  LDL.LU R173, [R1+0x1d10] ;  /* 0x001d100001ad7983 */ /* 0x000ee20000300800 */
[----:B------:R-:W-:Y:S01]  /*98860*/  ISETP.GE.AND P0, PT, R166, c[0x0][0x17c], PT ;  /* 0x00005f00a6007a0c */ /* 0x000fe20003f06270 */
[----:B------:R-:W-:Y:S01]  /*98870*/  IMAD.WIDE R166, R169, 0x4, R160 ;  /* 0x00000004a9a67825 */ /* 0x000fe200078e02a0 */
[----:B------:R-:W-:Y:S01]  /*98880*/  ISETP.LT.AND P6, PT, R99, c[0x0][0x178], !P2 ;  /* 0x00005e0063007a0c */ /* 0x000fe200057c1270 */
[----:B------:R1:W-:Y:S01]  /*98890*/  @P1 STG.E [R2.64], R250 ;  /* 0x000000fa02001986 */ /* 0x0003e2000c101904 */
[----:B------:R-:W-:-:S02]  /*988a0*/  ISETP.GE.AND P4, PT, R170, c[0x0][0x17c], PT ;  /* 0x00005f00aa007a0c */ /* 0x000fc40003f86270 */
[----:B------:R-:W-:Y:S01]  /*988b0*/  ISETP.LT.AND P2, PT, R174, c[0x0][0x178], !P2 ;  /* 0x00005e00ae007a0c */ /* 0x000fe20005741270 */
[----:B------:R-:W3:Y:S01]  /*988c0*/  LDL.LU R175, [R1+0x1cf0] ;  /* 0x001cf00001af7983 */ /* 0x000ee20000300800 */
[----:B------:R-:W-:-:S03]  /*988d0*/  ISETP.LT.AND P1, PT, R99, c[0x0][0x178], !P4 ;  /* 0x00005e0063007a0c */ /* 0x000fc60006721270 */
[----:B------:R-:W3:Y:S01]  /*988e0*/  LDL.LU R245, [R1+0x1cc0] ;  /* 0x001cc00001f57983 */ /* 0x000ee20000300800 */
[C---:B------:R-:W-:Y:S01]  /*988f0*/  IADD3 R170, R169.reuse, c[0x0][0x198], RZ ;  /* 0x00006600a9aa7a10 */ /* 0x040fe20007ffe0ff */
[----:B-1----:R-:W-:Y:S02]  /*98900*/  IMAD.WIDE R2, R169, 0x4, R6 ;  /* 0x00000004a9027825 */ /* 0x002fe400078e0206 */
[----:B------:R-:W3:Y:S04]  /*98910*/  LDL.LU R244, [R1+0x16f0] ;  /* 0x0016f00001f47983 */ /* 0x000ee80000300800 */
[----:B------:R-:W3:Y:S04]  /*98920*/  LDL.LU R250, [R1+0x1d14] ;  /* 0x001d140001fa7983 */ /* 0x000ee80000300800 */
[----:B--2---:R1:W-:Y:S01]  /*98930*/  @P3 STG.E [R164.64], R168 ;  /* 0x000000a8a4003986 */ /* 0x0043e2000c101904 */
[----:B------:R-:W-:-:S03]  /*98940*/  ISETP.LT.AND P3, PT, R252, c[0x0][0x178], !P4 ;  /* 0x00005e00fc007a0c */ /* 0x000fc60006761270 */
[----:B----4-:R-:W-:Y:S01]  /*98950*/  @P5 STG.E [R166.64], R171 ;  /* 0x000000aba6005986 */ /* 0x010fe2000c101904 */
[----:B------:R-:W-:-:S03]  /*98960*/  ISETP.LT.AND P5, PT, R243, c[0x0][0x178], !P4 ;  /* 0x00005e00f3007a0c */ /* 0x000fc600067a1270 */
[----:B------:R2:W-:Y:S01]  /*98970*/  @P6 STG.E [R2.64], R172 ;  /* 0x000000ac02006986 */ /* 0x0005e2000c101904 */
[----:B-1----:R-:W-:Y:S01]  /*98980*/  IADD3 R164, R242, 0x16e, RZ ;  /* 0x0000016ef2a47810 */ /* 0x002fe20007ffe0ff */
[----:B------:R-:W-:-:S03]  /*98990*/  IMAD.WIDE R168, R169, 0x4, R4 ;  /* 0x00000004a9a87825 */ /* 0x000fc600078e0204 */
[----:B------:R-:W-:Y:S01]  /*989a0*/  ISETP.GE.AND P6, PT, R164, c[0x0][0x17c], PT ;  /* 0x00005f00a4007a0c */ /* 0x000fe20003fc6270 */
[----:B------:R-:W-:-:S04]  /*989b0*/  IMAD.WIDE R164, R170, 0x4, R160 ;  /* 0x00000004aaa47825 */ /* 0x000fc800078e02a0 */
[C---:B--2---:R-:W-:Y:S01]  /*989c0*/  IMAD.WIDE R2, R170.reuse, 0x4, R162 ;  /* 0x00000004aa027825 */ /* 0x044fe200078e02a2 */
[----:B------:R-:W-:Y:S03]  /*989d0*/  @P2 STG.E [R168.64], R247 ;  /* 0x000000f7a8002986 */ /* 0x000fe6000c101904 */
[----:B------:R-:W-:Y:S01]  /*989e0*/  IMAD.WIDE R166, R170, 0x4, R6 ;  /* 0x00000004aaa67825 */ /* 0x000fe200078e0206 */
[----:B------:R-:W-:Y:S04]  /*989f0*/  @P5 STG.E [R2.64], R246 ;  /* 0x000000f602005986 */ /* 0x000fe8000c101904 */
[----:B------:R1:W-:Y:S04]  /*98a00*/  @P3 STG.E [R164.64], R251 ;  /* 0x000000fba4003986 */ /* 0x0003e8000c101904 */
[----:B---3--:R2:W-:Y:S04]  /*98a10*/  @P1 STG.E [R166.64], R249 ;  /* 0x000000f9a6001986 */ /* 0x0085e8000c101904 */
[----:B-1----:R-:W3:Y:S04]  /*98a20*/  LDL.LU R251, [R1+0x1cf4] ;  /* 0x001cf40001fb7983 */ /* 0x002ee80000300800 */
[----:B--2---:R-:W2:Y:S01]  /*98a30*/  LDL.LU R249, [R1+0x1cc4] ;  /* 0x001cc40001f97983 */ /* 0x004ea20000300800 */
[----:B------:R-:W-:Y:S01]  /*98a40*/  ISETP.LT.AND P4, PT, R174, c[0x0][0x178], !P4 ;  /* 0x00005e00ae007a0c */ /* 0x000fe20006781270 */
[----:B------:R-:W-:-:S12]  /*98a50*/  IMAD.WIDE R168, R170, 0x4, R4 ;  /* 0x00000004aaa87825 */ /* 0x000fd800078e0204 */
[----:B------:R1:W-:Y:S04]  /*98a60*/  @P4 STG.E [R168.64], R248 ;  /* 0x000000f8a8004986 */ /* 0x0003e8000c101904 */
[----:B-1----:R-:W4:Y:S01]  /*98a70*/  LDL.LU R248, [R1+0x16f4] ;  /* 0x0016f40001f87983 */ /* 0x002f220000300800 */
[----:B------:R-:W-:Y:S02]  /*98a80*/  ISETP.LT.AND P2, PT, R243, c[0x0][0x178], !P6 ;  /* 0x00005e00f3007a0c */ /* 0x000fe40007741270 */
[----:B------:R-:W-:Y:S01]  /*98a90*/  ISETP.LT.AND P4, PT, R252, c[0x0][0x178], !P6 ;  /* 0x00005e00fc007a0c */ /* 0x000fe20007781270 */
[----:B------:R-:W4:Y:S01]  /*98aa0*/  LDL.LU R247, [R1+0x1c38] ;  /* 0x001c380001f77983 */ /* 0x000f220000300800 */
[----:B------:R-:W-:Y:S02]  /*98ab0*/  ISETP.LT.AND P3, PT, R99, c[0x0][0x178], !P6 ;  /* 0x00005e0063007a0c */ /* 0x000fe40007761270 */
[----:B------:R-:W-:Y:S01]  /*98ac0*/  IADD3 R170, R170, c[0x0][0x198], RZ ;  /* 0x00006600aaaa7a10 */ /* 0x000fe20007ffe0ff */
[----:B------:R-:W4:Y:S01]  /*98ad0*/  LDL.LU R246, [R1+0x16e8] ;  /* 0x0016e80001f67983 */ /* 0x000f220000300800 */
[----:B------:R-:W-:-:S03]  /*98ae0*/  IADD3 R2, R242, 0x170, RZ ;  /* 0x00000170f2027810 */ /* 0x000fc60007ffe0ff */
[----:B------:R-:W-:Y:S01]  /*98af0*/  IMAD.WIDE R166, R170, 0x4, R162 ;  /* 0x00000004aaa67825 */ /* 0x000fe200078e02a2 */
[----:B------:R-:W-:Y:S02]  /*98b00*/  ISETP.GE.AND P1, PT, R2, c[0x0][0x17c], PT ;  /* 0x00005f0002007a0c */ /* 0x000fe40003f26270 */
        /* <DEDUP_REMOVED lines=10> */
[----:B-1----:R-:W-:-:S04]  /*98bb0*/  IMAD.WIDE R166, R170, 0x4, R4 ;  /* 0x00000004aaa67825 */ /* 0x002fc800078e0204 */
[C---:B------:R-:W-:Y:S01]  /*98bc0*/  IMAD.WIDE R2, R168.reuse, 0x4, R162 ;  /* 0x00000004a8027825 */ /* 0x040fe200078e02a2 */
[----:B------:R1:W-:Y:S03]  /*98bd0*/  @P6 STG.E [R166.64], R244 ;  /* 0x000000f4a6006986 */ /* 0x0003e6000c101904 */
[C---:B------:R-:W-:Y:S01]  /*98be0*/  IMAD.WIDE R164, R168.reuse, 0x4, R160 ;  /* 0x00000004a8a47825 */ /* 0x040fe200078e02a0 */
[----:B------:R-:W4:Y:S04]  /*98bf0*/  LDL.LU R245, [R1+0xfd8] ;  /* 0x000fd80001f57983 */ /* 0x000f280000300800 */
[----:B------:R1:W-:Y:S04]  /*98c00*/  @P5 STG.E [R2.64], R250 ;  /* 0x000000fa02005986 */ /* 0x0003e8000c101904 */
[----:B-1----:R-:W4:Y:S01]  /*98c10*/  LDL.LU R244, [R1+0xb98] ;  /* 0x000b980001f47983 */ /* 0x002f220000300800 */
[----:B------:R-:W-:-:S03]  /*98c20*/  IMAD.WIDE R2, R168, 0x4, R6 ;  /* 0x00000004a8027825 */ /* 0x000fc600078e0206 */
[----:B------:R-:W4:Y:S01]  /*98c30*/  LDL.LU R250, [R1+0x1c3c] ;  /* 0x001c3c0001fa7983 */ /* 0x000f220000300800 */
[----:B------:R-:W-:Y:S02]  /*98c40*/  ISETP.LT.AND P5, PT, R174, c[0x0][0x178], !P0 ;  /* 0x00005e00ae007a0c */ /* 0x000fe400047a1270 */
[----:B------:R-:W-:-:S04]  /*98c50*/  IADD3 R166, R242, 0x171, RZ ;  /* 0x00000171f2a67810 */ /* 0x000fc80007ffe0ff */
[----:B------:R-:W-:Y:S01]  /*98c60*/  ISETP.GE.AND P2, PT, R166, c[0x0][0x17c], PT ;  /* 0x00005f00a6007a0c */ /* 0x000fe20003f46270 */
[----:B------:R-:W-:Y:S01]  /*98c70*/  IMAD.WIDE R166, R168, 0x4, R4 ;  /* 0x00000004a8a67825 */ /* 0x000fe200078e0204 */
[----:B---3--:R1:W-:Y:S04]  /*98c80*/  @P3 STG.E [R164.64], R251 ;  /* 0x000000fba4003986 */ /* 0x0083e8000c101904 */
[----:B--2---:R2:W-:Y:S04]  /*98c90*/  @P4 STG.E [R2.64], R249 ;  /* 0x000000f902004986 */ /* 0x0045e8000c101904 */
[----:B-1----:R-:W3:Y:S04]  /*98ca0*/  LDL.LU R251, [R1+0x16ec] ;  /* 0x0016ec0001fb7983 */ /* 0x002ee80000300800 */
[----:B--2---:R-:W2:Y:S04]  /*98cb0*/  LDL.LU R249, [R1+0xfdc] ;  /* 0x000fdc0001f97983 */ /* 0x004ea80000300800 */
[----:B----4-:R1:W-:Y:S04]  /*98cc0*/  @P5 STG.E [R166.64], R248 ;  /* 0x000000f8a6005986 */ /* 0x0103e8000c101904 */
[----:B-1----:R-:W4:Y:S01]  /*98cd0*/  LDL.LU R248, [R1+0xb9c] ;  /* 0x000b9c0001f87983 */ /* 0x002f220000300800 */
        /* <DEDUP_REMOVED lines=8> */
[----:B------:R-:W-:Y:S01]  /*98d60*/  ISETP.LT.AND P4, PT, R243, c[0x0][0x178], !P2 ;  /* 0x00005e00f3007a0c */ /* 0x000fe20005781270 */
[----:B------:R-:W4:Y:S02]  /*98d70*/  LDL.LU R173, [R1+0x1358] ;  /* 0x0013580001ad7983 */ /* 0x000f240000300800 */
[----:B------:R-:W-:-:S02]  /*98d80*/  IMAD.WIDE R2, R169, 0x4, R160 ;  /* 0x00000004a9027825 */ /* 0x000fc400078e02a0 */
[----:B------:R1:W-:Y:S01]  /*98d90*/  @P6 STG.E [R164.64], R247 ;  /* 0x000000f7a4006986 */ /* 0x0003e2000c101904 */
[----:B------:R-:W-:Y:S02]  /*98da0*/  ISETP.LT.AND P6, PT, R252, c[0x0][0x178], !P2 ;  /* 0x00005e00fc007a0c */ /* 0x000fe400057c1270 */
[----:B------:R-:W-:Y:S01]  /*98db0*/  ISETP.LT.AND P3, PT, R99, c[0x0][0x178], !P2 ;  /* 0x00005e0063007a0c */ /* 0x000fe20005761270 */
[----:B------:R1:W-:Y:S01]  /*98dc0*/  @P0 STG.E [R2.64], R246 ;  /* 0x000000f602000986 */ /* 0x0003e2000c101904 */
[C---:B------:R-:W-:Y:S02]  /*98dd0*/  IADD3 R166, R242.reuse, 0x179, RZ ;  /* 0x00000179f2a67810 */ /* 0x040fe40007ffe0ff */
[----:B------:R-:W-:Y:S01]  /*98de0*/  IADD3 R167, R242, 0x172, RZ ;  /* 0x00000172f2a77810 */ /* 0x000fe20007ffe0ff */
[----:B-1----:R-:W-:-:S04]  /*98df0*/  IMAD.WIDE R164, R169, 0x4, R4 ;  /* 0x00000004a9a47825 */ /* 0x002fc800078e0204 */
[C-C-:B------:R-:W-:Y:S01]  /*98e00*/  IMAD.WIDE R2, R169.reuse, 0x4, R6.reuse ;  /* 0x00000004a9027825 */ /* 0x140fe200078e0206 */
[----:B------:R-:W-:Y:S02]  /*98e10*/  IADD3 R169, R169, c[0x0][0x198], RZ ;  /* 0x00006600a9a97a10 */ /* 0x000fe40007ffe0ff */
[----:B------:R-:W-:Y:S02]  /*98e20*/  ISETP.GE.AND P0, PT, R166, c[0x0][0x17c], PT ;  /* 0x00005f00a6007a0c */ /* 0x000fe40003f06270 */
[----:B------:R1:W-:Y:S01]  /*98e30*/  @P5 STG.E [R2.64], R245 ;  /* 0x000000f502005986 */ /* 0x0003e2000c101904 */
[----:B------:R-:W-:Y:S01]  /*98e40*/  ISETP.GE.AND P5, PT, R167, c[0x0][0x17c], PT ;  /* 0x00005f00a7007a0c */ /* 0x000fe20003fa6270 */
[C---:B------:R-:W-:Y:S02]  /*98e50*/  IMAD.WIDE R166, R169.reuse, 0x4, R6 ;  /* 0x00000004a9a67825 */ /* 0x040fe400078e0206 */
[----:B------:R1:W-:Y:S02]  /*98e60*/  @P1 STG.E [R164.64], R244 ;  /* 0x000000f4a4001986 */ /* 0x0003e4000c101904 */
[----:B-1----:R-:W-:-:S04]  /*98e70*/  IMAD.WIDE R2, R169, 0x4, R162 ;  /* 0x00000004a9027825 */ /* 0x002fc800078e02a2 */
[C---:B------:R-:W-:Y:S01]  /*98e80*/  IMAD.WIDE R164, R169.reuse, 0x4, R160 ;  /* 0x00000004a9a47825 */ /* 0x040fe200078e02a0 */
[----:B------:R1:W-:Y:S01]  /*98e90*/  @P4 STG.E [R2.64], R250 ;  /* 0x000000fa02004986 */ /* 0x0003e2000c101904 */
[----:B------:R-:W-:Y:S02]  /*98ea0*/  ISETP.LT.AND P2, PT, R174, c[0x0][0x178], !P2 ;  /* 0x00005e00ae007a0c */ /* 0x000fe40005741270 */
[----:B-1----:R-:W-:Y:S01]  /*98eb0*/  IMAD.WIDE R2, R169, 0x4, R4 ;  /* 0x00000004a9027825 */ /* 0x002fe200078e0204 */
[----:B---3--:R1:W-:Y:S04]  /*98ec0*/  @P6 STG.E [R164.64], R251 ;  /* 0x000000fba4006986 */ /* 0x0083e8000c101904 */
[----:B--2---:R2:W-:Y:S04]  /*98ed0*/  @P3 STG.E [R166.64], R249 ;  /* 0x000000f9a6003986 */ /* 0x0045e8000c101904 */
[----:B-1----:R-:W3:Y:S04]  /*98ee0*/  LDL.LU R251, [R1+0xfc8] ;  /* 0x000fc80001fb7983 */ /* 0x002ee80000300800 */
[----:B--2---:R-:W2:Y:S04]  /*98ef0*/  LDL.LU R249, [R1+0x1c7c] ;  /* 0x001c7c0001f97983 */ /* 0x004ea80000300800 */
[----:B------:R-:W2:Y:S04]  /*98f00*/  LDL.LU R175, [R1+0x186c] ;  /* 0x00186c0001af7983 */ /* 0x000ea80000300800 */
[----:B------:R-:W2:Y:S04]  /*98f10*/  LDL.LU R250, [R1+0x135c] ;  /* 0x00135c0001fa7983 */ /* 0x000ea80000300800 */
[----:B----4-:R1:W-:Y:S04]  /*98f20*/  @P2 STG.E [R2.64], R248 ;  /* 0x000000f802002986 */ /* 0x0103e8000c101904 */
[----:B-1----:R-:W4:Y:S01]  /*98f30*/  LDL.LU R248, [R1+0xfcc] ;  /* 0x000fcc0001f87983 */ /* 0x002f220000300800 */
[----:B------:R-:W-:-:S02]  /*98f40*/  ISETP.LT.AND P1, PT, R243, c[0x0][0x178], !P5 ;  /* 0x00005e00f3007a0c */ /* 0x000fc40006f21270 */
[----:B------:R-:W-:Y:S01]  /*98f50*/  IADD3 R168, R169, c[0x0][0x198], RZ ;  /* 0x00006600a9a87a10 */ /* 0x000fe20007ffe0ff */
[----:B------:R-:W4:Y:S01]  /*98f60*/  LDL.LU R247, [R1+0x1c88] ;  /* 0x001c880001f77983 */ /* 0x000f220000300800 */
[----:B------:R-:W-:Y:S02]  /*98f70*/  ISETP.LT.AND P3, PT, R252, c[0x0][0x178], !P5 ;  /* 0x00005e00fc007a0c */ /* 0x000fe40006f61270 */
[----:B------:R-:W-:Y:S01]  /*98f80*/  IADD3 R166, R242, 0x173, RZ ;  /* 0x00000173f2a67810 */ /* 0x000fe20007ffe0ff */
[----:B------:R-:W-:Y:S01]  /*98f90*/  IMAD.WIDE R164, R168, 0x4, R162 ;  /* 0x00000004a8a47825 */ /* 0x000fe200078e02a2 */
[----:B------:R-:W-:Y:S01]  /*98fa0*/  ISETP.LT.AND P6, PT, R99, c[0x0][0x178], !P5 ;  /* 0x00005e0063007a0c */ /* 0x000fe20006fc1270 */
[----:B------:R-:W4:Y:S01]  /*98fb0*/  LDL.LU R246, [R1+0x1878] ;  /* 0x0018780001f67983 */ /* 0x000f220000300800 */
[----:B------:R-:W-:Y:S01]  /*98fc0*/  ISETP.GE.AND P4, PT, R166, c[0x0][0x17c], PT ;  /* 0x00005f00a6007a0c */ /* 0x000fe20003f86270 */
[----:B------:R-:W-:Y:S01]  /*98fd0*/  IMAD.WIDE R2, R168, 0x4, R6 ;  /* 0x00000004a8027825 */ /* 0x000fe200078e0206 */
[----:B------:R-:W-:Y:S01]  /*98fe0*/  ISETP.LT.AND P5, PT, R174, c[0x0][0x178], !P5 ;  /* 0x00005e00ae007a0c */ /* 0x000fe20006fa1270 */
[----:B------:R1:W-:Y:S01]  /*98ff0*/  @P1 STG.E [R164.64], R171 ;  /* 0x000000aba4001986 */ /* 0x0003e2000c101904 */
[----:B------:R-:W-:-:S02]  /*99000*/  ISETP.LT.AND P1, PT, R243, c[0x0][0x178], !P4 ;  /* 0x00005e00f3007a0c */ /* 0x000fc40006721270 */
[----:B------:R-:W-:Y:S01]  /*99010*/  IADD3 R166, R242, 0x174, RZ ;  /* 0x00000174f2a67810 */ /* 0x000fe20007ffe0ff */
[----:B------:R-:W4:Y:S01]  /*99020*/  LDL.LU R245, [R1+0x1378] ;  /* 0x0013780001f57983 */ /* 0x000f220000300800 */
[C---:B------:R-:W-:Y:S01]  /*99030*/  IADD3 R169, R168.reuse, c[0x0][0x198], RZ ;  /* 0x00006600a8a97a10 */ /* 0x040fe20007ffe0ff */
[----:B-1----:R-:W-:Y:S02]  /*99040*/  IMAD.WIDE R164, R168, 0x4, R160 ;  /* 0x00000004a8a47825 */ /* 0x002fe400078e02a0 */
[----:B------:R-:W4:Y:S01]  /*99050*/  LDL.LU R244, [R1+0x1218] ;  /* 0x0012180001f47983 */ /* 0x000f220000300800 */
[----:B------:R-:W-:-:S03]  /*99060*/  ISETP.GE.AND P2, PT, R166, c[0x0][0x17c], PT ;  /* 0x00005f00a6007a0c */ /* 0x000fc60003f46270 */
[----:B------:R-:W-:Y:S01]  /*99070*/  @P3 STG.E [R164.64], R172 ;  /* 0x000000aca4003986 */ /* 0x000fe2000c101904 */
[----:B------:R-:W-:Y:S01]  /*99080*/  ISETP.LT.AND P3, PT, R252, c[0x0][0x178], !P4 ;  /* 0x00005e00fc007a0c */ /* 0x000fe20006761270 */
[----:B------:R-:W-:Y:S02]  /*99090*/  IMAD.WIDE R166, R168, 0x4, R4 ;  /* 0x00000004a8a67825 */ /* 0x000fe400078e0204 */
[----:B------:R1:W-:Y:S01]  /*990a0*/  @P6 STG.E [R2.64], R173 ;  /* 0x000000ad02006986 */ /* 0x0003e2000c101904 */
[----:B------:R-:W-:Y:S01]  /*990b0*/  ISETP.LT.AND P6, PT, R99, c[0x0][0x178], !P4 ;  /* 0x00005e0063007a0c */ /* 0x000fe200067c1270 */
[----:B-1----:R-:W-:-:S04]  /*990c0*/  IMAD.WIDE R2, R169, 0x4, R162 ;  /* 0x00000004a9027825 */ /* 0x002fc800078e02a2 */
[C---:B------:R-:W-:Y:S01]  /*990d0*/  IMAD.WIDE R164, R169.reuse, 0x4, R160 ;  /* 0x00000004a9a47825 */ /* 0x040fe200078e02a0 */
[----:B------:R-:W-:Y:S01]  /*990e0*/  ISETP.LT.AND P4, PT, R174, c[0x0][0x178], !P4 ;  /* 0x00005e00ae007a0c */ /* 0x000fe20006781270 */
[----:B---3--:R1:W-:Y:S04]  /*990f0*/  @P5 STG.E [R166.64], R251 ;  /* 0x000000fba6005986 */ /* 0x0083e8000c101904 */
[----:B--2---:R2:W-:Y:S04]  /*99100*/  @P1 STG.E [R2.64], R249 ;  /* 0x000000f902001986 */ /* 0x0045e8000c101904 */
[----:B-1----:R-:W3:Y:S04]  /*99110*/  LDL.LU R251, [R1+0x1c8c] ;  /* 0x001c8c0001fb7983 */ /* 0x002ee80000300800 */
[----:B--2---:R-:W2:Y:S01]  /*99120*/  LDL.LU R249, [R1+0x187c] ;  /* 0x00187c0001f97983 */ /* 0x004ea20000300800 */
[----:B------:R-:W-:-:S03]  /*99130*/  IMAD.WIDE R2, R169, 0x4, R6 ;  /* 0x00000004a9027825 */ /* 0x000fc600078e0206 */
[----:B------:R-:W-:Y:S04]  /*99140*/  @P3 STG.E [R164.64], R175 ;  /* 0x000000afa4003986 */ /* 0x000fe8000c101904 */
[----:B------:R1:W-:Y:S04]  /*99150*/  @P6 STG.E [R2.64], R250 ;  /* 0x000000fa02006986 */ /* 0x0003e8000c101904 */
[----:B-1----:R-:W2:Y:S01]  /*99160*/  LDL.LU R250, [R1+0x137c] ;  /* 0x00137c0001fa7983 */ /* 0x002ea20000300800 */
[----:B------:R-:W-:-:S04]  /*99170*/  IADD3 R166, R242, 0x175, RZ ;  /* 0x00000175f2a67810 */ /* 0x000fc80007ffe0ff */
[----:B------:R-:W-:Y:S01]  /*99180*/  ISETP.GE.AND P1, PT, R166, c[0x0][0x17c], PT ;  /* 0x00005f00a6007a0c */ /* 0x000fe20003f26270 */
[----:B------:R-:W-:-:S05]  /*99190*/  IMAD.WIDE R166, R169, 0x4, R4 ;  /* 0x00000004a9a67825 */ /* 0x000fca00078e0204 */
[----:B----4-:R1:W-:Y:S04]  /*991a0*/  @P4 STG.E [R166.64], R248 ;  /* 0x000000f8a6004986 */ /* 0x0103e8000c101904 */
[----:B-1----:R-:W4:Y:S01]  /*991b0*/  LDL.LU R248, [R1+0x121c] ;  /* 0x00121c0001f87983 */ /* 0x002f220000300800 */
[----:B------:R-:W-:Y:S02]  /*991c0*/  ISETP.LT.AND P5, PT, R243, c[0x0][0x178], !P2 ;  /* 0x00005e00f3007a0c */ /* 0x000fe400057a1270 */
[----:B------:R-:W-:Y:S01]  /*991d0*/  IADD3 R168, R169, c[0x0][0x198], RZ ;  /* 0x00006600a9a87a10 */ /* 0x000fe20007ffe0ff */
[----:B------:R-:W4:Y:S01]  /*991e0*/  LDL.LU R172, [R1+0x1608] ;  /* 0x0016080001ac7983 */ /* 0x000f220000300800 */
[----:B------:R-:W-:Y:S02]  /*991f0*/  ISETP.LT.AND P3, PT, R252, c[0x0][0x178], !P2 ;  /* 0x00005e00fc007a0c */ /* 0x000fe40005761270 */
[----:B------:R-:W-:Y:S01]  /*99200*/  ISETP.LT.AND P4, PT, R99, c[0x0][0x178], !P2 ;  /* 0x00005e0063007a0c */ /* 0x000fe20005781270 */
[----:B------:R-:W-:Y:S01]  /*99210*/  IMAD.WIDE R164, R168, 0x4, R162 ;  /* 0x00000004a8a47825 */ /* 0x000fe200078e02a2 */
[----:B------:R-:W-:-:S02]  /*99220*/  ISETP.LT.AND P2, PT, R174, c[0x0][0x178], !P2 ;  /* 0x00005e00ae007a0c */ /* 0x000fc40005741270 */
[----:B------:R-:W-:Y:S01]  /*99230*/  ISETP.LT.AND P6, PT, R252, c[0x0][0x178], !P1 ;  /* 0x00005e00fc007a0c */ /* 0x000fe20004fc1270 */
[C---:B------:R-:W-:Y:S02]  /*99240*/  IMAD.WIDE R2, R168.reuse, 0x4, R6 ;  /* 0x00000004a8027825 */ /* 0x040fe400078e0206 */
[----:B------:R1:W-:Y:S01]  /*99250*/  @P5 STG.E [R164.64], R247 ;  /* 0x000000f7a4005986 */ /* 0x0003e2000c101904 */
[----:B------:R-:W-:Y:S01]  /*99260*/  ISETP.LT.AND P5, PT, R243, c[0x0][0x178], !P1 ;  /* 0x00005e00f3007a0c */ /* 0x000fe20004fa1270 */
[C---:B------:R-:W-:Y:S01]  /*99270*/  IMAD.WIDE R166, R168.reuse, 0x4, R4 ;  /* 0x00000004a8a67825 */ /* 0x040fe200078e0204 */
[----:B------:R-:W-:-:S03]  /*99280*/  IADD3 R169, R168, c[0x0][0x198], RZ ;  /* 0x00006600a8a97a10 */ /* 0x000fc60007ffe0ff */
[----:B-1----:R-:W-:Y:S01]  /*99290*/  IMAD.WIDE R164, R168, 0x4, R160 ;  /* 0x00000004a8a47825 */ /* 0x002fe200078e02a0 */
[----:B------:R-:W4:Y:S04]  /*992a0*/  LDL.LU R247, [R1+0x1228] ;  /* 0x0012280001f77983 */ /* 0x000f280000300800 */
[----:B------:R1:W-:Y:S04]  /*992b0*/  @P3 STG.E [R164.64], R246 ;  /* 0x000000f6a4003986 */ /* 0x0003e8000c101904 */
[----:B------:R1:W-:Y:S04]  /*992c0*/  @P4 STG.E [R2.64], R245 ;  /* 0x000000f502004986 */ /* 0x0003e8000c101904 */
[----:B------:R-:W-:Y:S01]  /*992d0*/  @P2 STG.E [R166.64], R244 ;  /* 0x000000f4a6002986 */ /* 0x000fe2000c101904 */
[----:B------:R-:W-:Y:S01]  /*992e0*/  ISETP.LT.AND P2, PT, R99, c[0x0][0x178], !P1 ;  /* 0x00005e0063007a0c */ /* 0x000fe20004f41270 */
[----:B-1----:R-:W-:-:S02]  /*992f0*/  IMAD.WIDE R164, R169, 0x4, R162 ;  /* 0x00000004a9a47825 */ /* 0x002fc400078e02a2 */
[----:B------:R-:W4:Y:S02]  /*99300*/  LDL.LU R246, [R1+0x1c9c] ;  /* 0x001c9c0001f67983 */ /* 0x000f240000300800 */
[C---:B------:R-:W-:Y:S01]  /*99310*/  IMAD.WIDE R2, R169.reuse, 0x4, R160 ;  /* 0x00000004a9027825 */ /* 0x040fe200078e02a0 */
[----:B------:R-:W-:Y:S01]  /*99320*/  ISETP.LT.AND P1, PT, R174, c[0x0][0x178], !P1 ;  /* 0x00005e00ae007a0c */ /* 0x000fe20004f21270 */
[----:B---3--:R1:W-:Y:S04]  /*99330*/  @P5 STG.E [R164.64], R251 ;  /* 0x000000fba4005986 */ /* 0x0083e8000c101904 */
[----:B--2---:R2:W-:Y:S04]  /*99340*/  @P6 STG.E [R2.64], R249 ;  /* 0x000000f902006986 */ /* 0x0045e8000c101904 */
[----:B-1----:R-:W3:Y:S01]  /*99350*/  LDL.LU R251, [R1+0x1a3c] ;  /* 0x001a3c0001fb7983 */ /* 0x002ee20000300800 */
[----:B--2---:R-:W-:-:S03]  /*99360*/  IMAD.WIDE R2, R169, 0x4, R6 ;  /* 0x00000004a9027825 */ /* 0x004fc600078e0206 */
[----:B------:R-:W2:Y:S04]  /*99370*/  LDL.LU R249, [R1+0x160c] ;  /* 0x00160c0001f97983 */ /* 0x000ea80000300800 */
[----:B------:R1:W-:Y:S04]  /*99380*/  @P2 STG.E [R2.64], R250 ;  /* 0x000000fa02002986 */ /* 0x0003e8000c101904 */
[----:B-1----:R-:W2:Y:S04]  /*99390*/  LDL.LU R2, [R1+0x1c98] ;  /* 0x001c980001027983 */ /* 0x002ea80000300800 */
[----:B------:R-:W3:Y:S01]  /*993a0*/  LDL.LU R3, [R1+0x1a38] ;  /* 0x001a380001037983 */ /* 0x000ee20000300800 */
[----:B------:R-:W-:-:S05]  /*993b0*/  IMAD.WIDE R164, R169, 0x4, R4 ;  /* 0x00000004a9a47825 */ /* 0x000fca00078e0204 */
[----:B----4-:R1:W-:Y:S04]  /*993c0*/  @P1 STG.E [R164.64], R248 ;  /* 0x000000f8a4001986 */ /* 0x0103e8000c101904 */
[----:B-1----:R-:W4:Y:S01]  /*993d0*/  LDL.LU R248, [R1+0x122c] ;  /* 0x00122c0001f87983 */ /* 0x002f220000300800 */
[C---:B------:R-:W-:Y:S02]  /*993e0*/  IADD3 R170, R242.reuse, 0x176, RZ ;  /* 0x00000176f2aa7810 */ /* 0x040fe40007ffe0ff */
[----:B------:R-:W-:Y:S01]  /*993f0*/  IADD3 R171, R242, 0x177, RZ ;  /* 0x00000177f2ab7810 */ /* 0x000fe20007ffe0ff */
[----:B------:R-:W4:Y:S01]  /*99400*/  LDL.LU R173, [R1+0x1cb8] ;  /* 0x001cb80001ad7983 */ /* 0x000f220000300800 */
[----:B------:R-:W-:Y:S02]  /*99410*/  ISETP.GE.AND P3, PT, R170, c[0x0][0x17c], PT ;  /* 0x00005f00aa007a0c */ /* 0x000fe40003f66270 */
[----:B------:R-:W-:Y:S01]  /*99420*/  ISETP.GE.AND P2, PT, R171, c[0x0][0x17c], PT ;  /* 0x00005f00ab007a0c */ /* 0x000fe20003f46270 */
[----:B------:R-:W4:Y:S01]  /*99430*/  LDL.LU R175, [R1+0x1c08] ;  /* 0x001c080001af7983 */ /* 0x000f220000300800 */
[----:B------:R-:W-:-:S02]  /*99440*/  ISETP.LT.AND P5, PT, R243, c[0x0][0x178], !P3 ;  /* 0x00005e00f3007a0c */ /* 0x000fc40005fa1270 */
[----:B------:R-:W-:Y:S01]  /*99450*/  ISETP.LT.AND P4, PT, R252, c[0x0][0x178], !P3 ;  /* 0x00005e00fc007a0c */ /* 0x000fe20005f81270 */
[----:B------:R-:W4:Y:S01]  /*99460*/  LDL.LU R245, [R1+0x1618] ;  /* 0x0016180001f57983 */ /* 0x000f220000300800 */
[----:B------:R-:W-:Y:S02]  /*99470*/  IADD3 R170, R169, c[0x0][0x198], RZ ;  /* 0x00006600a9aa7a10 */ /* 0x000fe40007ffe0ff */
[----:B------:R-:W-:Y:S01]  /*99480*/  ISETP.LT.AND P6, PT, R99, c[0x0][0x178], !P3 ;  /* 0x00005e0063007a0c */ /* 0x000fe20005fc1270 */
[----:B------:R-:W4:Y:S02]  /*99490*/  LDL.LU R244, [R1+0x1438] ;  /* 0x0014380001f47983 */ /* 0x000f240000300800 */
[----:B------:R-:W-:-:S04]  /*994a0*/  IMAD.WIDE R166, R170, 0x4, R162 ;  /* 0x00000004aaa67825 */ /* 0x000fc800078e02a2 */
[----:B------:R-:W-:Y:S01]  /*994b0*/  IMAD.WIDE R168, R170, 0x4, R160 ;  /* 0x00000004aaa87825 */ /* 0x000fe200078e02a0 */
[----:B------:R-:W-:Y:S01]  /*994c0*/  ISETP.LT.AND P3, PT, R174, c[0x0][0x178], !P3 ;  /* 0x00005e00ae007a0c */ /* 0x000fe20005f61270 */
[----:B------:R-:W4:Y:S01]  /*994d0*/  LDL.LU R250, [R1+0x1cbc] ;  /* 0x001cbc0001fa7983 */ /* 0x000f220000300800 */
[----:B------:R-:W-:Y:S02]  /*994e0*/  IADD3 R171, R170, c[0x0][0x198], RZ ;  /* 0x00006600aaab7a10 */ /* 0x000fe40007ffe0ff */
[----:B------:R-:W-:-:S03]  /*994f0*/  ISETP.LT.AND P1, PT, R99, c[0x0][0x178], !P2 ;  /* 0x00005e0063007a0c */ /* 0x000fc60005721270 */
[----:B------:R-:W-:Y:S01]  /*99500*/  IMAD.WIDE R164, R171, 0x4, R162 ;  /* 0x00000004aba47825 */ /* 0x000fe200078e02a2 */
[----:B--2---:R-:W-:Y:S01]  /*99510*/  @P5 STG.E [R166.64], R2 ;  /* 0x00000002a6005986 */ /* 0x004fe2000c101904 */
[----:B------:R-:W-:-:S03]  /*99520*/  ISETP.LT.AND P5, PT, R243, c[0x0][0x178], !P2 ;  /* 0x00005e00f3007a0c */ /* 0x000fc600057a1270 */
[----:B---3--:R1:W-:Y:S01]  /*99530*/  @P4 STG.E [R168.64], R3 ;  /* 0x00000003a8004986 */ /* 0x0083e2000c101904 */
[----:B------:R-:W-:Y:S01]  /*99540*/  ISETP.LT.AND P4, PT, R252, c[0x0][0x178], !P2 ;  /* 0x00005e00fc007a0c */ /* 0x000fe20005781270 */
[----:B-1----:R-:W-:-:S04]  /*99550*/  IMAD.WIDE R2, R170, 0x4, R6 ;  /* 0x00000004aa027825 */ /* 0x002fc800078e0206 */
[C---:B------:R-:W-:Y:S01]  /*99560*/  IMAD.WIDE R166, R171.reuse, 0x4, R160 ;  /* 0x00000004aba67825 */ /* 0x040fe200078e02a0 */
[----:B------:R1:W-:Y:S01]  /*99570*/  @P6 STG.E [R2.64], R172 ;  /* 0x000000ac02006986 */ /* 0x0003e2000c101904 */
[----:B------:R-:W-:Y:S02]  /*99580*/  ISETP.LT.AND P2, PT, R174, c[0x0][0x178], !P2 ;  /* 0x00005e00ae007a0c */ /* 0x000fe40005741270 */
[----:B------:R-:W-:-:S04]  /*99590*/  IMAD.WIDE R168, R171, 0x4, R6 ;  /* 0x00000004aba87825 */ /* 0x000fc800078e0206 */
[----:B-1----:R-:W-:-:S05]  /*995a0*/  IMAD.WIDE R2, R170, 0x4, R4 ;  /* 0x00000004aa027825 */ /* 0x002fca00078e0204 */
[----:B------:R-:W-:Y:S01]  /*995b0*/  @P3 STG.E [R2.64], R247 ;  /* 0x000000f702003986 */ /* 0x000fe2000c101904 */
[----:B------:R-:W-:Y:S02]  /*995c0*/  @P5 STG.E [R164.64], R246 ;  /* 0x000000f6a4005986 */ /* 0x000fe4000c101904 */
[----:B------:R1:W-:Y:S02]  /*995d0*/  @P4 STG.E [R166.64], R251 ;  /* 0x000000fba6004986 */ /* 0x0003e4000c101904 */
[----:B------:R2:W-:Y:S01]  /*995e0*/  @P1 STG.E [R168.64], R249 ;  /* 0x000000f9a8001986 */ /* 0x0005e2000c101904 */
[----:B-1----:R-:W3:Y:S01]  /*995f0*/  LDL.LU R251, [R1+0x1c0c] ;  /* 0x001c0c0001fb7983 */ /* 0x002ee20000300800 */
[----:B--2---:R-:W2:Y:S02]  /*99600*/  LDL.LU R249, [R1+0x161c] ;  /* 0x00161c0001f97983 */ /* 0x004ea40000300800 */
[----:B------:R-:W-:-:S05]  /*99610*/  IMAD.WIDE R2, R171, 0x4, R4 ;  /* 0x00000004ab027825 */ /* 0x000fca00078e0204 */
[----:B----4-:R1:W-:Y:S04]  /*99620*/  @P2 STG.E [R2.64], R248 ;  /* 0x000000f802002986 */ /* 0x0103e8000c101904 */
[----:B-1----:R-:W4:Y:S01]  /*99630*/  LDL.LU R248, [R1+0x143c] ;  /* 0x00143c0001f87983 */ /* 0x002f220000300800 */
[C---:B------:R-:W-:Y:S02]  /*99640*/  IADD3 R172, R242.reuse, 0x178, RZ ;  /* 0x00000178f2ac7810 */ /* 0x040fe40007ffe0ff */
[----:B------:R-:W-:Y:S02]  /*99650*/  IADD3 R164, R171, c[0x0][0x198], RZ ;  /* 0x00006600aba47a10 */ /* 0x000fe40007ffe0ff */
[----:B------:R-:W-:Y:S02]  /*99660*/  ISETP.LT.AND P2, PT, R243, c[0x0][0x178], !P0 ;  /* 0x00005e00f3007a0c */ /* 0x000fe40004741270 */
[----:B------:R-:W-:-:S02]  /*99670*/  IADD3 R165, R242, 0x17a, RZ ;  /* 0x0000017af2a57810 */ /* 0x000fc40007ffe0ff */
[----:B------:R-:W-:Y:S01]  /*99680*/  ISETP.GE.AND P6, PT, R172, c[0x0][0x17c], PT ;  /* 0x00005f00ac007a0c */ /* 0x000fe20003fc6270 */
[----:B------:R-:W4:Y:S01]  /*99690*/  LDL.LU R247, [R1+0x1ce8] ;  /* 0x001ce80001f77983 */ /* 0x000f220000300800 */
[C---:B------:R-:W-:Y:S01]  /*996a0*/  IMAD.WIDE R170, R164.reuse, 0x4, R162 ;  /* 0x00000004a4aa7825 */ /* 0x040fe200078e02a2 */
[----:B------:R-:W-:Y:S02]  /*996b0*/  IADD3 R2, R164, c[0x0][0x198], RZ ;  /* 0x00006600a4027a10 */ /* 0x000fe40007ffe0ff */
[----:B------:R-:W-:Y:S02]  /*996c0*/  ISETP.LT.AND P3, PT, R243, c[0x0][0x178], !P6 ;  /* 0x00005e00f3007a0c */ /* 0x000fe40007761270 */
[----:B------:R-:W-:Y:S02]  /*996d0*/  ISETP.LT.AND P1, PT, R252, c[0x0][0x178], !P6 ;  /* 0x00005e00fc007a0c */ /* 0x000fe40007721270 */
[----:B------:R-:W-:Y:S01]  /*996e0*/  ISETP.LT.AND P5, PT, R99, c[0x0][0x178], !P6 ;  /* 0x00005e0063007a0c */ /* 0x000fe200077a1270 */
[----:B------:R-:W-:-:S02]  /*996f0*/  ISETP.LT.AND P6, PT, R174, c[0x0][0x178], !P6 ;  /* 0x00005e00ae007a0c */ /* 0x000fc400077c1270 */
[----:B------:R-:W-:Y:S01]  /*99700*/  IMAD.WIDE R168, R164, 0x4, R160 ;  /* 0x00000004a4a87825 */ /* 0x000fe200078e02a0 */
[----:B------:R-:W-:-:S03]  /*99710*/  ISETP.GE.AND P4, PT, R165, c[0x0][0x17c], PT ;  /* 0x00005f00a5007a0c */ /* 0x000fc60003f86270 */
[----:B------:R-:W-:-:S04]  /*99720*/  IMAD.WIDE R166, R164, 0x4, R6 ;  /* 0x00000004a4a67825 */ /* 0x000fc800078e0206 */
[----:B------:R-:W-:Y:S01]  /*99730*/  IMAD.WIDE R164, R164, 0x4, R4 ;  /* 0x00000004a4a47825 */ /* 0x000fe200078e0204 */
[----:B------:R-:W4:Y:S04]  /*99740*/  LDL.LU R246, [R1+0x1ca8] ;  /* 0x001ca80001f67983 */ /* 0x000f280000300800 */
[----:B------:R1:W-:Y:S01]  /*99750*/  @P3 STG.E [R170.64], R173 ;  /* 0x000000adaa003986 */ /* 0x0003e2000c101904 */
[----:B------:R-:W-:Y:S01]  /*99760*/  @P1 STG.E [R168.64], R175 ;  /* 0x000000afa8001986 */ /* 0x000fe2000c101904 */
[----:B------:R-:W-:Y:S01]  /*99770*/  ISETP.LT.AND P3, PT, R252, c[0x0][0x178], !P0 ;  /* 0x00005e00fc007a0c */ /* 0x000fe20004761270 */
[----:B------:R1:W-:Y:S01]  /*99780*/  @P5 STG.E [R166.64], R245 ;  /* 0x000000f5a6005986 */ /* 0x0003e2000c101904 */
[----:B------:R1:W-:Y:S02]  /*99790*/  @P6 STG.E [R164.64], R244 ;  /* 0x000000f4a4006986 */ /* 0x0003e4000c101904 */
[----:B-1----:R-:W-:-:S02]  /*997a0*/  IMAD.WIDE R170, R2, 0x4, R162 ;  /* 0x0000000402aa7825 */ /* 0x002fc400078e02a2 */
[----:B------:R-:W4:Y:S04]  /*997b0*/  LDL.LU R245, [R1+0x1a48] ;  /* 0x001a480001f57983 */ /* 0x000f280000300800 */
[----:B------:R1:W-:Y:S01]  /*997c0*/  @P2 STG.E [R170.64], R250 ;  /* 0x000000faaa002986 */ /* 0x0003e2000c101904 */
[----:B------:R-:W-:Y:S01]  /*997d0*/  ISETP.LT.AND P2, PT, R99, c[0x0][0x178], !P0 ;  /* 0x00005e0063007a0c */ /* 0x000fe20004741270 */
[----:B------:R-:W-:-:S04]  /*997e0*/  IMAD.WIDE R166, R2, 0x4, R160 ;  /* 0x0000000402a67825 */ /* 0x000fc800078e02a0 */
[----:B------:R-:W4:Y:S01]  /*997f0*/  LDL.LU R244, [R1+0x1508] ;  /* 0x0015080001f47983 */ /* 0x000f220000300800 */
[----:B------:R-:W-:Y:S01]  /*99800*/  ISETP.LT.AND P0, PT, R174, c[0x0][0x178], !P0 ;  /* 0x00005e00ae007a0c */ /* 0x000fe20004701270 */
[----:B------:R-:W-:Y:S01]  /*99810*/  IMAD.WIDE R164, R2, 0x4, R6 ;  /* 0x0000000402a47825 */ /* 0x000fe200078e0206 */
[----:B------:R-:W-:Y:S01]  /*99820*/  IADD3 R3, R242, 0x17b, RZ ;  /* 0x0000017bf2037810 */ /* 0x000fe20007ffe0ff */
[----:B-1----:R-:W4:Y:S01]  /*99830*/  LDL.LU R250, [R1+0x1cec] ;  /* 0x001cec0001fa7983 */ /* 0x002f220000300800 */
[C---:B------:R-:W-:Y:S02]  /*99840*/  IADD3 R170, R2.reuse, c[0x0][0x198], RZ ;  /* 0x0000660002aa7a10 */ /* 0x040fe40007ffe0ff */
[----:B------:R-:W-:Y:S01]  /*99850*/  ISETP.GE.AND P1, PT, R3, c[0x0][0x17c], PT ;  /* 0x00005f0003007a0c */ /* 0x000fe20003f26270 */
[----:B------:R-:W-:Y:S01]  /*99860*/  IMAD.WIDE R2, R2, 0x4, R4 ;  /* 0x0000000402027825 */ /* 0x000fe200078e0204 */
[----:B---3--:R1:W-:Y:S03]  /*99870*/  @P3 STG.E [R166.64], R251 ;  /* 0x000000fba6003986 */ /* 0x0083e6000c101904 */
[----:B--2---:R2:W-:Y:S01]  /*99880*/  @P2 STG.E [R164.64], R249 ;  /* 0x000000f9a4002986 */ /* 0x0045e2000c101904 */
[----:B-1----:R-:W3:Y:S01]  /*99890*/  LDL.LU R251, [R1+0x1cac] ;  /* 0x001cac0001fb7983 */ /* 0x002ee20000300800 */
[----:B--2---:R-:W2:Y:S03]  /*998a0*/  LDL.LU R249, [R1+0x1a4c] ;  /* 0x001a4c0001f97983 */ /* 0x004ea60000300800 */
[----:B----4-:R1:W-:Y:S04]  /*998b0*/  @P0 STG.E [R2.64], R248 ;  /* 0x000000f802000986 */ /* 0x0103e8000c101904 */
[----:B-1----:R-:W4:Y:S01]  /*998c0*/  LDL.LU R248, [R1+0x150c] ;  /* 0x00150c0001f87983 */ /* 0x002f220000300800 */
[----:B------:R-:W-:-:S02]  /*998d0*/  ISETP.LT.AND P6, PT, R243, c[0x0][0x178], !P4 ;  /* 0x00005e00f3007a0c */ /* 0x000fc400067c1270 */
[----:B------:R-:W-:Y:S01]  /*998e0*/  ISETP.LT.AND P5, PT, R252, c[0x0][0x178], !P4 ;  /* 0x00005e00fc007a0c */ /* 0x000fe200067a1270 */
[----:B------:R-:W-:-:S04]  /*998f0*/  IMAD.WIDE R168, R170, 0x4, R162 ;  /* 0x00000004aaa87825 */ /* 0x000fc800078e02a2 */
[----:B------:R-:W-:Y:S01]  /*99900*/  IMAD.WIDE R166, R170, 0x4, R160 ;  /* 0x00000004aaa67825 */ /* 0x000fe200078e02a0 */
[----:B------:R-:W4:Y:S03]  /*99910*/  LDL.LU R172, [R1+0x1d08] ;  /* 0x001d080001ac7983 */ /* 0x000f260000300800 */
[----:B------:R-:W4:Y:S01]  /*99920*/  LDL.LU R173, [R1+0x1cd8] ;  /* 0x001cd80001ad7983 */ /* 0x000f220000300800 */
[----:B------:R-:W-:Y:S01]  /*99930*/  ISETP.LT.AND P3, PT, R252, c[0x0][0x178], !P1 ;  /* 0x00005e00fc007a0c */ /* 0x000fe20004f61270 */
[----:B------:R1:W-:Y:S01]  /*99940*/  @P6 STG.E [R168.64], R247 ;  /* 0x000000f7a8006986 */ /* 0x0003e2000c101904 */
[----:B------:R-:W-:Y:S01]  /*99950*/  ISETP.LT.AND P6, PT, R99, c[0x0][0x178], !P4 ;  /* 0x00005e0063007a0c */ /* 0x000fe200067c1270 */
[----:B------:R1:W-:Y:S01]  /*99960*/  @P5 STG.E [R166.64], R246 ;  /* 0x000000f6a6005986 */ /* 0x0003e2000c101904 */
[----:B------:R-:W-:Y:S02]  /*99970*/  ISETP.LT.AND P4, PT, R174, c[0x0][0x178], !P4 ;  /* 0x00005e00ae007a0c */ /* 0x000fe40006781270 */
[----:B------:R-:W-:Y:S01]  /*99980*/  ISETP.LT.AND P5, PT, R243, c[0x0][0x178], !P1 ;  /* 0x00005e00f3007a0c */ /* 0x000fe20004fa1270 */
[----:B------:R-:W-:Y:S01]  /*99990*/  IMAD.WIDE R2, R170, 0x4, R6 ;  /* 0x00000004aa027825 */ /* 0x000fe200078e0206 */
[----:B------:R-:W-:-:S03]  /*999a0*/  ISETP.LT.AND P0, PT, R99, c[0x0][0x178], !P1 ;  /* 0x00005e0063007a0c */ /* 0x000fc60004f01270 */
[C---:B------:R-:W-:Y:S01]  /*999b0*/  IMAD.WIDE R164, R170.reuse, 0x4, R4 ;  /* 0x00000004aaa47825 */ /* 0x040fe200078e0204 */
[----:B-1----:R-:W-:Y:S01]  /*999c0*/  IADD3 R168, R170, c[0x0][0x198], RZ ;  /* 0x00006600aaa87a10 */ /* 0x002fe20007ffe0ff */
[----:B------:R-:W4:Y:S04]  /*999d0*/  LDL.LU R247, [R1+0x1c18] ;  /* 0x001c180001f77983 */ /* 0x000f280000300800 */
[----:B------:R1:W-:Y:S01]  /*999e0*/  @P6 STG.E [R2.64], R245 ;  /* 0x000000f502006986 */ /* 0x0003e2000c101904 */
[----:B------:R-:W-:-:S03]  /*999f0*/  IMAD.WIDE R166, R168, 0x4, R162 ;  /* 0x00000004a8a67825 */ /* 0x000fc600078e02a2 */
[----:B------:R1:W-:Y:S01]  /*99a00*/  @P4 STG.E [R164.64], R244 ;  /* 0x000000f4a4004986 */ /* 0x0003e2000c101904 */
[----:B------:R-:W-:Y:S01]  /*99a10*/  ISETP.LT.AND P1, PT, R174, c[0x0][0x178], !P1 ;  /* 0x00005e00ae007a0c */ /* 0x000fe20004f21270 */
[C---:B-1----:R-:W-:Y:S02]  /*99a20*/  IMAD.WIDE R2, R168.reuse, 0x4, R160 ;  /* 0x00000004a8027825 */ /* 0x042fe400078e02a0 */
[----:B------:R-:W-:Y:S04]  /*99a30*/  @P5 STG.E [R166.64], R250 ;  /* 0x000000faa6005986 */ /* 0x000fe8000c101904 */
[----:B------:R-:W4:Y:S01]  /*99a40*/  LDL.LU R245, [R1+0x1518] ;  /* 0x0015180001f57983 */ /* 0x000f220000300800 */
[----:B------:R-:W-:-:S03]  /*99a50*/  IMAD.WIDE R164, R168, 0x4, R6 ;  /* 0x00000004a8a47825 */ /* 0x000fc600078e0206 */
[----:B---3--:R1:W-:Y:S02]  /*99a60*/  @P3 STG.E [R2.64], R251 ;  /* 0x000000fb02003986 */ /* 0x0083e4000c101904 */
[----:B--2---:R2:W-:Y:S02]  /*99a70*/  @P0 STG.E [R164.64], R249 ;  /* 0x000000f9a4000986 */ /* 0x0045e4000c101904 */
[----:B-1----:R-:W3:Y:S01]  /*99a80*/  LDL.LU R251, [R1+0x1d0c] ;  /* 0x001d0c0001fb7983 */ /* 0x002ee20000300800 */
[----:B--2---:R-:W2:Y:S02]  /*99a90*/  LDL.LU R249, [R1+0x1cdc] ;  /* 0x001cdc0001f97983 */ /* 0x004ea40000300800 */
[----:B------:R-:W2:Y:S02]  /*99aa0*/  LDL.LU R250, [R1+0x1c1c] ;  /* 0x001c1c0001fa7983 */ /* 0x000ea40000300800 */
[----:B------:R-:W-:-:S05]  /*99ab0*/  IMAD.WIDE R2, R168, 0x4, R4 ;  /* 0x00000004a8027825 */ /* 0x000fca00078e0204 */
[----:B----4-:R1:W-:Y:S04]  /*99ac0*/  @P1 STG.E [R2.64], R248 ;  /* 0x000000f802001986 */ /* 0x0103e8000c101904 */
[----:B-1----:R-:W3:Y:S01]  /*99ad0*/  LDL.LU R248, [R1+0x151c] ;  /* 0x00151c0001f87983 */ /* 0x002ee20000300800 */
[C---:B------:R-:W-:Y:S02]  /*99ae0*/  IADD3 R171, R242.reuse, 0x17c, RZ ;  /* 0x0000017cf2ab7810 */ /* 0x040fe40007ffe0ff */
[C---:B------:R-:W-:Y:S02]  /*99af0*/  IADD3 R169, R242.reuse, 0x17e, RZ ;  /* 0x0000017ef2a97810 */ /* 0x040fe40007ffe0ff */
[----:B------:R-:W-:Y:S01]  /*99b00*/  IADD3 R170, R242, 0x17d, RZ ;  /* 0x0000017df2aa7810 */ /* 0x000fe20007ffe0ff */
[----:B------:R-:W3:Y:S01]  /*99b10*/  LDL.LU R175, [R1+0x1d18] ;  /* 0x001d180001af7983 */ /* 0x000ee20000300800 */
[----:B------:R-:W-:-:S02]  /*99b20*/  ISETP.GE.AND P6, PT, R171, c[0x0][0x17c], PT ;  /* 0x00005f00ab007a0c */ /* 0x000fc40003fc6270 */
[----:B------:R-:W-:Y:S02]  /*99b30*/  ISETP.GE.AND P2, PT, R169, c[0x0][0x17c], PT ;  /* 0x00005f00a9007a0c */ /* 0x000fe40003f46270 */
[----:B------:R-:W-:Y:S01]  /*99b40*/  ISETP.GE.AND P3, PT, R170, c[0x0][0x17c], PT ;  /* 0x00005f00aa007a0c */ /* 0x000fe20003f66270 */
[----:B------:R-:W3:Y:S01]  /*99b50*/  LDL.LU R246, [R1+0x1cf8] ;  /* 0x001cf80001f67983 */ /* 0x000ee20000300800 */
[----:B------:R-:W-:Y:S02]  /*99b60*/  ISETP.LT.AND P4, PT, R243, c[0x0][0x178], !P6 ;  /* 0x00005e00f3007a0c */ /* 0x000fe40007781270 */
[----:B------:R-:W-:Y:S02]  /*99b70*/  ISETP.LT.AND P5, PT, R252, c[0x0][0x178], !P6 ;  /* 0x00005e00fc007a0c */ /* 0x000fe400077a1270 */
[----:B------:R-:W-:Y:S02]  /*99b80*/  IADD3 R169, R168, c[0x0][0x198], RZ ;  /* 0x00006600a8a97a10 */ /* 0x000fe40007ffe0ff */
[----:B------:R-:W-:-:S02]  /*99b90*/  ISETP.LT.AND P0, PT, R99, c[0x0][0x178], !P6 ;  /* 0x00005e0063007a0c */ /* 0x000fc40007701270 */
[----:B------:R-:W-:Y:S01]  /*99ba0*/  ISETP.LT.AND P1, PT, R252, c[0x0][0x178], !P3 ;  /* 0x00005e00fc007a0c */ /* 0x000fe20005f21270 */
[----:B------:R-:W3:Y:S01]  /*99bb0*/  LDL.LU R244, [R1+0x1cc8] ;  /* 0x001cc80001f47983 */ /* 0x000ee20000300800 */
[----:B------:R-:W-:-:S04]  /*99bc0*/  IMAD.WIDE R164, R169, 0x4, R162 ;  /* 0x00000004a9a47825 */ /* 0x000fc800078e02a2 */
[----:B------:R-:W-:Y:S01]  /*99bd0*/  IMAD.WIDE R166, R169, 0x4, R160 ;  /* 0x00000004a9a67825 */ /* 0x000fe200078e02a0 */
[----:B------:R-:W-:Y:S01]  /*99be0*/  ISETP.LT.AND P6, PT, R174, c[0x0][0x178], !P6 ;  /* 0x00005e00ae007a0c */ /* 0x000fe200077c1270 */
[----:B------:R1:W-:Y:S03]  /*99bf0*/  @P4 STG.E [R164.64], R172 ;  /* 0x000000aca4004986 */ /* 0x0003e6000c101904 */
[----:B------:R1:W-:Y:S01]  /*99c00*/  @P5 STG.E [R166.64], R173 ;  /* 0x000000ada6005986 */ /* 0x0003e2000c101904 */
[----:B------:R-:W-:Y:S01]  /*99c10*/  ISETP.LT.AND P5, PT, R243, c[0x0][0x178], !P3 ;  /* 0x00005e00f3007a0c */ /* 0x000fe20005fa1270 */
[----:B------:R-:W-:Y:S01]  /*99c20*/  IMAD.WIDE R2, R169, 0x4, R6 ;  /* 0x00000004a9027825 */ /* 0x000fe200078e0206 */
[----:B------:R-:W-:-:S03]  /*99c30*/  ISETP.LT.AND P4, PT, R99, c[0x0][0x178], !P3 ;  /* 0x00005e0063007a0c */ /* 0x000fc60005f81270 */
[C---:B-1----:R-:W-:Y:S01]  /*99c40*/  IMAD.WIDE R164, R169.reuse, 0x4, R4 ;  /* 0x00000004a9a47825 */ /* 0x042fe200078e0204 */
[----:B------:R-:W-:Y:S01]  /*99c50*/  IADD3 R169, R169, c[0x0][0x198], RZ ;  /* 0x00006600a9a97a10 */ /* 0x000fe20007ffe0ff */
[----:B------:R1:W-:Y:S01]  /*99c60*/  @P0 STG.E [R2.64], R247 ;  /* 0x000000f702000986 */ /* 0x0003e2000c101904 */
[----:B------:R-:W-:Y:S02]  /*99c70*/  IADD3 R166, R242, 0x181, RZ ;  /* 0x00000181f2a67810 */ /* 0x000fe40007ffe0ff */
[----:B------:R1:W-:Y:S01]  /*99c80*/  @P6 STG.E [R164.64], R245 ;  /* 0x000000f5a4006986 */ /* 0x0003e2000c101904 */
[----:B------:R-:W-:Y:S02]  /*99c90*/  ISETP.LT.AND P3, PT, R174, c[0x0][0x178], !P3 ;  /* 0x00005e00ae007a0c */ /* 0x000fe40005f61270 */
[----:B------:R-:W-:Y:S01]  /*99ca0*/  ISETP.GE.AND P0, PT, R166, c[0x0][0x17c], PT ;  /* 0x00005f00a6007a0c */ /* 0x000fe20003f06270 */
[----:B------:R-:W-:-:S04]  /*99cb0*/  IMAD.WIDE R166, R169, 0x4, R6 ;  /* 0x00000004a9a67825 */ /* 0x000fc800078e0206 */
[----:B-1----:R-:W-:-:S04]  /*99cc0*/  IMAD.WIDE R2, R169, 0x4, R162 ;  /* 0x00000004a9027825 */ /* 0x002fc800078e02a2 */
[C---:B------:R-:W-:Y:S01]  /*99cd0*/  IMAD.WIDE R164, R169.reuse, 0x4, R160 ;  /* 0x00000004a9a47825 */ /* 0x040fe200078e02a0 */
[----:B---3--:R1:W-:Y:S04]  /*99ce0*/  @P5 STG.E [R2.64], R251 ;  /* 0x000000fb02005986 */ /* 0x0083e8000c101904 */
[----:B--2---:R2:W-:Y:S02]  /*99cf0*/  @P1 STG.E [R164.64], R249 ;  /* 0x000000f9a4001986 */ /* 0x0045e4000c101904 */
[----:B------:R3:W-:Y:S01]  /*99d00*/  @P4 STG.E [R166.64], R250 ;  /* 0x000000faa6004986 */ /* 0x0007e2000c101904 */
[----:B-1----:R-:W4:Y:S01]  /*99d10*/  LDL.LU R251, [R1+0x16f8] ;  /* 0x0016f80001fb7983 */ /* 0x002f220000300800 */
[----:B--2---:R-:W2:Y:S02]  /*99d20*/  LDL.LU R249, [R1+0x1d1c] ;  /* 0x001d1c0001f97983 */ /* 0x004ea40000300800 */
[----:B------:R-:W2:Y:S02]  /*99d30*/  LDL.LU R245, [R1+0x1cfc] ;  /* 0x001cfc0001f57983 */ /* 0x000ea40000300800 */
[----:B---3--:R-:W3:Y:S02]  /*99d40*/  LDL.LU R250, [R1+0x1ccc] ;  /* 0x001ccc0001fa7983 */ /* 0x008ee40000300800 */
[----:B------:R-:W-:-:S05]  /*99d50*/  IMAD.WIDE R2, R169, 0x4, R4 ;  /* 0x00000004a9027825 */ /* 0x000fca00078e0204 */
[----:B------:R1:W-:Y:S04]  /*99d60*/  @P3 STG.E [R2.64], R248 ;  /* 0x000000f802003986 */ /* 0x0003e8000c101904 */
[----:B-1----:R-:W3:Y:S01]  /*99d70*/  LDL.LU R248, [R1+0x16fc] ;  /* 0x0016fc0001f87983 */ /* 0x002ee20000300800 */
[----:B------:R-:W-:Y:S02]  /*99d80*/  ISETP.LT.AND P6, PT, R243, c[0x0][0x178], !P2 ;  /* 0x00005e00f3007a0c */ /* 0x000fe400057c1270 */
[----:B------:R-:W-:Y:S02]  /*99d90*/  ISETP.LT.AND P5, PT, R252, c[0x0][0x178], !P2 ;  /* 0x00005e00fc007a0c */ /* 0x000fe400057a1270 */
[----:B------:R-:W-:Y:S02]  /*99da0*/  IADD3 R168, R169, c[0x0][0x198], RZ ;  /* 0x00006600a9a87a10 */ /* 0x000fe40007ffe0ff */
[----:B------:R-:W-:-:S02]  /*99db0*/  IADD3 R170, R242, 0x17f, RZ ;  /* 0x0000017ff2aa7810 */ /* 0x000fc40007ffe0ff */
[----:B------:R-:W-:Y:S01]  /*99dc0*/  ISETP.LT.AND P1, PT, R99, c[0x0][0x178], !P2 ;  /* 0x00005e0063007a0c */ /* 0x000fe20005721270 */
[----:B------:R-:W-:Y:S01]  /*99dd0*/  ISETP.LT.AND P2, PT, R174, c[0x0][0x178], !P2 ;  /* 0x00005e00ae007a0c */ /* 0x000fe20005741270 */
[----:B------:R-:W3:Y:S01]  /*99de0*/  LDL.LU R173, [R1+0x1d20] ;  /* 0x001d200001ad7983 */ /* 0x000ee20000300800 */
[----:B------:R-:W-:-:S04]  /*99df0*/  IMAD.WIDE R164, R168, 0x4, R162 ;  /* 0x00000004a8a47825 */ /* 0x000fc800078e02a2 */
[----:B------:R-:W-:Y:S01]  /*99e00*/  IMAD.WIDE R166, R168, 0x4, R160 ;  /* 0x00000004a8a67825 */ /* 0x000fe200078e02a0 */
[----:B------:R-:W-:Y:S01]  /*99e10*/  ISETP.GE.AND P4, PT, R170, c[0x0][0x17c], PT ;  /* 0x00005f00aa007a0c */ /* 0x000fe20003f86270 */
[----:B------:R-:W3:Y:S04]  /*99e20*/  LDL.LU R247, [R1+0x1710] ;  /* 0x0017100001f77983 */ /* 0x000ee80000300800 */
[----:B------:R1:W-:Y:S01]  /*99e30*/  @P6 STG.E [R164.64], R175 ;  /* 0x000000afa4006986 */ /* 0x0003e2000c101904 */
[----:B------:R1:W-:Y:S01]  /*99e40*/  @P5 STG.E [R166.64], R246 ;  /* 0x000000f6a6005986 */ /* 0x0003e2000c101904 */
[----:B------:R-:W-:Y:S02]  /*99e50*/  ISETP.LT.AND P6, PT, R243, c[0x0][0x178], !P4 ;  /* 0x00005e00f3007a0c */ /* 0x000fe400067c1270 */
[----:B------:R-:W-:Y:S01]  /*99e60*/  ISETP.LT.AND P3, PT, R252, c[0x0][0x178], !P4 ;  /* 0x00005e00fc007a0c */ /* 0x000fe20006761270 */
[----:B------:R-:W-:Y:S01]  /*99e70*/  IMAD.WIDE R2, R168, 0x4, R6 ;  /* 0x00000004a8027825 */ /* 0x000fe200078e0206 */
[----:B------:R-:W-:-:S02]  /*99e80*/  ISETP.LT.AND P5, PT, R99, c[0x0][0x178], !P4 ;  /* 0x00005e0063007a0c */ /* 0x000fc400067a1270 */
[----:B------:R-:W-:Y:S01]  /*99e90*/  IADD3 R169, R168, c[0x0][0x198], RZ ;  /* 0x00006600a8a97a10 */ /* 0x000fe20007ffe0ff */
[----:B------:R-:W-:Y:S01]  /*99ea0*/  ISETP.LT.AND P4, PT, R174, c[0x0][0x178], !P4 ;  /* 0x00005e00ae007a0c */ /* 0x000fe20006781270 */
[----:B------:R1:W-:Y:S02]  /*99eb0*/  @P1 STG.E [R2.64], R244 ;  /* 0x000000f402001986 */ /* 0x0003e4000c101904 */
[----:B-1----:R-:W-:Y:S01]  /*99ec0*/  IMAD.WIDE R164, R168, 0x4, R4 ;  /* 0x00000004a8a47825 */ /* 0x002fe200078e0204 */
[----:B------:R-:W-:Y:S01]  /*99ed0*/  IADD3 R166, R242, 0x180, RZ ;  /* 0x00000180f2a67810 */ /* 0x000fe20007ffe0ff */
[----:B------:R-:W3:Y:S03]  /*99ee0*/  LDL.LU R246, [R1+0x1310] ;  /* 0x0013100001f67983 */ /* 0x000ee60000300800 */
[----:B------:R-:W-:Y:S01]  /*99ef0*/  ISETP.GE.AND P1, PT, R166, c[0x0][0x17c], PT ;  /* 0x00005f00a6007a0c */ /* 0x000fe20003f26270 */
[----:B------:R-:W-:-:S04]  /*99f00*/  IMAD.WIDE R166, R169, 0x4, R160 ;  /* 0x00000004a9a67825 */ /* 0x000fc800078e02a0 */
[C---:B------:R-:W-:Y:S01]  /*99f10*/  IMAD.WIDE R2, R169.reuse, 0x4, R162 ;  /* 0x00000004a9027825 */ /* 0x040fe200078e02a2 */
[----:B------:R-:W3:Y:S04]  /*99f20*/  LDL.LU R244, [R1+0xfb0] ;  /* 0x000fb00001f47983 */ /* 0x000ee80000300800 */
[----:B----4-:R1:W-:Y:S01]  /*99f30*/  @P2 STG.E [R164.64], R251 ;  /* 0x000000fba4002986 */ /* 0x0103e2000c101904 */
[----:B--2---:R2:W-:Y:S02]  /*99f40*/  @P6 STG.E [R2.64], R249 ;  /* 0x000000f902006986 */ /* 0x0045e4000c101904 */
[----:B------:R-:W-:Y:S02]  /*99f50*/  @P3 STG.E [R166.64], R245 ;  /* 0x000000f5a6003986 */ /* 0x000fe4000c101904 */
[C---:B-1----:R-:W-:Y:S01]  /*99f60*/  IMAD.WIDE R164, R169.reuse, 0x4, R6 ;  /* 0x00000004a9a47825 */ /* 0x042fe200078e0206 */
[----:B------:R-:W4:Y:S03]  /*99f70*/  LDL.LU R251, [R1+0x1d24] ;  /* 0x001d240001fb7983 */ /* 0x000f260000300800 */
[----:B--2---:R-:W2:Y:S02]  /*99f80*/  LDL.LU R249, [R1+0x1714] ;  /* 0x0017140001f97983 */ /* 0x004ea40000300800 */
[----:B------:R-:W-:Y:S01]  /*99f90*/  IMAD.WIDE R2, R169, 0x4, R4 ;  /* 0x00000004a9027825 */ /* 0x000fe200078e0204 */
[----:B---3--:R1:W-:Y:S04]  /*99fa0*/  @P5 STG.E [R164.64], R250 ;  /* 0x000000faa4005986 */ /* 0x0083e8000c101904 */
[----:B------:R3:W-:Y:S04]  /*99fb0*/  @P4 STG.E [R2.64], R248 ;  /* 0x000000f802004986 */ /* 0x0007e8000c101904 */
[----:B-1----:R-:W2:Y:S04]  /*99fc0*/  LDL.LU R250, [R1+0x1314] ;  /* 0x0013140001fa7983 */ /* 0x002ea80000300800 */
[----:B---3--:R-:W3:Y:S01]  /*99fd0*/  LDL.LU R248, [R1+0xfb4] ;  /* 0x000fb40001f87983 */ /* 0x008ee20000300800 */
[----:B------:R-:W-:-:S02]  /*99fe0*/  ISETP.LT.AND P2, PT, R243, c[0x0][0x178], !P1 ;  /* 0x00005e00f3007a0c */ /* 0x000fc40004f41270 */
[----:B------:R-:W-:Y:S02]  /*99ff0*/  ISETP.LT.AND P3, PT, R252, c[0x0][0x178], !P1 ;  /* 0x00005e00fc007a0c */ /* 0x000fe40004f61270 */
[----:B------:R-:W-:Y:S02]  /*9a000*/  IADD3 R166, R169, c[0x0][0x198], RZ ;  /* 0x00006600a9a67a10 */ /* 0x000fe40007ffe0ff */
[----:B------:R-:W-:Y:S01]  /*9a010*/  ISETP.LT.AND P4, PT, R99, c[0x0][0x178], !P1 ;  /* 0x00005e0063007a0c */ /* 0x000fe20004f81270 */
[----:B------:R-:W-:Y:S01]  /*9a020*/  ISETP.LT.AND P1, PT, R174, c[0x0][0x178], !P1 ;  /* 0x00005e00ae007a0c */ /* 0x000fe20004f21270 */
[----:B------:R-:W3:Y:S01]  /*9a030*/  LDL.LU R172, [R1+0x1db0] ;  /* 0x001db00001ac7983 */ /* 0x000ee20000300800 */
[----:B------:R-:W3:Y:S02]  /*9a040*/  LDL.LU R175, [R1+0x1840] ;  /* 0x0018400001af7983 */ /* 0x000ee40000300800 */
[----:B------:R-:W-:-:S04]  /*9a050*/  IMAD.WIDE R2, R166, 0x4, R162 ;  /* 0x00000004a6027825 */ /* 0x000fc800078e02a2 */
[----:B------:R-:W-:Y:S01]  /*9a060*/  IMAD.WIDE R164, R166, 0x4, R160 ;  /* 0x00000004a6a47825 */ /* 0x000fe200078e02a0 */
[----:B------:R-:W-:Y:S02]  /*9a070*/  ISETP.LT.AND P6, PT, R243, c[0x0][0x178], !P0 ;  /* 0x00005e00f3007a0c */ /* 0x000fe400047c1270 */
[----:B------:R-:W-:Y:S01]  /*9a080*/  ISETP.LT.AND P5, PT, R252, c[0x0][0x178], !P0 ;  /* 0x00005e00fc007a0c */ /* 0x000fe200047a1270 */
[----:B------:R-:W3:Y:S04]  /*9a090*/  LDL.LU R245, [R1+0x1330] ;  /* 0x0013300001f57983 */ /* 0x000ee80000300800 */
[----:B------:R1:W-:Y:S01]  /*9a0a0*/  @P2 STG.E [R2.64], R173 ;  /* 0x000000ad02002986 */ /* 0x0003e2000c101904 */
[----:B------:R1:W-:Y:S01]  /*9a0b0*/  @P3 STG.E [R164.64], R247 ;  /* 0x000000f7a4003986 */ /* 0x0003e2000c101904 */
[----:B------:R-:W-:-:S02]  /*9a0c0*/  ISETP.LT.AND P3, PT, R99, c[0x0][0x178], !P0 ;  /* 0x00005e0063007a0c */ /* 0x000fc40004761270 */
[----:B------:R-:W-:Y:S02]  /*9a0d0*/  IADD3 R167, R242, 0x182, RZ ;  /* 0x00000182f2a77810 */ /* 0x000fe40007ffe0ff */
[C---:B------:R-:W-:Y:S01]  /*9a0e0*/  IADD3 R170, R166.reuse, c[0x0][0x198], RZ ;  /* 0x00006600a6aa7a10 */ /* 0x040fe20007ffe0ff */
[----:B-1----:R-:W-:-:S04]  /*9a0f0*/  IMAD.WIDE R2, R166, 0x4, R6 ;  /* 0x00000004a6027825 */ /* 0x002fc800078e0206 */
[----:B------:R-:W-:Y:S01]  /*9a100*/  IMAD.WIDE R164, R166, 0x4, R4 ;  /* 0x00000004a6a47825 */ /* 0x000fe200078e0204 */
[----:B------:R-:W-:-:S03]  /*9a110*/  ISETP.GE.AND P2, PT, R167, c[0x0][0x17c], PT ;  /* 0x00005f00a7007a0c */ /* 0x000fc60003f46270 */
[----:B------:R-:W-:Y:S01]  /*9a120*/  IMAD.WIDE R166, R170, 0x4, R162 ;  /* 0x00000004aaa67825 */ /* 0x000fe200078e02a2 */
[----:B------:R1:W-:Y:S03]  /*9a130*/  @P4 STG.E [R2.64], R246 ;  /* 0x000000f602004986 */ /* 0x0003e6000c101904 */
[----:B------:R1:W-:Y:S01]  /*9a140*/  @P1 STG.E [R164.64], R244 ;  /* 0x000000f4a4001986 */ /* 0x0003e2000c101904 */
[----:B------:R-:W-:Y:S01]  /*9a150*/  ISETP.LT.AND P1, PT, R174, c[0x0][0x178], !P0 ;  /* 0x00005e00ae007a0c */ /* 0x000fe20004721270 */
[----:B------:R-:W-:-:S04]  /*9a160*/  IMAD.WIDE R168, R170, 0x4, R160 ;  /* 0x00000004aaa87825 */ /* 0x000fc800078e02a0 */
[C---:B-1----:R-:W-:Y:S01]  /*9a170*/  IMAD.WIDE R2, R170.reuse, 0x4, R6 ;  /* 0x00000004aa027825 */ /* 0x042fe200078e0206 */
[----:B------:R-:W3:Y:S04]  /*9a180*/  LDL.LU R244, [R1+0x1120] ;  /* 0x0011200001f47983 */ /* 0x000ee80000300800 */
[----:B----4-:R1:W-:Y:S01]  /*9a190*/  @P6 STG.E [R166.64], R251 ;  /* 0x000000fba6006986 */ /* 0x0103e2000c101904 */
[----:B--2---:R2:W-:Y:S03]  /*9a1a0*/  @P5 STG.E [R168.64], R249 ;  /* 0x000000f9a8005986 */ /* 0x0045e6000c101904 */
[----:B-1----:R-:W4:Y:S04]  /*9a1b0*/  LDL.LU R251, [R1+0x1db4] ;  /* 0x001db40001fb7983 */ /* 0x002f280000300800 */
[----:B--2---:R-:W2:Y:S04]  /*9a1c0*/  LDL.LU R249, [R1+0x1844] ;  /* 0x0018440001f97983 */ /* 0x004ea80000300800 */
[----:B------:R1:W-:Y:S02]  /*9a1d0*/  @P3 STG.E [R2.64], R250 ;  /* 0x000000fa02003986 */ /* 0x0003e4000c101904 */
[----:B-1----:R-:W-:-:S02]  /*9a1e0*/  IMAD.WIDE R2, R170, 0x4, R4 ;  /* 0x00000004aa027825 */ /* 0x002fc400078e0204 */
[----:B------:R-:W2:Y:S04]  /*9a1f0*/  LDL.LU R250, [R1+0x1334] ;  /* 0x0013340001fa7983 */ /* 0x000ea80000300800 */
[----:B---3--:R1:W-:Y:S04]  /*9a200*/  @P1 STG.E [R2.64], R248 ;  /* 0x000000f802001986 */ /* 0x0083e8000c101904 */
[----:B-1----:R-:W3:Y:S01]  /*9a210*/  LDL.LU R248, [R1+0x1124] ;  /* 0x0011240001f87983 */ /* 0x002ee20000300800 */
[----:B------:R-:W-:Y:S02]  /*9a220*/  ISETP.LT.AND P6, PT, R243, c[0x0][0x178], !P2 ;  /* 0x00005e00f3007a0c */ /* 0x000fe400057c1270 */
[----:B------:R-:W-:-:S02]  /*9a230*/  ISETP.LT.AND P4, PT, R252, c[0x0][0x178], !P2 ;  /* 0x00005e00fc007a0c */ /* 0x000fc40005781270 */
[----:B------:R-:W-:Y:S02]  /*9a240*/  IADD3 R164, R242, 0x183, RZ ;  /* 0x00000183f2a47810 */ /* 0x000fe40007ffe0ff */
[----:B------:R-:W-:Y:S02]  /*9a250*/  ISETP.LT.AND P5, PT, R99, c[0x0][0x178], !P2 ;  /* 0x00005e0063007a0c */ /* 0x000fe400057a1270 */
[----:B------:R-:W-:Y:S02]  /*9a260*/  IADD3 R171, R170, c[0x0][0x198], RZ ;  /* 0x00006600aaab7a10 */ /* 0x000fe40007ffe0ff */
[----:B------:R-:W-:Y:S02]  /*9a270*/  IADD3 R166, R242, 0x184, RZ ;  /* 0x00000184f2a67810 */ /* 0x000fe40007ffe0ff */
[----:B------:R-:W-:Y:S01]  /*9a280*/  ISETP.GE.AND P0, PT, R164, c[0x0][0x17c], PT ;  /* 0x00005f00a4007a0c */ /* 0x000fe20003f06270 */
[----:B------:R-:W3:Y:S01]  /*9a290*/  LDL.LU R173, [R1+0x1dc0] ;  /* 0x001dc00001ad7983 */ /* 0x000ee20000300800 */
[----:B------:R-:W-:Y:S01]  /*9a2a0*/  ISETP.LT.AND P2, PT, R174, c[0x0][0x178], !P2 ;  /* 0x00005e00ae007a0c */ /* 0x000fe20005741270 */
[----:B------:R-:W-:Y:S01]  /*9a2b0*/  IMAD.WIDE R164, R171, 0x4, R162 ;  /* 0x00000004aba47825 */ /* 0x000fe200078e02a2 */
[----:B------:R-:W-:-:S03]  /*9a2c0*/  ISETP.GE.AND P3, PT, R166, c[0x0][0x17c], PT ;  /* 0x00005f00a6007a0c */ /* 0x000fc60003f66270 */
[----:B------:R-:W-:-:S04]  /*9a2d0*/  IMAD.WIDE R166, R171, 0x4, R160 ;  /* 0x00000004aba67825 */ /* 0x000fc800078e02a0 */
[----:B------:R-:W-:Y:S01]  /*9a2e0*/  IMAD.WIDE R168, R171, 0x4, R6 ;  /* 0x00000004aba87825 */ /* 0x000fe200078e0206 */
[----:B------:R-:W3:Y:S04]  /*9a2f0*/  LDL.LU R247, [R1+0x1850] ;  /* 0x0018500001f77983 */ /* 0x000ee80000300800 */
[----:B------:R-:W-:Y:S01]  /*9a300*/  @P6 STG.E [R164.64], R172 ;  /* 0x000000aca4006986 */ /* 0x000fe2000c101904 */
[----:B------:R-:W-:Y:S01]  /*9a310*/  @P4 STG.E [R166.64], R175 ;  /* 0x000000afa6004986 */ /* 0x000fe2000c101904 */
[----:B------:R-:W-:Y:S01]  /*9a320*/  ISETP.LT.AND P4, PT, R243, c[0x0][0x178], !P0 ;  /* 0x00005e00f3007a0c */ /* 0x000fe20004781270 */
[----:B------:R1:W-:Y:S01]  /*9a330*/  @P5 STG.E [R168.64], R245 ;  /* 0x000000f5a8005986 */ /* 0x0003e2000c101904 */
[----:B------:R-:W-:Y:S01]  /*9a340*/  ISETP.LT.AND P5, PT, R252, c[0x0][0x178], !P0 ;  /* 0x00005e00fc007a0c */ /* 0x000fe200047a1270 */
[----:B------:R-:W3:Y:S01]  /*9a350*/  LDL.LU R246, [R1+0x1410] ;  /* 0x0014100001f67983 */ /* 0x000ee20000300800 */
[----:B------:R-:W-:Y:S01]  /*9a360*/  ISETP.LT.AND P1, PT, R99, c[0x0][0x178], !P0 ;  /* 0x00005e0063007a0c */ /* 0x000fe20004721270 */
[----:B------:R-:W-:Y:S01]  /*9a370*/  ISETP.LT.AND P0, PT, R174, c[0x0][0x178], !P0 ;  /* 0x00005e00ae007a0c */ /* 0x000fe20004701270 */
[C---:B-1----:R-:W-:Y:S01]  /*9a380*/  IADD3 R169, R171.reuse, c[0x0][0x198], RZ ;  /* 0x00006600aba97a10 */ /* 0x042fe20007ffe0ff */
[----:B------:R-:W-:Y:S01]  /*9a390*/  IMAD.WIDE R166, R171, 0x4, R4 ;  /* 0x00000004aba67825 */ /* 0x000fe200078e0204 */
[----:B------:R-:W3:Y:S03]  /*9a3a0*/  LDL.LU R245, [R1+0x1230] ;  /* 0x0012300001f57983 */ /* 0x000ee60000300800 */
[----:B------:R-:W-:-:S04]  /*9a3b0*/  IMAD.WIDE R2, R169, 0x4, R162 ;  /* 0x00000004a9027825 */ /* 0x000fc800078e02a2 */
[C---:B------:R-:W-:Y:S01]  /*9a3c0*/  IMAD.WIDE R164, R169.reuse, 0x4, R160 ;  /* 0x00000004a9a47825 */ /* 0x040fe200078e02a0 */
[----:B------:R-:W-:Y:S04]  /*9a3d0*/  @P2 STG.E [R166.64], R244 ;  /* 0x000000f4a6002986 */ /* 0x000fe8000c101904 */
[----:B----4-:R1:W-:Y:S04]  /*9a3e0*/  @P4 STG.E [R2.64], R251 ;  /* 0x000000fb02004986 */ /* 0x0103e8000c101904 */
[----:B--2---:R2:W-:Y:S04]  /*9a3f0*/  @P5 STG.E [R164.64], R249 ;  /* 0x000000f9a4005986 */ /* 0x0045e8000c101904 */
[----:B-1----:R-:W4:Y:S01]  /*9a400*/  LDL.LU R251, [R1+0x1dc4] ;  /* 0x001dc40001fb7983 */ /* 0x002f220000300800 */
[----:B------:R-:W-:-:S04]  /*9a410*/  IMAD.WIDE R2, R169, 0x4, R6 ;  /* 0x00000004a9027825 */ /* 0x000fc800078e0206 */
[----:B--2---:R-:W-:Y:S01]  /*9a420*/  IMAD.WIDE R164, R169, 0x4, R4 ;  /* 0x00000004a9a47825 */ /* 0x004fe200078e0204 */
[----:B------:R-:W2:Y:S04]  /*9a430*/  LDL.LU R249, [R1+0x1854] ;  /* 0x0018540001f97983 */ /* 0x000ea80000300800 */
[----:B------:R-:W-:Y:S04]  /*9a440*/  @P1 STG.E [R2.64], R250 ;  /* 0x000000fa02001986 */ /* 0x000fe8000c101904 */
[----:B---3--:R1:W-:Y:S04]  /*9a450*/  @P0 STG.E [R164.64], R248 ;  /* 0x000000f8a4000986 */ /* 0x0083e8000c101904 */
[----:B-1----:R-:W3:Y:S01]  /*9a460*/  LDL.LU R248, [R1+0x1414] ;  /* 0x0014140001f87983 */ /* 0x002ee20000300800 */
[----:B------:R-:W3:Y:S02]  /*9a470*/  LDL.LU R250, [R1+0x1234] ;  /* 0x0012340001fa7983 */ /* 0x000ee40000300800 */
[----:B------:R-:W3:Y:S01]  /*9a480*/  LDL.LU R244, [R1+0x1dd0] ;  /* 0x001dd00001f47983 */ /* 0x000ee20000300800 */
[----:B------:R-:W-:-:S02]  /*9a490*/  IADD3 R168, R242, 0x185, RZ ;  /* 0x00000185f2a87810 */ /* 0x000fc40007ffe0ff */
[----:B------:R-:W-:Y:S02]  /*9a4a0*/  ISETP.LT.AND P6, PT, R243, c[0x0][0x178], !P3 ;  /* 0x00005e00f3007a0c */ /* 0x000fe40005fc1270 */
[----:B------:R-:W-:Y:S02]  /*9a4b0*/  ISETP.LT.AND P5, PT, R252, c[0x0][0x178], !P3 ;  /* 0x00005e00fc007a0c */ /* 0x000fe40005fa1270 */
[----:B------:R-:W-:Y:S02]  /*9a4c0*/  ISETP.LT.AND P4, PT, R99, c[0x0][0x178], !P3 ;  /* 0x00005e0063007a0c */ /* 0x000fe40005f81270 */
[----:B------:R-:W-:Y:S01]  /*9a4d0*/  ISETP.GE.AND P2, PT, R168, c[0x0][0x17c], PT ;  /* 0x00005f00a8007a0c */ /* 0x000fe20003f46270 */
[----:B------:R-:W-:Y:S01]  /*9a4e0*/  IADD3 R168, R169, c[0x0][0x198], RZ ;  /* 0x00006600a9a87a10 */ /* 0x000fe20007ffe0ff */
[----:B------:R-:W-:Y:S01]  /*9a4f0*/  IADD3 R170, R242, 0x187, RZ ;  /* 0x00000187f2aa7810 */ /* 0x000fe20007ffe0ff */
[----:B------:R-:W3:Y:S03]  /*9a500*/  LDL.LU R175, [R1+0x15e0] ;  /* 0x0015e00001af7983 */ /* 0x000ee60000300800 */
[----:B------:R-:W-:Y:S01]  /*9a510*/  IMAD.WIDE R166, R168, 0x4, R162 ;  /* 0x00000004a8a67825 */ /* 0x000fe200078e02a2 */
[----:B------:R-:W-:-:S03]  /*9a520*/  ISETP.LT.AND P3, PT, R174, c[0x0][0x178], !P3 ;  /* 0x00005e00ae007a0c */ /* 0x000fc60005f61270 */
[----:B------:R-:W-:-:S04]  /*9a530*/  IMAD.WIDE R164, R168, 0x4, R160 ;  /* 0x00000004a8a47825 */ /* 0x000fc800078e02a0 */
[C---:B------:R-:W-:Y:S01]  /*9a540*/  IMAD.WIDE R2, R168.reuse, 0x4, R6 ;  /* 0x00000004a8027825 */ /* 0x040fe200078e0206 */
[----:B------:R1:W-:Y:S01]  /*9a550*/  @P6 STG.E [R166.64], R173 ;  /* 0x000000ada6006986 */ /* 0x0003e2000c101904 */
[----:B------:R-:W-:Y:S02]  /*9a560*/  ISETP.LT.AND P6, PT, R243, c[0x0][0x178], !P2 ;  /* 0x00005e00f3007a0c */ /* 0x000fe400057c1270 */
[----:B------:R-:W-:Y:S01]  /*9a570*/  IADD3 R169, R168, c[0x0][0x198], RZ ;  /* 0x00006600a8a97a10 */ /* 0x000fe20007ffe0ff */
[----:B------:R1:W-:Y:S01]  /*9a580*/  @P5 STG.E [R164.64], R247 ;  /* 0x000000f7a4005986 */ /* 0x0003e2000c101904 */
[----:B------:R1:W-:Y:S01]  /*9a590*/  @P4 STG.E [R2.64], R246 ;  /* 0x000000f602004986 */ /* 0x0003e2000c101904 */
[----:B------:R-:W-:Y:S02]  /*9a5a0*/  ISETP.LT.AND P1, PT, R252, c[0x0][0x178], !P2 ;  /* 0x00005e00fc007a0c */ /* 0x000fe40005721270 */
[----:B------:R-:W-:Y:S02]  /*9a5b0*/  ISETP.LT.AND P5, PT, R99, c[0x0][0x178], !P2 ;  /* 0x00005e0063007a0c */ /* 0x000fe400057a1270 */
[----:B-1----:R-:W-:Y:S01]  /*9a5c0*/  IADD3 R166, R242, 0x186, RZ ;  /* 0x00000186f2a67810 */ /* 0x002fe20007ffe0ff */
[----:B------:R-:W-:-:S04]  /*9a5d0*/  IMAD.WIDE R164, R169, 0x4, R162 ;  /* 0x00000004a9a47825 */ /* 0x000fc800078e02a2 */
[----:B------:R-:W-:Y:S01]  /*9a5e0*/  IMAD.WIDE R2, R168, 0x4, R4 ;  /* 0x00000004a8027825 */ /* 0x000fe200078e0204 */
[----:B------:R-:W-:Y:S02]  /*9a5f0*/  ISETP.GE.AND P0, PT, R166, c[0x0][0x17c], PT ;  /* 0x00005f00a6007a0c */ /* 0x000fe40003f06270 */
[----:B------:R-:W-:Y:S01]  /*9a600*/  ISETP.LT.AND P2, PT, R174, c[0x0][0x178], !P2 ;  /* 0x00005e00ae007a0c */ /* 0x000fe20005741270 */
[----:B------:R-:W3:Y:S04]  /*9a610*/  LDL.LU R247, [R1+0x1240] ;  /* 0x0012400001f77983 */ /* 0x000ee80000300800 */
[----:B------:R1:W-:Y:S01]  /*9a620*/  @P3 STG.E [R2.64], R245 ;  /* 0x000000f502003986 */ /* 0x0003e2000c101904 */
[----:B------:R-:W-:Y:S01]  /*9a630*/  IMAD.WIDE R166, R169, 0x4, R160 ;  /* 0x00000004a9a67825 */ /* 0x000fe200078e02a0 */
[----:B------:R-:W-:-:S03]  /*9a640*/  ISETP.GE.AND P4, PT, R170, c[0x0][0x17c], PT ;  /* 0x00005f00aa007a0c */ /* 0x000fc60003f86270 */
[C---:B------:R-:W-:Y:S02]  /*9a650*/  IADD3 R170, R169.reuse, c[0x0][0x198], RZ ;  /* 0x00006600a9aa7a10 */ /* 0x040fe40007ffe0ff */
[----:B-1----:R-:W-:-:S04]  /*9a660*/  IMAD.WIDE R2, R169, 0x4, R6 ;  /* 0x00000004a9027825 */ /* 0x002fc800078e0206 */
[----:B------:R-:W-:Y:S01]  /*9a670*/  IMAD.WIDE R168, R169, 0x4, R4 ;  /* 0x00000004a9a87825 */ /* 0x000fe200078e0204 */
[----:B----4-:R1:W-:Y:S01]  /*9a680*/  @P6 STG.E [R164.64], R251 ;  /* 0x000000fba4006986 */ /* 0x0103e2000c101904 */
[----:B------:R-:W-:-:S03]  /*9a690*/  ISETP.LT.AND P6, PT, R243, c[0x0][0x178], !P0 ;  /* 0x00005e00f3007a0c */ /* 0x000fc600047c1270 */
[----:B--2---:R2:W-:Y:S04]  /*9a6a0*/  @P1 STG.E [R166.64], R249 ;  /* 0x000000f9a6001986 */ /* 0x0045e8000c101904 */
[----:B-1----:R-:W4:Y:S01]  /*9a6b0*/  LDL.LU R251, [R1+0x1dd4] ;  /* 0x001dd40001fb7983 */ /* 0x002f220000300800 */
[----:B------:R-:W4:Y:S03]  /*9a6c0*/  LDL.LU R246, [R1+0x1a14] ;  /* 0x001a140001f67983 */ /* 0x000f260000300800 */
[----:B--2---:R-:W2:Y:S04]  /*9a6d0*/  LDL.LU R249, [R1+0x15e4] ;  /* 0x0015e40001f97983 */ /* 0x004ea80000300800 */
[----:B---3--:R1:W-:Y:S01]  /*9a6e0*/  @P5 STG.E [R2.64], R248 ;  /* 0x000000f802005986 */ /* 0x0083e2000c101904 */
[----:B------:R3:W-:Y:S03]  /*9a6f0*/  @P2 STG.E [R168.64], R250 ;  /* 0x000000faa8002986 */ /* 0x0007e6000c101904 */
[----:B-1----:R-:W2:Y:S01]  /*9a700*/  LDL.LU R248, [R1+0x1244] ;  /* 0x0012440001f87983 */ /* 0x002ea20000300800 */
[----:B------:R-:W-:-:S04]  /*9a710*/  IMAD.WIDE R2, R170, 0x4, R162 ;  /* 0x00000004aa027825 */ /* 0x000fc800078e02a2 */
[----:B------:R-:W2:Y:S02]  /*9a720*/  LDL.LU R171, [R1+0x1de0] ;  /* 0x001de00001ab7983 */ /* 0x000ea40000300800 */
[----:B------:R-:W2:Y:S01]  /*9a730*/  LDL.LU R172, [R1+0x1be0] ;  /* 0x001be00001ac7983 */ /* 0x000ea20000300800 */
[----:B------:R-:W2:Y:S01]  /*9a740*/  LDL.LU R173, [R1+0x15f0] ;  /* 0x0015f00001ad7983 */ /* 0x000ea20000300800 */
[----:B------:R-:W2:Y:S02]  /*9a750*/  LDL.LU R245, [R1+0x1420] ;  /* 0x0014200001f57983 */ /* 0x000ea40000300800 */
[----:B---3--:R-:W3:Y:S01]  /*9a760*/  LDL.LU R250, [R1+0x1de4] ;  /* 0x001de40001fa7983 */ /* 0x008ee20000300800 */
[----:B------:R1:W-:Y:S04]  /*9a770*/  @P6 STG.E [R2.64], R244 ;  /* 0x000000f402006986 */ /* 0x0003e8000c101904 */
[----:B-1----:R-:W2:Y:S01]  /*9a780*/  LDL.LU R244, [R1+0x3618] ;  /* 0x0036180001f47983 */ /* 0x002ea20000300800 */
[----:B------:R-:W2:Y:S01]  /*9a790*/  LDL.LU R3, [R1+0x1a10] ;  /* 0x001a100001037983 */ /* 0x000ea20000300800 */
[----:B------:R-:W-:-:S02]  /*9a7a0*/  ISETP.LT.AND P3, PT, R252, c[0x0][0x178], !P0 ;  /* 0x00005e00fc007a0c */ /* 0x000fc40004761270 */
[----:B------:R-:W-:Y:S02]  /*9a7b0*/  ISETP.LT.AND P1, PT, R99, c[0x0][0x178], !P0 ;  /* 0x00005e0063007a0c */ /* 0x000fe40004721270 */
[----:B------:R-:W-:Y:S01]  /*9a7c0*/  IADD3 R164, R242, 0x188, RZ ;  /* 0x00000188f2a47810 */ /* 0x000fe20007ffe0ff */
[----:B------:R-:W-:-:S03]  /*9a7d0*/  IMAD.WIDE R166, R170, 0x4, R6 ;  /* 0x00000004aaa67825 */ /* 0x000fc600078e0206 */
[----:B------:R-:W-:Y:S01]  /*9a7e0*/  ISETP.GE.AND P5, PT, R164, c[0x0][0x17c], PT ;  /* 0x00005f00a4007a0c */ /* 0x000fe20003fa6270 */
[----:B------:R-:W-:Y:S01]  /*9a7f0*/  IMAD.WIDE R164, R170, 0x4, R160 ;  /* 0x00000004aaa47825 */ /* 0x000fe200078e02a0 */
[----:B------:R-:W-:-:S03]  /*9a800*/  ISETP.LT.AND P0, PT, R174, c[0x0][0x178], !P0 ;  /* 0x00005e00ae007a0c */ /* 0x000fc60004701270 */
[C---:B------:R-:W-:Y:S01]  /*9a810*/  IMAD.WIDE R168, R170.reuse, 0x4, R4 ;  /* 0x00000004aaa87825 */ /* 0x040fe200078e0204 */
[----:B------:R-:W-:Y:S02]  /*9a820*/  IADD3 R170, R170, c[0x0][0x198], RZ ;  /* 0x00006600aaaa7a10 */ /* 0x000fe40007ffe0ff */
[----:B------:R-:W-:Y:S02]  /*9a830*/  ISETP.LT.AND P2, PT, R99, c[0x0][0x178], !P4 ;  /* 0x00005e0063007a0c */ /* 0x000fe40006741270 */
[----:B------:R-:W-:Y:S02]  /*9a840*/  IADD3 R2, R242, 0x189, RZ ;  /* 0x00000189f2027810 */ /* 0x000fe40007ffe0ff */
[C---:B------:R-:W-:Y:S01]  /*9a850*/  ISETP.LT.AND P6, PT, R243.reuse, c[0x0][0x178], !P5 ;  /* 0x00005e00f3007a0c */ /* 0x040fe20006fc1270 */
[----:B--2---:R-:W-:Y:S01]  /*9a860*/  @P3 STG.E [R164.64], R3 ;  /* 0x00000003a4003986 */ /* 0x004fe2000c101904 */
[----:B------:R1:W-:Y:S01]  /*9a870*/  @P1 STG.E [R166.64], R175 ;  /* 0x000000afa6001986 */ /* 0x0003e2000c101904 */
[----:B------:R-:W-:-:S02]  /*9a880*/  ISETP.LT.AND P1, PT, R243, c[0x0][0x178], !P4 ;  /* 0x00005e00f3007a0c */ /* 0x000fc40006721270 */
[----:B------:R-:W-:Y:S01]  /*9a890*/  ISETP.LT.AND P3, PT, R252, c[0x0][0x178], !P4 ;  /* 0x00005e00fc007a0c */ /* 0x000fe20006761270 */
[----:B------:R-:W-:Y:S01]  /*9a8a0*/  @P0 STG.E [R168.64], R247 ;  /* 0x000000f7a8000986 */ /* 0x000fe2000c101904 */
[----:B------:R-:W-:Y:S02]  /*9a8b0*/  ISETP.LT.AND P4, PT, R174, c[0x0][0x178], !P4 ;  /* 0x00005e00ae007a0c */ /* 0x000fe40006781270 */
[----:B------:R-:W-:Y:S01]  /*9a8c0*/  ISETP.GE.AND P0, PT, R2, c[0x0][0x17c], PT ;  /* 0x00005f0002007a0c */ /* 0x000fe20003f06270 */
[----:B-1----:R-:W-:-:S04]  /*9a8d0*/  IMAD.WIDE R166, R170, 0x4, R162 ;  /* 0x00000004aaa67825 */ /* 0x002fc800078e02a2 */
[----:B------:R-:W-:-:S04]  /*9a8e0*/  IMAD.WIDE R2, R170, 0x4, R160 ;  /* 0x00000004aa027825 */ /* 0x000fc800078e02a0 */
[C---:B------:R-:W-:Y:S01]  /*9a8f0*/  IMAD.WIDE R164, R170.reuse, 0x4, R6 ;  /* 0x00000004aaa47825 */ /* 0x040fe200078e0206 */
[----:B----4-:R1:W-:Y:S03]  /*9a900*/  @P1 STG.E [R166.64], R251 ;  /* 0x000000fba6001986 */ /* 0x0103e6000c101904 */
[----:B------:R-:W-:Y:S02]  /*9a910*/  @P3 STG.E [R2.64], R246 ;  /* 0x000000f602003986 */ /* 0x000fe4000c101904 */
[----:B------:R2:W-:Y:S01]  /*9a920*/  @P2 STG.E [R164.64], R249 ;  /* 0x000000f9a4002986 */ /* 0x0005e2000c101904 */
[----:B-1----:R-:W4:Y:S01]  /*9a930*/  LDL.LU R251, [R1+0x1be4] ;  /* 0x001be40001fb7983 */ /* 0x002f220000300800 */
[----:B------:R-:W-:-:S04]  /*9a940*/  IMAD.WIDE R166, R170, 0x4, R4 ;  /* 0x00000004aaa67825 */ /* 0x000fc800078e0204 */
[----:B--2---:R-:W2:Y:S01]  /*9a950*/  LDL.LU R249, [R1+0x15f4] ;  /* 0x0015f40001f97983 */ /* 0x004ea20000300800 */
[----:B------:R1:W-:Y:S04]  /*9a960*/  @P4 STG.E [R166.64], R248 ;  /* 0x000000f8a6004986 */ /* 0x0003e8000c101904 */
[----:B-1----:R-:W2:Y:S01]  /*9a970*/  LDL.LU R248, [R1+0x1424] ;  /* 0x0014240001f87983 */ /* 0x002ea20000300800 */
[----:B------:R-:W-:Y:S02]  /*9a980*/  IADD3 R168, R170, c[0x0][0x198], RZ ;  /* 0x00006600aaa87a10 */ /* 0x000fe40007ffe0ff */
[----:B------:R-:W-:Y:S02]  /*9a990*/  ISETP.LT.AND P1, PT, R252, c[0x0][0x178], !P5 ;  /* 0x00005e00fc007a0c */ /* 0x000fe40006f21270 */
[----:B------:R-:W-:Y:S01]  /*9a9a0*/  ISETP.LT.AND P3, PT, R99, c[0x0][0x178], !P5 ;  /* 0x00005e0063007a0c */ /* 0x000fe20006f61270 */
[----:B------:R-:W-:Y:S01]  /*9a9b0*/  ISETP.LT.AND P5, PT, R174, c[0x0][0x178], !P5 ;  /* 0x00005e00ae007a0c */ /* 0x000fe20006fa1270 */
[----:B------:R-:W-:Y:S01]  /*9a9c0*/  IADD3 R166, R242, 0x18a, RZ ;  /* 0x0000018af2a67810 */ /* 0x000fe20007ffe0ff */
[----:B------:R-:W-:-:S04]  /*9a9d0*/  IMAD.WIDE R2, R168, 0x4, R162 ;  /* 0x00000004a8027825 */ /* 0x000fc800078e02a2 */
[----:B------:R-:W-:Y:S01]  /*9a9e0*/  IMAD.WIDE R164, R168, 0x4, R160 ;  /* 0x00000004a8a47825 */ /* 0x000fe200078e02a0 */
[----:B------:R-:W-:Y:S01]  /*9a9f0*/  ISETP.LT.AND P4, PT, R252, c[0x0][0x178], !P0 ;  /* 0x00005e00fc007a0c */ /* 0x000fe20004781270 */
[----:B------:R-:W2:Y:S04]  /*9aa00*/  LDL.LU R175, [R1+0x1e00] ;  /* 0x001e000001af7983 */ /* 0x000ea80000300800 */
[----:B------:R1:W-:Y:S01]  /*9aa10*/  @P6 STG.E [R2.64], R171 ;  /* 0x000000ab02006986 */ /* 0x0003e2000c101904 */
[----:B------:R-:W-:Y:S02]  /*9aa20*/  ISETP.LT.AND P6, PT, R243, c[0x0][0x178], !P0 ;  /* 0x00005e00f3007a0c */ /* 0x000fe400047c1270 */
[----:B------:R-:W-:Y:S02]  /*9aa30*/  ISETP.GE.AND P2, PT, R166, c[0x0][0x17c], PT ;  /* 0x00005f00a6007a0c */ /* 0x000fe40003f46270 */
[C---:B------:R-:W-:Y:S01]  /*9aa40*/  IADD3 R169, R168.reuse, c[0x0][0x198], RZ ;  /* 0x00006600a8a97a10 */ /* 0x040fe20007ffe0ff */
[C---:B------:R-:W-:Y:S01]  /*9aa50*/  IMAD.WIDE R166, R168.reuse, 0x4, R4 ;  /* 0x00000004a8a67825 */ /* 0x040fe200078e0204 */
[----:B------:R3:W-:Y:S04]  /*9aa60*/  @P1 STG.E [R164.64], R172 ;  /* 0x000000aca4001986 */ /* 0x0007e8000c101904 */
[----:B------:R-:W2:Y:S01]  /*9aa70*/  LDL.LU R247, [R1+0x1d90] ;  /* 0x001d900001f77983 */ /* 0x000ea20000300800 */
[----:B------:R-:W2:Y:S02]  /*9aa80*/  LDL.LU R246, [R1+0x1a20] ;  /* 0x001a200001f67983 */ /* 0x000ea40000300800 */
[----:B-1----:R-:W-:-:S05]  /*9aa90*/  IMAD.WIDE R2, R168, 0x4, R6 ;  /* 0x00000004a8027825 */ /* 0x002fca00078e0206 */
[----:B------:R1:W-:Y:S01]  /*9aaa0*/  @P3 STG.E [R2.64], R173 ;  /* 0x000000ad02003986 */ /* 0x0003e2000c101904 */
[----:B---3--:R-:W-:-:S04]  /*9aab0*/  IMAD.WIDE R164, R169, 0x4, R162 ;  /* 0x00000004a9a47825 */ /* 0x008fc800078e02a2 */
[----:B------:R-:W-:Y:S01]  /*9aac0*/  @P5 STG.E [R166.64], R245 ;  /* 0x000000f5a6005986 */ /* 0x000fe2000c101904 */
[----:B------:R-:W-:Y:S01]  /*9aad0*/  ISETP.LT.AND P5, PT, R99, c[0x0][0x178], !P0 ;  /* 0x00005e0063007a0c */ /* 0x000fe200047a1270 */
[----:B------:R-:W-:Y:S01]  /*9aae0*/  ISETP.LT.AND P0, PT, R174, c[0x0][0x178], !P0 ;  /* 0x00005e00ae007a0c */ /* 0x000fe20004701270 */
[----:B------:R3:W-:Y:S01]  /*9aaf0*/  @P6 STG.E [R164.64], R250 ;  /* 0x000000faa4006986 */ /* 0x0007e2000c101904 */
[----:B-1----:R-:W-:-:S03]  /*9ab00*/  IMAD.WIDE R2, R169, 0x4, R160 ;  /* 0x00000004a9027825 */ /* 0x002fc600078e02a0 */
[----:B---3--:R-:W3:Y:S01]  /*9ab10*/  LDL.LU R250, [R1+0x14e0] ;  /* 0x0014e00001fa7983 */ /* 0x008ee20000300800 */
[----:B------:R-:W-:-:S03]  /*9ab20*/  IMAD.WIDE R164, R169, 0x4, R4 ;  /* 0x00000004a9a47825 */ /* 0x000fc600078e0204 */
[----:B----4-:R1:W-:Y:S04]  /*9ab30*/  @P4 STG.E [R2.64], R251 ;  /* 0x000000fb02004986 */ /* 0x0103e8000c101904 */
[----:B-1----:R-:W4:Y:S01]  /*9ab40*/  LDL.LU R251, [R1+0x1e04] ;  /* 0x001e040001fb7983 */ /* 0x002f220000300800 */
[----:B------:R-:W-:-:S04]  /*9ab50*/  IMAD.WIDE R2, R169, 0x4, R6 ;  /* 0x00000004a9027825 */ /* 0x000fc800078e0206 */
[----:B------:R-:W4:Y:S01]  /*9ab60*/  LDL.LU R245, [R1+0x1d94] ;  /* 0x001d940001f57983 */ /* 0x000f220000300800 */
[----:B--2---:R1:W-:Y:S01]  /*9ab70*/  @P5 STG.E [R2.64], R249 ;  /* 0x000000f902005986 */ /* 0x0043e2000c101904 */
[----:B------:R2:W-:Y:S03]  /*9ab80*/  @P0 STG.E [R164.64], R248 ;  /* 0x000000f8a4000986 */ /* 0x0005e6000c101904 */
[----:B-1----:R-:W4:Y:S01]  /*9ab90*/  LDL.LU R249, [R1+0x1a24] ;  /* 0x001a240001f97983 */ /* 0x002f220000300800 */
[----:B--2---:R-:W2:Y:S01]  /*9aba0*/  LDL.LU R248, [R1+0x14e4] ;  /* 0x0014e40001f87983 */ /* 0x004ea20000300800 */
[----:B------:R-:W-:Y:S02]  /*9abb0*/  ISETP.LT.AND P1, PT, R243, c[0x0][0x178], !P2 ;  /* 0x00005e00f3007a0c */ /* 0x000fe40005721270 */
[----:B------:R-:W-:Y:S02]  /*9abc0*/  ISETP.LT.AND P3, PT, R252, c[0x0][0x178], !P2 ;  /* 0x00005e00fc007a0c */ /* 0x000fe40005761270 */
[----:B------:R-:W-:-:S02]  /*9abd0*/  IADD3 R167, R242, 0x18b, RZ ;  /* 0x0000018bf2a77810 */ /* 0x000fc40007ffe0ff */
[----:B------:R-:W-:Y:S02]  /*9abe0*/  ISETP.LT.AND P6, PT, R99, c[0x0][0x178], !P2 ;  /* 0x00005e0063007a0c */ /* 0x000fe400057c1270 */
[----:B------:R-:W-:Y:S02]  /*9abf0*/  IADD3 R168, R169, c[0x0][0x198], RZ ;  /* 0x00006600a9a87a10 */ /* 0x000fe40007ffe0ff */
[----:B------:R-:W-:Y:S02]  /*9ac00*/  IADD3 R166, R242, 0x18c, RZ ;  /* 0x0000018cf2a67810 */ /* 0x000fe40007ffe0ff */
[----:B------:R-:W-:Y:S01]  /*9ac10*/  ISETP.GE.AND P4, PT, R167, c[0x0][0x17c], PT ;  /* 0x00005f00a7007a0c */ /* 0x000fe20003f86270 */
[----:B------:R-:W-:Y:S01]  /*9ac20*/  ISETP.LT.AND P2, PT, R174, c[0x0][0x178], !P2 ;  /* 0x00005e00ae007a0c */ /* 0x000fe20005741270 */
[----:B------:R-:W2:Y:S01]  /*9ac30*/  LDL.LU R172, [R1+0x1e20] ;  /* 0x001e200001ac7983 */ /* 0x000ea20000300800 */
[----:B------:R-:W-:Y:S01]  /*9ac40*/  IMAD.WIDE R2, R168, 0x4, R162 ;  /* 0x00000004a8027825 */ /* 0x000fe200078e02a2 */
[----:B------:R-:W-:-:S03]  /*9ac50*/  ISETP.GE.AND P5, PT, R166, c[0x0][0x17c], PT ;  /* 0x00005f00a6007a0c */ /* 0x000fc60003fa6270 */
[----:B------:R-:W-:-:S04]  /*9ac60*/  IMAD.WIDE R164, R168, 0x4, R160 ;  /* 0x00000004a8a47825 */ /* 0x000fc800078e02a0 */
[C---:B------:R-:W-:Y:S01]  /*9ac70*/  IMAD.WIDE R166, R168.reuse, 0x4, R6 ;  /* 0x00000004a8a67825 */ /* 0x040fe200078e0206 */
[----:B------:R-:W-:Y:S01]  /*9ac80*/  ISETP.LT.AND P0, PT, R243, c[0x0][0x178], !P4 ;  /* 0x00005e00f3007a0c */ /* 0x000fe20006701270 */
[----:B------:R1:W-:Y:S01]  /*9ac90*/  @P1 STG.E [R2.64], R175 ;  /* 0x000000af02001986 */ /* 0x0003e2000c101904 */
[----:B------:R-:W-:Y:S01]  /*9aca0*/  IADD3 R169, R168, c[0x0][0x198], RZ ;  /* 0x00006600a8a97a10 */ /* 0x000fe20007ffe0ff */
[----:B------:R1:W-:Y:S02]  /*9acb0*/  @P3 STG.E [R164.64], R247 ;  /* 0x000000f7a4003986 */ /* 0x0003e4000c101904 */
[----:B------:R1:W-:Y:S01]  /*9acc0*/  @P6 STG.E [R166.64], R246 ;  /* 0x000000f6a6006986 */ /* 0x0003e2000c101904 */
[----:B------:R-:W-:Y:S02]  /*9acd0*/  ISETP.LT.AND P1, PT, R252, c[0x0][0x178], !P4 ;  /* 0x00005e00fc007a0c */ /* 0x000fe40006721270 */
[----:B------:R-:W-:Y:S01]  /*9ace0*/  ISETP.LT.AND P6, PT, R99, c[0x0][0x178], !P4 ;  /* 0x00005e0063007a0c */ /* 0x000fe200067c1270 */
[----:B-1----:R-:W-:Y:S01]  /*9acf0*/  IMAD.WIDE R2, R168, 0x4, R4 ;  /* 0x00000004a8027825 */ /* 0x002fe200078e0204 */
[----:B------:R-:W2:Y:S03]  /*9ad00*/  LDL.LU R247, [R1+0x1df0] ;  /* 0x001df00001f77983 */ /* 0x000ea60000300800 */
[----:B------:R-:W-:Y:S01]  /*9ad10*/  IMAD.WIDE R164, R169, 0x4, R162 ;  /* 0x00000004a9a47825 */ /* 0x000fe200078e02a2 */
[----:B------:R-:W-:Y:S01]  /*9ad20*/  IADD3 R166, R242, 0x18d, RZ ;  /* 0x0000018df2a67810 */ /* 0x000fe20007ffe0ff */
[----:B---3--:R1:W-:Y:S02]  /*9ad30*/  @P2 STG.E [R2.64], R250 ;  /* 0x000000fa02002986 */ /* 0x0083e4000c101904 */
[----:B------:R-:W3:Y:S01]  /*9ad40*/  LDL.LU R246, [R1+0x1bf0] ;  /* 0x001bf00001f67983 */ /* 0x000ee20000300800 */
[----:B------:R-:W-:-:S02]  /*9ad50*/  ISETP.LT.AND P4, PT, R174, c[0x0][0x178], !P4 ;  /* 0x00005e00ae007a0c */ /* 0x000fc40006781270 */
[----:B------:R-:W-:Y:S01]  /*9ad60*/  ISETP.GE.AND P3, PT, R166, c[0x0][0x17c], PT ;  /* 0x00005f00a6007a0c */ /* 0x000fe20003f66270 */
[----:B------:R-:W-:Y:S01]  /*9ad70*/  IADD3 R166, R242, 0x18e, RZ ;  /* 0x0000018ef2a67810 */ /* 0x000fe20007ffe0ff */
[----:B-1----:R-:W3:Y:S01]  /*9ad80*/  LDL.LU R250, [R1+0x14f0] ;  /* 0x0014f00001fa7983 */ /* 0x002ee20000300800 */
[C---:B------:R-:W-:Y:S02]  /*9ad90*/  IMAD.WIDE R2, R169.reuse, 0x4, R160 ;  /* 0x00000004a9027825 */ /* 0x040fe400078e02a0 */
[----:B------:R-:W-:Y:S02]  /*9ada0*/  ISETP.GE.AND P2, PT, R166, c[0x0][0x17c], PT ;  /* 0x00005f00a6007a0c */ /* 0x000fe40003f46270 */
[C---:B------:R-:W-:Y:S01]  /*9adb0*/  IMAD.WIDE R166, R169.reuse, 0x4, R4 ;  /* 0x00000004a9a67825 */ /* 0x040fe200078e0204 */
[----:B----4-:R1:W-:Y:S03]  /*9adc0*/  @P0 STG.E [R164.64], R251 ;  /* 0x000000fba4000986 */ /* 0x0103e6000c101904 */
[----:B------:R-:W-:Y:S01]  /*9add0*/  @P1 STG.E [R2.64], R245 ;  /* 0x000000f502001986 */ /* 0x000fe2000c101904 */
[----:B-1----:R-:W4:Y:S01]  /*9ade0*/  LDL.LU R251, [R1+0x1e24] ;  /* 0x001e240001fb7983 */ /* 0x002f220000300800 */
[----:B------:R-:W-:-:S05]  /*9adf0*/  IMAD.WIDE R164, R169, 0x4, R6 ;  /* 0x00000004a9a47825 */ /* 0x000fca00078e0206 */
[----:B------:R1:W-:Y:S01]  /*9ae00*/  @P6 STG.E [R164.64], R249 ;  /* 0x000000f9a4006986 */ /* 0x0003e2000c101904 */
[----:B--2---:R2:W-:Y:S03]  /*9ae10*/  @P4 STG.E [R166.64], R248 ;  /* 0x000000f8a6004986 */ /* 0x0045e6000c101904 */
[----:B-1----:R-:W4:Y:S01]  /*9ae20*/  LDL.LU R249, [R1+0x1df4] ;  /* 0x001df40001f97983 */ /* 0x002f220000300800 */
[----:B------:R-:W4:Y:S03]  /*9ae30*/  LDL.LU R245, [R1+0x1bf4] ;  /* 0x001bf40001f57983 */ /* 0x000f260000300800 */
[----:B--2---:R-:W2:Y:S01]  /*9ae40*/  LDL.LU R248, [R1+0x14f4] ;  /* 0x0014f40001f87983 */ /* 0x004ea20000300800 */
[----:B------:R-:W-:Y:S02]  /*9ae50*/  ISETP.LT.AND P0, PT, R243, c[0x0][0x178], !P5 ;  /* 0x00005e00f3007a0c */ /* 0x000fe40006f01270 */
[----:B------:R-:W-:-:S02]  /*9ae60*/  ISETP.LT.AND P1, PT, R252, c[0x0][0x178], !P5 ;  /* 0x00005e00fc007a0c */ /* 0x000fc40006f21270 */
[----:B------:R-:W-:Y:S02]  /*9ae70*/  IADD3 R168, R169, c[0x0][0x198], RZ ;  /* 0x00006600a9a87a10 */ /* 0x000fe40007ffe0ff */
[----:B------:R-:W-:Y:S01]  /*9ae80*/  ISETP.LT.AND P6, PT, R99, c[0x0][0x178], !P5 ;  /* 0x00005e0063007a0c */ /* 0x000fe20006fc1270 */
[----:B------:R-:W-:Y:S01]  /*9ae90*/  ISETP.LT.AND P5, PT, R174, c[0x0][0x178], !P5 ;  /* 0x00005e00ae007a0c */ /* 0x000fe20006fa1270 */
[----:B------:R-:W-:Y:S02]  /*9aea0*/  IADD3 R166, R242, 0x18f, RZ ;  /* 0x0000018ff2a67810 */ /* 0x000fe40007ffe0ff */
[----:B------:R-:W-:Y:S01]  /*9aeb0*/  ISETP.LT.AND P4, PT, R243, c[0x0][0x178], !P3 ;  /* 0x00005e00f3007a0c */ /* 0x000fe20005f81270 */
[----:B------:R-:W-:-:S04]  /*9aec0*/  IMAD.WIDE R2, R168, 0x4, R162 ;  /* 0x00000004a8027825 */ /* 0x000fc800078e02a2 */
[C---:B------:R-:W-:Y:S01]  /*9aed0*/  IMAD.WIDE R164, R168.reuse, 0x4, R160 ;  /* 0x00000004a8a47825 */ /* 0x040fe200078e02a0 */
[----:B------:R-:W-:Y:S01]  /*9aee0*/  IADD3 R169, R168, c[0x0][0x198], RZ ;  /* 0x00006600a8a97a10 */ /* 0x000fe20007ffe0ff */
[----:B------:R-:W2:Y:S04]  /*9aef0*/  LDL.LU R173, [R1+0x1e30] ;  /* 0x001e300001ad7983 */ /* 0x000ea80000300800 */
[----:B------:R1:W-:Y:S01]  /*9af00*/  @P0 STG.E [R2.64], R172 ;  /* 0x000000ac02000986 */ /* 0x0003e2000c101904 */
[----:B------:R-:W-:Y:S01]  /*9af10*/  ISETP.GE.AND P0, PT, R166, c[0x0][0x17c], PT ;  /* 0x00005f00a6007a0c */ /* 0x000fe20003f06270 */
[----:B------:R-:W-:-:S04]  /*9af20*/  IMAD.WIDE R166, R168, 0x4, R4 ;  /* 0x00000004a8a67825 */ /* 0x000fc800078e0204 */
[----:B------:R-:W2:Y:S01]  /*9af30*/  LDL.LU R175, [R1+0x1e10] ;  /* 0x001e100001af7983 */ /* 0x000ea20000300800 */
[----:B------:R3:W-:Y:S01]  /*9af40*/  @P1 STG.E [R164.64], R247 ;  /* 0x000000f7a4001986 */ /* 0x0007e2000c101904 */
[----:B------:R-:W-:Y:S01]  /*9af50*/  ISETP.LT.AND P1, PT, R252, c[0x0][0x178], !P3 ;  /* 0x00005e00fc007a0c */ /* 0x000fe20005f21270 */
[----:B-1----:R-:W-:-:S04]  /*9af60*/  IMAD.WIDE R2, R168, 0x4, R6 ;  /* 0x00000004a8027825 */ /* 0x002fc800078e0206 */
[----:B---3--:R-:W-:Y:S01]  /*9af70*/  IMAD.WIDE R164, R169, 0x4, R162 ;  /* 0x00000004a9a47825 */ /* 0x008fe200078e02a2 */
[----:B------:R1:W-:Y:S03]  /*9af80*/  @P6 STG.E [R2.64], R246 ;  /* 0x000000f602006986 */ /* 0x0003e6000c101904 */
[----:B------:R3:W-:Y:S01]  /*9af90*/  @P5 STG.E [R166.64], R250 ;  /* 0x000000faa6005986 */ /* 0x0007e2000c101904 */
[----:B------:R-:W-:Y:S01]  /*9afa0*/  ISETP.LT.AND P5, PT, R99, c[0x0][0x178], !P3 ;  /* 0x00005e0063007a0c */ /* 0x000fe20005fa1270 */
[----:B------:R-:W-:Y:S01]  /*9afb0*/  ISETP.LT.AND P3, PT, R174, c[0x0][0x178], !P3 ;  /* 0x00005e00ae007a0c */ /* 0x000fe20005f61270 */
[----:B------:R-:W2:Y:S04]  /*9afc0*/  LDL.LU R247, [R1+0x1da0] ;  /* 0x001da00001f77983 */ /* 0x000ea80000300800 */
[----:B-1----:R-:W2:Y:S01]  /*9afd0*/  LDL.LU R246, [R1+0x1720] ;  /* 0x0017200001f67983 */ /* 0x002ea20000300800 */
[----:B---3--:R-:W3:Y:S02]  /*9afe0*/  LDL.LU R250, [R1+0x1e34] ;  /* 0x001e340001fa7983 */ /* 0x008ee40000300800 */
[----:B------:R-:W-:-:S04]  /*9aff0*/  IMAD.WIDE R2, R169, 0x4, R6 ;  /* 0x00000004a9027825 */ /* 0x000fc800078e0206 */
[C---:B------:R-:W-:Y:S01]  /*9b000*/  IMAD.WIDE R166, R169.reuse, 0x4, R4 ;  /* 0x00000004a9a67825 */ /* 0x040fe200078e0204 */
[----:B----4-:R1:W-:Y:S03]  /*9b010*/  @P4 STG.E [R164.64], R251 ;  /* 0x000000fba4004986 */ /* 0x0103e6000c101904 */
[----:B-1----:R-:W-:Y:S01]  /*9b020*/  IMAD.WIDE R164, R169, 0x4, R160 ;  /* 0x00000004a9a47825 */ /* 0x002fe200078e02a0 */
[----:B------:R-:W4:Y:S04]  /*9b030*/  LDL.LU R251, [R1+0x1e14] ;  /* 0x001e140001fb7983 */ /* 0x000f280000300800 */
[----:B------:R1:W-:Y:S01]  /*9b040*/  @P1 STG.E [R164.64], R249 ;  /* 0x000000f9a4001986 */ /* 0x0003e2000c101904 */
[----:B------:R-:W-:Y:S02]  /*9b050*/  @P5 STG.E [R2.64], R245 ;  /* 0x000000f502005986 */ /* 0x000fe4000c101904 */
[----:B--2---:R2:W-:Y:S01]  /*9b060*/  @P3 STG.E [R166.64], R248 ;  /* 0x000000f8a6003986 */ /* 0x0045e2000c101904 */
[----:B-1----:R-:W4:Y:S04]  /*9b070*/  LDL.LU R249, [R1+0x1da4] ;  /* 0x001da40001f97983 */ /* 0x002f280000300800 */
[----:B--2---:R-:W2:Y:S01]  /*9b080*/  LDL.LU R248, [R1+0x1724] ;  /* 0x0017240001f87983 */ /* 0x004ea20000300800 */
[----:B------:R-:W-:-:S02]  /*9b090*/  ISETP.LT.AND P6, PT, R243, c[0x0][0x178], !P2 ;  /* 0x00005e00f3007a0c */ /* 0x000fc400057c1270 */
[----:B------:R-:W-:Y:S02]  /*9b0a0*/  ISETP.LT.AND P4, PT, R252, c[0x0][0x178], !P2 ;  /* 0x00005e00fc007a0c */ /* 0x000fe40005781270 */
[----:B------:R-:W-:Y:S02]  /*9b0b0*/  IADD3 R168, R169, c[0x0][0x198], RZ ;  /* 0x00006600a9a87a10 */ /* 0x000fe40007ffe0ff */
[----:B------:R-:W-:Y:S02]  /*9b0c0*/  ISETP.LT.AND P3, PT, R99, c[0x0][0x178], !P2 ;  /* 0x00005e0063007a0c */ /* 0x000fe40005761270 */
[----:B------:R-:W-:Y:S02]  /*9b0d0*/  IADD3 R170, R242, 0x190, RZ ;  /* 0x00000190f2aa7810 */ /* 0x000fe40007ffe0ff */
[----:B------:R-:W-:Y:S02]  /*9b0e0*/  ISETP.LT.AND P5, PT, R252, c[0x0][0x178], !P0 ;  /* 0x00005e00fc007a0c */ /* 0x000fe400047a1270 */
[----:B------:R-:W-:Y:S01]  /*9b0f0*/  IADD3 R171, R242, 0x191, RZ ;  /* 0x00000191f2ab7810 */ /* 0x000fe20007ffe0ff */
[----:B------:R-:W-:-:S04]  /*9b100*/  IMAD.WIDE R164, R168, 0x4, R162 ;  /* 0x00000004a8a47825 */ /* 0x000fc800078e02a2 */
[----:B------:R-:W-:Y:S01]  /*9b110*/  IMAD.WIDE R2, R168, 0x4, R160 ;  /* 0x00000004a8027825 */ /* 0x000fe200078e02a0 */
[----:B------:R-:W-:Y:S02]  /*9b120*/  ISETP.LT.AND P2, PT, R174, c[0x0][0x178], !P2 ;  /* 0x00005e00ae007a0c */ /* 0x000fe40005741270 */
[----:B------:R-:W-:Y:S01]  /*9b130*/  ISETP.GE.AND P1, PT, R170, c[0x0][0x17c], PT ;  /* 0x00005f00aa007a0c */ /* 0x000fe20003f26270 */
[----:B------:R-:W2:Y:S04]  /*9b140*/  LDL.LU R245, [R1+0x1d28] ;  /* 0x001d280001f57983 */ /* 0x000ea80000300800 */
[----:B------:R1:W-:Y:S01]  /*9b150*/  @P6 STG.E [R164.64], R173 ;  /* 0x000000ada4006986 */ /* 0x0003e2000c101904 */
[----:B------:R-:W-:Y:S01]  /*9b160*/  ISETP.LT.AND P6, PT, R243, c[0x0][0x178], !P0 ;  /* 0x00005e00f3007a0c */ /* 0x000fe200047c1270 */
[----:B------:R1:W-:Y:S01]  /*9b170*/  @P4 STG.E [R2.64], R175 ;  /* 0x000000af02004986 */ /* 0x0003e2000c101904 */
[----:B------:R-:W-:-:S02]  /*9b180*/  ISETP.LT.AND P4, PT, R99, c[0x0][0x178], !P0 ;  /* 0x00005e0063007a0c */ /* 0x000fc40004781270 */
[----:B------:R-:W-:Y:S01]  /*9b190*/  IADD3 R170, R168, c[0x0][0x198], RZ ;  /* 0x00006600a8aa7a10 */ /* 0x000fe20007ffe0ff */
[----:B------:R-:W-:-:S04]  /*9b1a0*/  ISETP.LT.AND P0, PT, R174, c[0x0][0x178], !P0 ;  /* 0x00005e00ae007a0c */ /* 0x000fc80004701270 */
[----:B------:R-:W-:-:S04]  /*9b1b0*/  IMAD.WIDE R166, R170, 0x4, R162 ;  /* 0x00000004aaa67825 */ /* 0x000fc800078e02a2 */
[C---:B-1----:R-:W-:Y:S01]  /*9b1c0*/  IMAD.WIDE R164, R168.reuse, 0x4, R4 ;  /* 0x00000004a8a47825 */ /* 0x042fe200078e0204 */
[----:B------:R-:W2:Y:S03]  /*9b1d0*/  LDL.LU R173, [R1+0x1d2c] ;  /* 0x001d2c0001ad7983 */ /* 0x000ea60000300800 */
[----:B------:R-:W2:Y:S02]  /*9b1e0*/  LDL.LU R175, [R1+0x171c] ;  /* 0x00171c0001af7983 */ /* 0x000ea40000300800 */
[----:B------:R-:W-:-:S04]  /*9b1f0*/  IMAD.WIDE R2, R168, 0x4, R6 ;  /* 0x00000004a8027825 */ /* 0x000fc800078e0206 */
[C---:B------:R-:W-:Y:S01]  /*9b200*/  IMAD.WIDE R168, R170.reuse, 0x4, R160 ;  /* 0x00000004aaa87825 */ /* 0x040fe200078e02a0 */
[----:B------:R1:W-:Y:S03]  /*9b210*/  @P3 STG.E [R2.64], R247 ;  /* 0x000000f702003986 */ /* 0x0003e6000c101904 */
[----:B------:R-:W-:Y:S02]  /*9b220*/  @P2 STG.E [R164.64], R246 ;  /* 0x000000f6a4002986 */ /* 0x000fe4000c101904 */
[----:B---3--:R3:W-:Y:S01]  /*9b230*/  @P6 STG.E [R166.64], R250 ;  /* 0x000000faa6006986 */ /* 0x0087e2000c101904 */
[----:B------:R-:W-:Y:S01]  /*9b240*/  ISETP.GE.AND P3, PT, R171, c[0x0][0x17c], PT ;  /* 0x00005f00ab007a0c */ /* 0x000fe20003f66270 */
[C---:B-1----:R-:W-:Y:S01]  /*9b250*/  IMAD.WIDE R2, R170.reuse, 0x4, R6 ;  /* 0x00000004aa027825 */ /* 0x042fe200078e0206 */
[C---:B------:R-:W-:Y:S01]  /*9b260*/  IADD3 R171, R170.reuse, c[0x0][0x198], RZ ;  /* 0x00006600aaab7a10 */ /* 0x040fe20007ffe0ff */
[----:B---3--:R-:W3:Y:S04]  /*9b270*/  LDL.LU R250, [R1+0x131c] ;  /* 0x00131c0001fa7983 */ /* 0x008ee80000300800 */
[----:B----4-:R1:W-:Y:S04]  /*9b280*/  @P5 STG.E [R168.64], R251 ;  /* 0x000000fba8005986 */ /* 0x0103e8000c101904 */
[----:B-1----:R-:W4:Y:S04]  /*9b290*/  LDL.LU R251, [R1+0xfbc] ;  /* 0x000fbc0001fb7983 */ /* 0x002f280000300800 */
[----:B------:R1:W-:Y:S02]  /*9b2a0*/  @P4 STG.E [R2.64], R249 ;  /* 0x000000f902004986 */ /* 0x0003e4000c101904 */
[----:B-1----:R-:W-:-:S02]  /*9b2b0*/  IMAD.WIDE R2, R170, 0x4, R4 ;  /* 0x00000004aa027825 */ /* 0x002fc400078e0204 */
[----:B------:R-:W3:Y:S04]  /*9b2c0*/  LDL.LU R170, [R1+0xfb8] ;  /* 0x000fb80001aa7983 */ /* 0x000ee80000300800 */
[----:B--2---:R1:W-:Y:S04]  /*9b2d0*/  @P0 STG.E [R2.64], R248 ;  /* 0x000000f802000986 */ /* 0x0043e8000c101904 */
[----:B-1----:R-:W2:Y:S01]  /*9b2e0*/  LDL.LU R2, [R1+0x1718] ;  /* 0x0017180001027983 */ /* 0x002ea20000300800 */
[----:B------:R-:W3:Y:S01]  /*9b2f0*/  LDL.LU R3, [R1+0x1318] ;  /* 0x0013180001037983 */ /* 0x000ee20000300800 */
[----:B------:R-:W-:-:S02]  /*9b300*/  ISETP.LT.AND P6, PT, R243, c[0x0][0x178], !P1 ;  /* 0x00005e00f3007a0c */ /* 0x000fc40004fc1270 */
[----:B------:R-:W-:Y:S02]  /*9b310*/  ISETP.LT.AND P5, PT, R252, c[0x0][0x178], !P1 ;  /* 0x00005e00fc007a0c */ /* 0x000fe40004fa1270 */
[----:B------:R-:W-:Y:S02]  /*9b320*/  ISETP.LT.AND P2, PT, R99, c[0x0][0x178], !P1 ;  /* 0x00005e0063007a0c */ /* 0x000fe40004f41270 */
[----:B------:R-:W-:Y:S01]  /*9b330*/  ISETP.LT.AND P4, PT, R174, c[0x0][0x178], !P1 ;  /* 0x00005e00ae007a0c */ /* 0x000fe20004f81270 */
[----:B------:R-:W-:-:S04]  /*9b340*/  IMAD.WIDE R164, R171, 0x4, R162 ;  /* 0x00000004aba47825 */ /* 0x000fc800078e02a2 */
[----:B------:R-:W-:Y:S01]  /*9b350*/  IMAD.WIDE R166, R171, 0x4, R160 ;  /* 0x00000004aba67825 */ /* 0x000fe200078e02a0 */
[----:B------:R-:W-:-:S03]  /*9b360*/  IADD3 R172, R242, 0x192, RZ ;  /* 0x00000192f2ac7810 */ /* 0x000fc60007ffe0ff */
[----:B------:R-:W-:Y:S01]  /*9b370*/  IMAD.WIDE R168, R171, 0x4, R6 ;  /* 0x00000004aba87825 */ /* 0x000fe200078e0206 */
[----:B------:R-:W-:Y:S02]  /*9b380*/  ISETP.GE.AND P1, PT, R172, c[0x0][0x17c], PT ;  /* 0x00005f00ac007a0c */ /* 0x000fe40003f26270 */
[----:B------:R-:W4:Y:S04]  /*9b390*/  LDL.LU R172, [R1+0x1848] ;  /* 0x0018480001ac7983 */ /* 0x000f280000300800 */
[----:B------:R1:W-:Y:S01]  /*9b3a0*/  @P6 STG.E [R164.64], R245 ;  /* 0x000000f5a4006986 */ /* 0x0003e2000c101904 */
[----:B------:R-:W4:Y:S02]  /*9b3b0*/  LDL.LU R247, [R1+0x1338] ;  /* 0x0013380001f77983 */ /* 0x000f240000300800 */
[----:B------:R-:W4:Y:S02]  /*9b3c0*/  LDL.LU R246, [R1+0x1128] ;  /* 0x0011280001f67983 */ /* 0x000f240000300800 */
[----:B------:R-:W4:Y:S01]  /*9b3d0*/  LDL.LU R249, [R1+0x1dbc] ;  /* 0x001dbc0001f97983 */ /* 0x000f220000300800 */
[----:B------:R-:W4:Y:S04]  /*9b3e0*/  LDL.LU R248, [R1+0x184c] ;  /* 0x00184c0001f87983 */ /* 0x000f280000300800 */
[----:B-1----:R-:W4:Y:S01]  /*9b3f0*/  LDL.LU R245, [R1+0x3614] ;  /* 0x0036140001f57983 */ /* 0x002f220000300800 */
[----:B------:R-:W-:-:S02]  /*9b400*/  ISETP.LT.AND P0, PT, R252, c[0x0][0x178], !P3 ;  /* 0x00005e00fc007a0c */ /* 0x000fc40005f01270 */
[----:B------:R-:W-:Y:S02]  /*9b410*/  ISETP.LT.AND P6, PT, R99, c[0x0][0x178], !P3 ;  /* 0x00005e0063007a0c */ /* 0x000fe40005fc1270 */
[C---:B------:R-:W-:Y:S02]  /*9b420*/  IADD3 R164, R171.reuse, c[0x0][0x198], RZ ;  /* 0x00006600aba47a10 */ /* 0x040fe40007ffe0ff */
[----:B------:R-:W-:Y:S01]  /*9b430*/  IADD3 R165, R242, 0x193, RZ ;  /* 0x00000193f2a57810 */ /* 0x000fe20007ffe0ff */
[----:B--2---:R-:W-:Y:S01]  /*9b440*/  @P5 STG.E [R166.64], R2 ;  /* 0x00000002a6005986 */ /* 0x004fe2000c101904 */
[----:B---3--:R1:W-:Y:S02]  /*9b450*/  @P2 STG.E [R168.64], R3 ;  /* 0x00000003a8002986 */ /* 0x0083e4000c101904 */
[----:B-1----:R-:W-:-:S05]  /*9b460*/  IMAD.WIDE R2, R171, 0x4, R4 ;  /* 0x00000004ab027825 */ /* 0x002fca00078e0204 */
[----:B------:R1:W-:Y:S04]  /*9b470*/  @P4 STG.E [R2.64], R170 ;  /* 0x000000aa02004986 */ /* 0x0003e8000c101904 */
[----:B-1----:R-:W2:Y:S01]  /*9b480*/  LDL.LU R3, [R1+0x1db8] ;  /* 0x001db80001037983 */ /* 0x002ea20000300800 */
[----:B------:R-:W-:Y:S01]  /*9b490*/  ISETP.LT.AND P5, PT, R243, c[0x0][0x178], !P3 ;  /* 0x00005e00f3007a0c */ /* 0x000fe20005fa1270 */
[----:B------:R-:W-:Y:S02]  /*9b4a0*/  ISETP.LT.AND P3, PT, R174, c[0x0][0x178], !P3 ;  /* 0x00005e00ae007a0c */ /* 0x000fe40005f61270 */
[----:B------:R-:W-:-:S04]  /*9b4b0*/  IMAD.WIDE R170, R164, 0x4, R162 ;  /* 0x00000004a4aa7825 */ /* 0x000fc800078e02a2 */
[----:B------:R-:W-:-:S04]  /*9b4c0*/  IMAD.WIDE R168, R164, 0x4, R160 ;  /* 0x00000004a4a87825 */ /* 0x000fc800078e02a0 */
[C---:B------:R-:W-:Y:S01]  /*9b4d0*/  IMAD.WIDE R166, R164.reuse, 0x4, R6 ;  /* 0x00000004a4a67825 */ /* 0x040fe200078e0206 */
[----:B------:R-:W-:Y:S02]  /*9b4e0*/  ISETP.GE.AND P2, PT, R165, c[0x0][0x17c], PT ;  /* 0x00005f00a5007a0c */ /* 0x000fe40003f46270 */
[C---:B------:R-:W-:Y:S01]  /*9b4f0*/  IADD3 R2, R164.reuse, c[0x0][0x198], RZ ;  /* 0x00006600a4027a10 */ /* 0x040fe20007ffe0ff */
[----:B------:R-:W-:Y:S01]  /*9b500*/  IMAD.WIDE R164, R164, 0x4, R4 ;  /* 0x00000004a4a47825 */ /* 0x000fe200078e0204 */
[----:B------:R-:W-:Y:S03]  /*9b510*/  @P5 STG.E [R170.64], R173 ;  /* 0x000000adaa005986 */ /* 0x000fe6000c101904 */
[----:B------:R-:W-:Y:S02]  /*9b520*/  @P0 STG.E [R168.64], R175 ;  /* 0x000000afa8000986 */ /* 0x000fe4000c101904 */
[----:B------:R1:W-:Y:S02]  /*9b530*/  @P6 STG.E [R166.64], R250 ;  /* 0x000000faa6006986 */ /* 0x0003e4000c101904 */
[----:B----4-:R3:W-:Y:S01]  /*9b540*/  @P3 STG.E [R164.64], R251 ;  /* 0x000000fba4003986 */ /* 0x0107e2000c101904 */
[----:B-1----:R-:W4:Y:S01]  /*9b550*/  LDL.LU R250, [R1+0x133c] ;  /* 0x00133c0001fa7983 */ /* 0x002f220000300800 */
[----:B---3--:R-:W3:Y:S01]  /*9b560*/  LDL.LU R251, [R1+0x112c] ;  /* 0x00112c0001fb7983 */ /* 0x008ee20000300800 */
[----:B------:R-:W-:Y:S01]  /*9b570*/  ISETP.LT.AND P4, PT, R243, c[0x0][0x178], !P1 ;  /* 0x00005e00f3007a0c */ /* 0x000fe20004f81270 */
[----:B------:R-:W-:Y:S01]  /*9b580*/  IMAD.WIDE R170, R2, 0x4, R162 ;  /* 0x0000000402aa7825 */ /* 0x000fe200078e02a2 */
[----:B------:R-:W-:-:S02]  /*9b590*/  ISETP.LT.AND P3, PT, R252, c[0x0][0x178], !P1 ;  /* 0x00005e00fc007a0c */ /* 0x000fc40004f61270 */
[----:B------:R-:W-:Y:S02]  /*9b5a0*/  ISETP.LT.AND P0, PT, R174, c[0x0][0x178], !P1 ;  /* 0x00005e00ae007a0c */ /* 0x000fe40004f01270 */
[----:B------:R-:W-:Y:S01]  /*9b5b0*/  ISETP.LT.AND P6, PT, R243, c[0x0][0x178], !P2 ;  /* 0x00005e00f3007a0c */ /* 0x000fe200057c1270 */
[----:B------:R-:W-:Y:S01]  /*9b5c0*/  IMAD.WIDE R166, R2, 0x4, R160 ;  /* 0x0000000402a67825 */ /* 0x000fe200078e02a0 */
[----:B------:R-:W3:Y:S01]  /*9b5d0*/  LDL.LU R173, [R1+0x1dc8] ;  /* 0x001dc80001ad7983 */ /* 0x000ee20000300800 */
[----:B------:R-:W-:Y:S02]  /*9b5e0*/  ISETP.LT.AND P5, PT, R252, c[0x0][0x178], !P2 ;  /* 0x00005e00fc007a0c */ /* 0x000fe400057a1270 */
[----:B------:R-:W-:-:S04]  /*9b5f0*/  IMAD.WIDE R164, R2, 0x4, R6 ;  /* 0x0000000402a47825 */ /* 0x000fc800078e0206 */
[----:B------:R-:W3:Y:S01]  /*9b600*/  LDL.LU R175, [R1+0x1858] ;  /* 0x0018580001af7983 */ /* 0x000ee20000300800 */
[----:B--2---:R1:W-:Y:S01]  /*9b610*/  @P4 STG.E [R170.64], R3 ;  /* 0x00000003aa004986 */ /* 0x0043e2000c101904 */
[----:B------:R-:W-:Y:S01]  /*9b620*/  ISETP.LT.AND P4, PT, R99, c[0x0][0x178], !P1 ;  /* 0x00005e0063007a0c */ /* 0x000fe20004f81270 */
[----:B------:R2:W-:Y:S01]  /*9b630*/  @P3 STG.E [R166.64], R172 ;  /* 0x000000aca6003986 */ /* 0x0005e2000c101904 */
[----:B-1----:R-:W-:Y:S02]  /*9b640*/  IADD3 R3, R242, 0x194, RZ ;  /* 0x00000194f2037810 */ /* 0x002fe40007ffe0ff */
[----:B------:R-:W-:-:S09]  /*9b650*/  IADD3 R170, R2, c[0x0][0x198], RZ ;  /* 0x0000660002aa7a10 */ /* 0x000fd20007ffe0ff */
[----:B------:R1:W-:Y:S01]  /*9b660*/  @P4 STG.E [R164.64], R247 ;  /* 0x000000f7a4004986 */ /* 0x0003e2000c101904 */
[----:B------:R-:W-:Y:S01]  /*9b670*/  ISETP.GE.AND P1, PT, R3, c[0x0][0x17c], PT ;  /* 0x00005f0003007a0c */ /* 0x000fe20003f26270 */
[----:B------:R-:W-:-:S04]  /*9b680*/  IMAD.WIDE R2, R2, 0x4, R4 ;  /* 0x0000000402027825 */ /* 0x000fc800078e0204 */
[----:B------:R-:W-:-:S04]  /*9b690*/  IMAD.WIDE R168, R170, 0x4, R162 ;  /* 0x00000004aaa87825 */ /* 0x000fc800078e02a2 */
[----:B--2---:R-:W-:Y:S01]  /*9b6a0*/  IMAD.WIDE R166, R170, 0x4, R160 ;  /* 0x00000004aaa67825 */ /* 0x004fe200078e02a0 */
[----:B-1----:R-:W2:Y:S04]  /*9b6b0*/  LDL.LU R247, [R1+0x1418] ;  /* 0x0014180001f77983 */ /* 0x002ea80000300800 */
[----:B------:R1:W-:Y:S01]  /*9b6c0*/  @P0 STG.E [R2.64], R246 ;  /* 0x000000f602000986 */ /* 0x0003e2000c101904 */
[----:B------:R3:W-:Y:S02]  /*9b6d0*/  @P6 STG.E [R168.64], R249 ;  /* 0x000000f9a8006986 */ /* 0x0007e4000c101904 */
[----:B------:R4:W-:Y:S01]  /*9b6e0*/  @P5 STG.E [R166.64], R248 ;  /* 0x000000f8a6005986 */ /* 0x0009e2000c101904 */
[----:B------:R-:W-:Y:S01]  /*9b6f0*/  ISETP.LT.AND P3, PT, R99, c[0x0][0x178], !P2 ;  /* 0x00005e0063007a0c */ /* 0x000fe20005761270 */
[----:B-1----:R-:W2:Y:S01]  /*9b700*/  LDL.LU R246, [R1+0x1238] ;  /* 0x0012380001f67983 */ /* 0x002ea20000300800 */
[----:B---3--:R-:W3:Y:S02]  /*9b710*/  LDL.LU R249, [R1+0x1dcc] ;  /* 0x001dcc0001f97983 */ /* 0x008ee40000300800 */
[----:B----4-:R-:W4:Y:S01]  /*9b720*/  LDL.LU R248, [R1+0x185c] ;  /* 0x00185c0001f87983 */ /* 0x010f220000300800 */
[----:B------:R-:W-:Y:S01]  /*9b730*/  ISETP.LT.AND P2, PT, R174, c[0x0][0x178], !P2 ;  /* 0x00005e00ae007a0c */ /* 0x000fe20005741270 */
[----:B------:R-:W-:-:S04]  /*9b740*/  IMAD.WIDE R2, R170, 0x4, R6 ;  /* 0x00000004aa027825 */ /* 0x000fc800078e0206 */
[----:B------:R-:W-:-:S03]  /*9b750*/  IMAD.WIDE R164, R170, 0x4, R4 ;  /* 0x00000004aaa47825 */ /* 0x000fc600078e0204 */
[----:B------:R1:W-:Y:S05]  /*9b760*/  @P3 STG.E [R2.64], R250 ;  /* 0x000000fa02003986 */ /* 0x0003ea000c101904 */
[----:B------:R1:W-:Y:S04]  /*9b770*/  @P2 STG.E [R164.64], R251 ;  /* 0x000000fba4002986 */ /* 0x0003e8000c101904 */
[----:B-1----:R-:W4:Y:S04]  /*9b780*/  LDL.LU R250, [R1+0x141c] ;  /* 0x00141c0001fa7983 */ /* 0x002f280000300800 */
[----:B------:R-:W4:Y:S01]  /*9b790*/  LDL.LU R251, [R1+0x123c] ;  /* 0x00123c0001fb7983 */ /* 0x000f220000300800 */
[----:B------:R-:W-:-:S02]  /*9b7a0*/  ISETP.LT.AND P5, PT, R243, c[0x0][0x178], !P1 ;  /* 0x00005e00f3007a0c */ /* 0x000fc40004fa1270 */
[----:B------:R-:W-:Y:S02]  /*9b7b0*/  IADD3 R168, R170, c[0x0][0x198], RZ ;  /* 0x00006600aaa87a10 */ /* 0x000fe40007ffe0ff */
[----:B------:R-:W-:Y:S02]  /*9b7c0*/  IADD3 R171, R242, 0x195, RZ ;  /* 0x00000195f2ab7810 */ /* 0x000fe40007ffe0ff */
[----:B------:R-:W-:Y:S02]  /*9b7d0*/  ISETP.LT.AND P0, PT, R252, c[0x0][0x178], !P1 ;  /* 0x00005e00fc007a0c */ /* 0x000fe40004f01270 */
[----:B------:R-:W-:Y:S01]  /*9b7e0*/  ISETP.LT.AND P4, PT, R99, c[0x0][0x178], !P1 ;  /* 0x00005e0063007a0c */ /* 0x000fe20004f81270 */
[----:B------:R-:W-:Y:S01]  /*9b7f0*/  IMAD.WIDE R166, R168, 0x4, R162 ;  /* 0x00000004a8a67825 */ /* 0x000fe200078e02a2 */
[----:B------:R-:W-:Y:S02]  /*9b800*/  ISETP.GE.AND P6, PT, R171, c[0x0][0x17c], PT ;  /* 0x00005f00ab007a0c */ /* 0x000fe40003fc6270 */
[----:B------:R-:W-:-:S02]  /*9b810*/  IADD3 R169, R242, 0x196, RZ ;  /* 0x00000196f2a97810 */ /* 0x000fc40007ffe0ff */
[----:B------:R-:W-:Y:S01]  /*9b820*/  ISETP.LT.AND P1, PT, R174, c[0x0][0x178], !P1 ;  /* 0x00005e00ae007a0c */ /* 0x000fe20004f21270 */
[----:B------:R-:W-:Y:S01]  /*9b830*/  IMAD.WIDE R164, R168, 0x4, R160 ;  /* 0x00000004a8a47825 */ /* 0x000fe200078e02a0 */
[----:B------:R-:W-:-:S03]  /*9b840*/  ISETP.LT.AND P2, PT, R243, c[0x0][0x178], !P6 ;  /* 0x00005e00f3007a0c */ /* 0x000fc60007741270 */
[----:B------:R-:W-:Y:S01]  /*9b850*/  IMAD.WIDE R2, R168, 0x4, R6 ;  /* 0x00000004a8027825 */ /* 0x000fe200078e0206 */
[----:B------:R1:W-:Y:S01]  /*9b860*/  @P5 STG.E [R166.64], R173 ;  /* 0x000000ada6005986 */ /* 0x0003e2000c101904 */
[----:B------:R-:W-:Y:S02]  /*9b870*/  ISETP.LT.AND P5, PT, R252, c[0x0][0x178], !P6 ;  /* 0x00005e00fc007a0c */ /* 0x000fe400077a1270 */
[----:B------:R-:W-:Y:S01]  /*9b880*/  ISETP.GE.AND P3, PT, R169, c[0x0][0x17c], PT ;  /* 0x00005f00a9007a0c */ /* 0x000fe20003f66270 */
[----:B------:R-:W-:Y:S01]  /*9b890*/  IADD3 R169, R168, c[0x0][0x198], RZ ;  /* 0x00006600a8a97a10 */ /* 0x000fe20007ffe0ff */
[----:B------:R1:W-:Y:S01]  /*9b8a0*/  @P0 STG.E [R164.64], R175 ;  /* 0x000000afa4000986 */ /* 0x0003e2000c101904 */
[----:B------:R-:W-:-:S03]  /*9b8b0*/  IADD3 R170, R242, 0x197, RZ ;  /* 0x00000197f2aa7810 */ /* 0x000fc60007ffe0ff */
[----:B------:R-:W4:Y:S01]  /*9b8c0*/  LDL.LU R171, [R1+0x15e8] ;  /* 0x0015e80001ab7983 */ /* 0x000f220000300800 */
[----:B------:R-:W-:-:S03]  /*9b8d0*/  ISETP.GE.AND P0, PT, R170, c[0x0][0x17c], PT ;  /* 0x00005f00aa007a0c */ /* 0x000fc60003f06270 */
[----:B------:R-:W4:Y:S01]  /*9b8e0*/  LDL.LU R170, [R1+0x1a18] ;  /* 0x001a180001aa7983 */ /* 0x000f220000300800 */
[----:B-1----:R-:W-:-:S03]  /*9b8f0*/  IMAD.WIDE R166, R169, 0x4, R160 ;  /* 0x00000004a9a67825 */ /* 0x002fc600078e02a0 */
[----:B------:R-:W4:Y:S01]  /*9b900*/  LDL.LU R172, [R1+0x1248] ;  /* 0x0012480001ac7983 */ /* 0x000f220000300800 */
[----:B------:R-:W-:-:S03]  /*9b910*/  IMAD.WIDE R164, R169, 0x4, R162 ;  /* 0x00000004a9a47825 */ /* 0x000fc600078e02a2 */
[----:B--2---:R1:W-:Y:S02]  /*9b920*/  @P4 STG.E [R2.64], R247 ;  /* 0x000000f702004986 */ /* 0x0043e4000c101904 */
[----:B-1----:R-:W-:Y:S01]  /*9b930*/  IMAD.WIDE R2, R168, 0x4, R4 ;  /* 0x00000004a8027825 */ /* 0x002fe200078e0204 */
[----:B------:R-:W-:-:S04]  /*9b940*/  IADD3 R168, R169, c[0x0][0x198], RZ ;  /* 0x00006600a9a87a10 */ /* 0x000fc80007ffe0ff */
[----:B------:R1:W-:Y:S01]  /*9b950*/  @P1 STG.E [R2.64], R246 ;  /* 0x000000f602001986 */ /* 0x0003e2000c101904 */
[----:B---3--:R2:W-:Y:S02]  /*9b960*/  @P2 STG.E [R164.64], R249 ;  /* 0x000000f9a4002986 */ /* 0x0085e4000c101904 */
[----:B----4-:R3:W-:Y:S01]  /*9b970*/  @P5 STG.E [R166.64], R248 ;  /* 0x000000f8a6005986 */ /* 0x0107e2000c101904 */
[----:B------:R-:W-:Y:S01]  /*9b980*/  ISETP.LT.AND P4, PT, R99, c[0x0][0x178], !P6 ;  /* 0x00005e0063007a0c */ /* 0x000fe20007781270 */
[C---:B-1----:R-:W-:Y:S01]  /*9b990*/  IMAD.WIDE R2, R169.reuse, 0x4, R6 ;  /* 0x00000004a9027825 */ /* 0x042fe200078e0206 */
[----:B--2---:R-:W2:Y:S04]  /*9b9a0*/  LDL.LU R249, [R1+0x1ddc] ;  /* 0x001ddc0001f97983 */ /* 0x004ea80000300800 */
[----:B---3--:R-:W3:Y:S01]  /*9b9b0*/  LDL.LU R248, [R1+0x1a1c] ;  /* 0x001a1c0001f87983 */ /* 0x008ee20000300800 */
[----:B------:R-:W-:-:S03]  /*9b9c0*/  IMAD.WIDE R164, R169, 0x4, R4 ;  /* 0x00000004a9a47825 */ /* 0x000fc600078e0204 */
[----:B------:R-:W4:Y:S01]  /*9b9d0*/  LDL.LU R169, [R1+0x1dd8] ;  /* 0x001dd80001a97983 */ /* 0x000f220000300800 */
[----:B------:R-:W-:-:S03]  /*9b9e0*/  ISETP.LT.AND P6, PT, R174, c[0x0][0x178], !P6 ;  /* 0x00005e00ae007a0c */ /* 0x000fc600077c1270 */
[----:B------:R1:W-:Y:S04]  /*9b9f0*/  @P4 STG.E [R2.64], R250 ;  /* 0x000000fa02004986 */ /* 0x0003e8000c101904 */
[----:B-1----:R-:W2:Y:S06]  /*9ba00*/  LDL.LU R250, [R1+0x15ec] ;  /* 0x0015ec0001fa7983 */ /* 0x002eac0000300800 */
[----:B------:R1:W-:Y:S04]  /*9ba10*/  @P6 STG.E [R164.64], R251 ;  /* 0x000000fba4006986 */ /* 0x0003e8000c101904 */
[----:B-1----:R-:W3:Y:S01]  /*9ba20*/  LDL.LU R251, [R1+0x124c] ;  /* 0x00124c0001fb7983 */ /* 0x002ee20000300800 */
[----:B------:R-:W-:-:S02]  /*9ba30*/  ISETP.LT.AND P5, PT, R243, c[0x0][0x178], !P3 ;  /* 0x00005e00f3007a0c */ /* 0x000fc40005fa1270 */
[----:B------:R-:W-:Y:S02]  /*9ba40*/  ISETP.LT.AND P1, PT, R252, c[0x0][0x178], !P3 ;  /* 0x00005e00fc007a0c */ /* 0x000fe40005f21270 */
[----:B------:R-:W-:Y:S02]  /*9ba50*/  IADD3 R166, R242, 0x198, RZ ;  /* 0x00000198f2a67810 */ /* 0x000fe40007ffe0ff */
[----:B------:R-:W-:Y:S01]  /*9ba60*/  ISETP.LT.AND P2, PT, R99, c[0x0][0x178], !P3 ;  /* 0x00005e0063007a0c */ /* 0x000fe20005f41270 */
[----:B------:R-:W-:Y:S01]  /*9ba70*/  IMAD.WIDE R2, R168, 0x4, R160 ;  /* 0x00000004a8027825 */ /* 0x000fe200078e02a0 */
[----:B------:R-:W-:Y:S02]  /*9ba80*/  ISETP.LT.AND P6, PT, R243, c[0x0][0x178], !P0 ;  /* 0x00005e00f3007a0c */ /* 0x000fe400047c1270 */
[----:B------:R-:W-:Y:S01]  /*9ba90*/  ISETP.GE.AND P4, PT, R166, c[0x0][0x17c], PT ;  /* 0x00005f00a6007a0c */ /* 0x000fe20003f86270 */
[----:B------:R-:W-:Y:S01]  /*9baa0*/  IMAD.WIDE R166, R168, 0x4, R162 ;  /* 0x00000004a8a67825 */ /* 0x000fe200078e02a2 */
[----:B------:R-:W-:-:S03]  /*9bab0*/  ISETP.LT.AND P3, PT, R174, c[0x0][0x178], !P3 ;  /* 0x00005e00ae007a0c */ /* 0x000fc60005f61270 */
[----:B------:R-:W-:Y:S01]  /*9bac0*/  IMAD.WIDE R164, R168, 0x4, R6 ;  /* 0x00000004a8a47825 */ /* 0x000fe200078e0206 */
[----:B------:R-:W3:Y:S03]  /*9bad0*/  LDL.LU R173, [R1+0x1de8] ;  /* 0x001de80001ad7983 */ /* 0x000ee60000300800 */
[----:B------:R-:W3:Y:S02]  /*9bae0*/  LDL.LU R175, [R1+0x1be8] ;  /* 0x001be80001af7983 */ /* 0x000ee40000300800 */
[----:B------:R-:W3:Y:S02]  /*9baf0*/  LDL.LU R247, [R1+0x15f8] ;  /* 0x0015f80001f77983 */ /* 0x000ee40000300800 */
[----:B------:R-:W3:Y:S01]  /*9bb00*/  LDL.LU R246, [R1+0x1428] ;  /* 0x0014280001f67983 */ /* 0x000ee20000300800 */
[----:B----4-:R1:W-:Y:S01]  /*9bb10*/  @P5 STG.E [R166.64], R169 ;  /* 0x000000a9a6005986 */ /* 0x0103e2000c101904 */
[----:B------:R4:W-:Y:S01]  /*9bb20*/  @P1 STG.E [R2.64], R170 ;  /* 0x000000aa02001986 */ /* 0x0009e2000c101904 */
[----:B------:R-:W-:Y:S01]  /*9bb30*/  ISETP.LT.AND P5, PT, R252, c[0x0][0x178], !P0 ;  /* 0x00005e00fc007a0c */ /* 0x000fe200047a1270 */
[----:B------:R2:W-:Y:S01]  /*9bb40*/  @P2 STG.E [R164.64], R171 ;  /* 0x000000aba4002986 */ /* 0x0005e2000c101904 */
[----:B------:R-:W-:-:S02]  /*9bb50*/  ISETP.LT.AND P2, PT, R99, c[0x0][0x178], !P0 ;  /* 0x00005e0063007a0c */ /* 0x000fc40004741270 */
[C---:B-1----:R-:W-:Y:S01]  /*9bb60*/  IADD3 R169, R168.reuse, c[0x0][0x198], RZ ;  /* 0x00006600a8a97a10 */ /* 0x042fe20007ffe0ff */
[----:B----4-:R-:W-:-:S04]  /*9bb70*/  IMAD.WIDE R2, R168, 0x4, R4 ;  /* 0x00000004a8027825 */ /* 0x010fc800078e0204 */
[C---:B--2---:R-:W-:Y:S01]  /*9bb80*/  IMAD.WIDE R164, R169.reuse, 0x4, R162 ;  /* 0x00000004a9a47825 */ /* 0x044fe200078e02a2 */
[----:B------:R-:W-:Y:S01]  /*9bb90*/  @P3 STG.E [R2.64], R172 ;  /* 0x000000ac02003986 */ /* 0x000fe2000c101904 */
[----:B------:R-:W-:Y:S02]  /*9bba0*/  ISETP.LT.AND P0, PT, R174, c[0x0][0x178], !P0 ;  /* 0x00005e00ae007a0c */ /* 0x000fe40004701270 */
[C---:B------:R-:W-:Y:S01]  /*9bbb0*/  IMAD.WIDE R166, R169.reuse, 0x4, R160 ;  /* 0x00000004a9a67825 */ /* 0x040fe200078e02a0 */
[----:B------:R1:W-:Y:S04]  /*9bbc0*/  @P6 STG.E [R164.64], R249 ;  /* 0x000000f9a4006986 */ /* 0x0003e8000c101904 */
[----:B---3--:R2:W-:Y:S01]  /*9bbd0*/  @P5 STG.E [R166.64], R248 ;  /* 0x000000f8a6005986 */ /* 0x0085e2000c101904 */
[----:B-1----:R-:W3:Y:S01]  /*9bbe0*/  LDL.LU R249, [R1+0x1dec] ;  /* 0x001dec0001f97983 */ /* 0x002ee20000300800 */
[----:B------:R-:W-:-:S03]  /*9bbf0*/  IMAD.WIDE R164, R169, 0x4, R6 ;  /* 0x00000004a9a47825 */ /* 0x000fc600078e0206 */
[----:B--2---:R-:W2:Y:S01]  /*9bc00*/  LDL.LU R248, [R1+0x1bec] ;  /* 0x001bec0001f87983 */ /* 0x004ea20000300800 */
[----:B------:R-:W-:-:S03]  /*9bc10*/  IMAD.WIDE R2, R169, 0x4, R4 ;  /* 0x00000004a9027825 */ /* 0x000fc600078e0204 */
[----:B------:R1:W-:Y:S04]  /*9bc20*/  @P2 STG.E [R164.64], R250 ;  /* 0x000000faa4002986 */ /* 0x0003e8000c101904 */
[----:B------:R4:W-:Y:S04]  /*9bc30*/  @P0 STG.E [R2.64], R251 ;  /* 0x000000fb02000986 */ /* 0x0009e8000c101904 */
[----:B-1----:R-:W2:Y:S04]  /*9bc40*/  LDL.LU R250, [R1+0x15fc] ;  /* 0x0015fc0001fa7983 */ /* 0x002ea80000300800 */
[----:B----4-:R-:W4:Y:S01]  /*9bc50*/  LDL.LU R251, [R1+0x142c] ;  /* 0x00142c0001fb7983 */ /* 0x010f220000300800 */
[----:B------:R-:W-:-:S02]  /*9bc60*/  ISETP.LT.AND P6, PT, R243, c[0x0][0x178], !P4 ;  /* 0x00005e00f3007a0c */ /* 0x000fc400067c1270 */
[----:B------:R-:W-:Y:S02]  /*9bc70*/  ISETP.LT.AND P3, PT, R252, c[0x0][0x178], !P4 ;  /* 0x00005e00fc007a0c */ /* 0x000fe40006761270 */
[----:B------:R-:W-:Y:S02]  /*9bc80*/  IADD3 R168, R169, c[0x0][0x198], RZ ;  /* 0x00006600a9a87a10 */ /* 0x000fe40007ffe0ff */
[----:B------:R-:W-:Y:S02]  /*9bc90*/  IADD3 R170, R242, 0x199, RZ ;  /* 0x00000199f2aa7810 */ /* 0x000fe40007ffe0ff */
[----:B------:R-:W-:Y:S01]  /*9bca0*/  ISETP.LT.AND P5, PT, R99, c[0x0][0x178], !P4 ;  /* 0x00005e0063007a0c */ /* 0x000fe200067a1270 */
[----:B------:R-:W4:Y:S01]  /*9bcb0*/  LDL.LU R171, [R1+0x1d98] ;  /* 0x001d980001ab7983 */ /* 0x000f220000300800 */
[----:B------:R-:W-:Y:S01]  /*9bcc0*/  ISETP.GE.AND P1, PT, R170, c[0x0][0x17c], PT ;  /* 0x00005f00aa007a0c */ /* 0x000fe20003f26270 */
[----:B------:R-:W-:Y:S01]  /*9bcd0*/  IMAD.WIDE R166, R168, 0x4, R162 ;  /* 0x00000004a8a67825 */ /* 0x000fe200078e02a2 */
[----:B------:R-:W-:-:S03]  /*9bce0*/  ISETP.LT.AND P4, PT, R174, c[0x0][0x178], !P4 ;  /* 0x00005e00ae007a0c */ /* 0x000fc60006781270 */
[----:B------:R-:W-:Y:S01]  /*9bcf0*/  IMAD.WIDE R164, R168, 0x4, R160 ;  /* 0x00000004a8a47825 */ /* 0x000fe200078e02a0 */
[----:B------:R-:W-:-:S03]  /*9bd00*/  ISETP.LT.AND P0, PT, R243, c[0x0][0x178], !P1 ;  /* 0x00005e00f3007a0c */ /* 0x000fc60004f01270 */
[----:B------:R-:W-:Y:S01]  /*9bd10*/  IMAD.WIDE R2, R168, 0x4, R6 ;  /* 0x00000004a8027825 */ /* 0x000fe200078e0206 */
[----:B------:R1:W-:Y:S03]  /*9bd20*/  @P6 STG.E [R166.64], R173 ;  /* 0x000000ada6006986 */ /* 0x0003e6000c101904 */
[----:B------:R-:W-:Y:S01]  /*9bd30*/  @P3 STG.E [R164.64], R175 ;  /* 0x000000afa4003986 */ /* 0x000fe2000c101904 */
[----:B------:R-:W-:Y:S02]  /*9bd40*/  ISETP.LT.AND P3, PT, R252, c[0x0][0x178], !P1 ;  /* 0x00005e00fc007a0c */ /* 0x000fe40004f61270 */
[----:B------:R-:W-:Y:S01]  /*9bd50*/  ISETP.LT.AND P6, PT, R99, c[0x0][0x178], !P1 ;  /* 0x00005e0063007a0c */ /* 0x000fe20004fc1270 */
[----:B------:R1:W-:Y:S02]  /*9bd60*/  @P5 STG.E [R2.64], R247 ;  /* 0x000000f702005986 */ /* 0x0003e4000c101904 */
[C---:B-1----:R-:W-:Y:S01]  /*9bd70*/  IMAD.WIDE R166, R168.reuse, 0x4, R4 ;  /* 0x00000004a8a67825 */ /* 0x042fe200078e0204 */
[----:B------:R-:W-:-:S02]  /*9bd80*/  IADD3 R168, R168, c[0x0][0x198], RZ ;  /* 0x00006600a8a87a10 */ /* 0x000fc40007ffe0ff */
[----:B------:R-:W-:-:S03]  /*9bd90*/  ISETP.LT.AND P1, PT, R174, c[0x0][0x178], !P1 ;  /* 0x00005e00ae007a0c */ /* 0x000fc60004f21270 */
[C---:B------:R-:W-:Y:S01]  /*9bda0*/  IMAD.WIDE R2, R168.reuse, 0x4, R162 ;  /* 0x00000004a8027825 */ /* 0x040fe200078e02a2 */
[----:B------:R1:W-:Y:S03]  /*9bdb0*/  @P4 STG.E [R166.64], R246 ;  /* 0x000000f6a6004986 */ /* 0x0003e6000c101904 */
[C---:B------:R-:W-:Y:S01]  /*9bdc0*/  IMAD.WIDE R164, R168.reuse, 0x4, R160 ;  /* 0x00000004a8a47825 */ /* 0x040fe200078e02a0 */
[----:B-1----:R-:W4:Y:S04]  /*9bdd0*/  LDL.LU R246, [R1+0x14e8] ;  /* 0x0014e80001f67983 */ /* 0x002f280000300800 */
[----:B---3--:R1:W-:Y:S04]  /*9bde0*/  @P0 STG.E [R2.64], R249 ;  /* 0x000000f902000986 */ /* 0x0083e8000c101904 */
[----:B--2---:R2:W-:Y:S01]  /*9bdf0*/  @P3 STG.E [R164.64], R248 ;  /* 0x000000f8a4003986 */ /* 0x0045e2000c101904 */
[----:B-1----:R-:W-:-:S03]  /*9be00*/  IMAD.WIDE R2, R168, 0x4, R6 ;  /* 0x00000004a8027825 */ /* 0x002fc600078e0206 */
[----:B------:R-:W3:Y:S04]  /*9be10*/  LDL.LU R249, [R1+0x1d9c] ;  /* 0x001d9c0001f97983 */ /* 0x000ee80000300800 */
[----:B--2---:R-:W2:Y:S01]  /*9be20*/  LDL.LU R248, [R1+0x1a2c] ;  /* 0x001a2c0001f87983 */ /* 0x004ea20000300800 */
[----:B------:R-:W-:-:S03]  /*9be30*/  IMAD.WIDE R164, R168, 0x4, R4 ;  /* 0x00000004a8a47825 */ /* 0x000fc600078e0204 */
[----:B------:R1:W-:Y:S04]  /*9be40*/  @P6 STG.E [R2.64], R250 ;  /* 0x000000fa02006986 */ /* 0x0003e8000c101904 */
[----:B----4-:R4:W-:Y:S04]  /*9be50*/  @P1 STG.E [R164.64], R251 ;  /* 0x000000fba4001986 */ /* 0x0109e8000c101904 */
[----:B-1----:R-:W2:Y:S04]  /*9be60*/  LDL.LU R3, [R1+0x1e08] ;  /* 0x001e080001037983 */ /* 0x002ea80000300800 */
[----:B----4-:R-:W4:Y:S01]  /*9be70*/  LDL.LU R165, [R1+0x1a28] ;  /* 0x001a280001a57983 */ /* 0x010f220000300800 */
[----:B------:R-:W-:-:S02]  /*9be80*/  IADD3 R170, R242, 0x19a, RZ ;  /* 0x0000019af2aa7810 */ /* 0x000fc40007ffe0ff */
[----:B------:R-:W-:Y:S01]  /*9be90*/  IADD3 R166, R242, 0x19b, RZ ;  /* 0x0000019bf2a67810 */ /* 0x000fe20007ffe0ff */
[----:B------:R-:W3:Y:S01]  /*9bea0*/  LDL.LU R247, [R1+0x14ec] ;  /* 0x0014ec0001f77983 */ /* 0x000ee20000300800 */
[----:B------:R-:W3:Y:S01]  /*9beb0*/  LDL.LU R172, [R1+0x1e28] ;  /* 0x001e280001ac7983 */ /* 0x000ee20000300800 */
[----:B------:R-:W-:Y:S01]  /*9bec0*/  ISETP.GE.AND P2, PT, R170, c[0x0][0x17c], PT ;  /* 0x00005f00aa007a0c */ /* 0x000fe20003f46270 */
[----:B------:R-:W-:Y:S01]  /*9bed0*/  IADD3 R170, R168, c[0x0][0x198], RZ ;  /* 0x00006600a8aa7a10 */ /* 0x000fe20007ffe0ff */
[----:B------:R-:W-:Y:S01]  /*9bee0*/  ISETP.GE.AND P0, PT, R166, c[0x0][0x17c], PT ;  /* 0x00005f00a6007a0c */ /* 0x000fe20003f06270 */
[----:B------:R-:W3:Y:S01]  /*9bef0*/  LDL.LU R173, [R1+0x1df8] ;  /* 0x001df80001ad7983 */ /* 0x000ee20000300800 */
[----:B------:R-:W-:Y:S02]  /*9bf00*/  ISETP.LT.AND P4, PT, R243, c[0x0][0x178], !P2 ;  /* 0x00005e00f3007a0c */ /* 0x000fe40005781270 */
[----:B------:R-:W-:Y:S02]  /*9bf10*/  ISETP.LT.AND P5, PT, R252, c[0x0][0x178], !P2 ;  /* 0x00005e00fc007a0c */ /* 0x000fe400057a1270 */
[----:B------:R-:W-:Y:S01]  /*9bf20*/  ISETP.LT.AND P3, PT, R99, c[0x0][0x178], !P2 ;  /* 0x00005e0063007a0c */ /* 0x000fe20005761270 */
[----:B------:R-:W-:-:S04]  /*9bf30*/  IMAD.WIDE R166, R170, 0x4, R162 ;  /* 0x00000004aaa67825 */ /* 0x000fc800078e02a2 */
[C---:B------:R-:W-:Y:S01]  /*9bf40*/  IMAD.WIDE R168, R170.reuse, 0x4, R160 ;  /* 0x00000004aaa87825 */ /* 0x040fe200078e02a0 */
[----:B------:R-:W3:Y:S03]  /*9bf50*/  LDL.LU R175, [R1+0x1bf8] ;  /* 0x001bf80001af7983 */ /* 0x000ee60000300800 */
[----:B------:R-:W3:Y:S02]  /*9bf60*/  LDL.LU R250, [R1+0x14f8] ;  /* 0x0014f80001fa7983 */ /* 0x000ee40000300800 */
[----:B------:R-:W3:Y:S01]  /*9bf70*/  LDL.LU R251, [R1+0x1e2c] ;  /* 0x001e2c0001fb7983 */ /* 0x000ee20000300800 */
[----:B--2---:R1:W-:Y:S01]  /*9bf80*/  @P4 STG.E [R166.64], R3 ;  /* 0x00000003a6004986 */ /* 0x0043e2000c101904 */
[----:B------:R2:W-:Y:S02]  /*9bf90*/  @P5 STG.E [R168.64], R171 ;  /* 0x000000aba8005986 */ /* 0x0005e4000c101904 */
[C---:B-1----:R-:W-:Y:S01]  /*9bfa0*/  IMAD.WIDE R2, R170.reuse, 0x4, R6 ;  /* 0x00000004aa027825 */ /* 0x042fe200078e0206 */
[----:B--2---:R-:W-:-:S04]  /*9bfb0*/  IADD3 R171, R170, c[0x0][0x198], RZ ;  /* 0x00006600aaab7a10 */ /* 0x004fc80007ffe0ff */
[----:B----4-:R1:W-:Y:S02]  /*9bfc0*/  @P3 STG.E [R2.64], R165 ;  /* 0x000000a502003986 */ /* 0x0103e4000c101904 */
[----:B-1----:R-:W-:Y:S02]  /*9bfd0*/  IMAD.WIDE R2, R170, 0x4, R4 ;  /* 0x00000004aa027825 */ /* 0x002fe400078e0204 */
[----:B------:R-:W2:Y:S01]  /*9bfe0*/  LDL.LU R170, [R1+0x1e0c] ;  /* 0x001e0c0001aa7983 */ /* 0x000ea20000300800 */
[----:B------:R-:W-:Y:S02]  /*9bff0*/  ISETP.LT.AND P2, PT, R174, c[0x0][0x178], !P2 ;  /* 0x00005e00ae007a0c */ /* 0x000fe40005741270 */
[----:B------:R-:W-:Y:S02]  /*9c000*/  ISETP.LT.AND P6, PT, R243, c[0x0][0x178], !P0 ;  /* 0x00005e00f3007a0c */ /* 0x000fe400047c1270 */
[----:B------:R-:W-:Y:S02]  /*9c010*/  ISETP.LT.AND P4, PT, R252, c[0x0][0x178], !P0 ;  /* 0x00005e00fc007a0c */ /* 0x000fe40004781270 */
[----:B------:R-:W-:-:S02]  /*9c020*/  ISETP.LT.AND P5, PT, R99, c[0x0][0x178], !P0 ;  /* 0x00005e0063007a0c */ /* 0x000fc400047a1270 */
[C---:B------:R-:W-:Y:S02]  /*9c030*/  IADD3 R164, R242.reuse, 0x19c, RZ ;  /* 0x0000019cf2a47810 */ /* 0x040fe40007ffe0ff */
[----:B------:R-:W-:Y:S01]  /*9c040*/  IADD3 R166, R242, 0x19d, RZ ;  /* 0x0000019df2a67810 */ /* 0x000fe20007ffe0ff */
[----:B------:R-:W-:Y:S01]  /*9c050*/  ISETP.LT.AND P0, PT, R174, c[0x0][0x178], !P0 ;  /* 0x00005e00ae007a0c */ /* 0x000fe20004701270 */
[----:B------:R-:W-:Y:S01]  /*9c060*/  ISETP.GE.AND P1, PT, R164, c[0x0][0x17c], PT ;  /* 0x00005f00a4007a0c */ /* 0x000fe20003f26270 */
[----:B------:R-:W-:Y:S01]  /*9c070*/  IMAD.WIDE R164, R171, 0x4, R162 ;  /* 0x00000004aba47825 */ /* 0x000fe200078e02a2 */
[----:B------:R-:W-:-:S03]  /*9c080*/  ISETP.GE.AND P3, PT, R166, c[0x0][0x17c], PT ;  /* 0x00005f00a6007a0c */ /* 0x000fc60003f66270 */
[----:B------:R-:W-:-:S04]  /*9c090*/  IMAD.WIDE R166, R171, 0x4, R160 ;  /* 0x00000004aba67825 */ /* 0x000fc800078e02a0 */
[C---:B------:R-:W-:Y:S01]  /*9c0a0*/  IMAD.WIDE R168, R171.reuse, 0x4, R6 ;  /* 0x00000004aba87825 */ /* 0x040fe200078e0206 */
[----:B------:R1:W-:Y:S04]  /*9c0b0*/  @P2 STG.E [R2.64], R246 ;  /* 0x000000f602002986 */ /* 0x0003e8000c101904 */
[----:B-1----:R-:W4:Y:S01]  /*9c0c0*/  LDL.LU R246, [R1+0x3610] ;  /* 0x0036100001f67983 */ /* 0x002f220000300800 */
[----:B------:R-:W-:-:S03]  /*9c0d0*/  IMAD.WIDE R2, R171, 0x4, R4 ;  /* 0x00000004ab027825 */ /* 0x000fc600078e0204 */
[----:B--2---:R-:W-:Y:S01]  /*9c0e0*/  @P6 STG.E [R164.64], R170 ;  /* 0x000000aaa4006986 */ /* 0x004fe2000c101904 */
[----:B---3--:R1:W-:Y:S02]  /*9c0f0*/  @P4 STG.E [R166.64], R249 ;  /* 0x000000f9a6004986 */ /* 0x0083e4000c101904 */
[----:B------:R2:W-:Y:S02]  /*9c100*/  @P5 STG.E [R168.64], R248 ;  /* 0x000000f8a8005986 */ /* 0x0005e4000c101904 */
[----:B------:R3:W-:Y:S01]  /*9c110*/  @P0 STG.E [R2.64], R247 ;  /* 0x000000f702000986 */ /* 0x0007e2000c101904 */
[----:B-1----:R-:W4:Y:S01]  /*9c120*/  LDL.LU R249, [R1+0x1dfc] ;  /* 0x001dfc0001f97983 */ /* 0x002f220000300800 */
[----:B--2---:R-:W2:Y:S02]  /*9c130*/  LDL.LU R248, [R1+0x1bfc] ;  /* 0x001bfc0001f87983 */ /* 0x004ea40000300800 */
[----:B---3--:R-:W3:Y:S01]  /*9c140*/  LDL.LU R247, [R1+0x14fc] ;  /* 0x0014fc0001f77983 */ /* 0x008ee20000300800 */
[----:B------:R-:W-:-:S02]  /*9c150*/  ISETP.LT.AND P4, PT, R243, c[0x0][0x178], !P1 ;  /* 0x00005e00f3007a0c */ /* 0x000fc40004f81270 */
[----:B------:R-:W-:Y:S02]  /*9c160*/  ISETP.LT.AND P5, PT, R252, c[0x0][0x178], !P1 ;  /* 0x00005e00fc007a0c */ /* 0x000fe40004fa1270 */
[----:B------:R-:W-:Y:S02]  /*9c170*/  IADD3 R169, R171, c[0x0][0x198], RZ ;  /* 0x00006600aba97a10 */ /* 0x000fe40007ffe0ff */
[----:B------:R-:W-:Y:S01]  /*9c180*/  ISETP.LT.AND P2, PT, R99, c[0x0][0x178], !P1 ;  /* 0x00005e0063007a0c */ /* 0x000fe20004f41270 */
[----:B------:R-:W-:Y:S02]  /*9c190*/  ISETP.LT.AND P1, PT, R174, c[0x0][0x178], !P1 ;  /* 0x00005e00ae007a0c */ /* 0x000fe40004f21270 */
[----:B------:R-:W-:-:S04]  /*9c1a0*/  IMAD.WIDE R164, R169, 0x4, R162 ;  /* 0x00000004a9a47825 */ /* 0x000fc800078e02a2 */
[----:B------:R-:W-:Y:S01]  /*9c1b0*/  IMAD.WIDE R166, R169, 0x4, R160 ;  /* 0x00000004a9a67825 */ /* 0x000fe200078e02a0 */
[----:B------:R-:W-:Y:S02]  /*9c1c0*/  IADD3 R168, R242, 0x19e, RZ ;  /* 0x0000019ef2a87810 */ /* 0x000fe40007ffe0ff */
[----:B------:R-:W-:Y:S01]  /*9c1d0*/  ISETP.LT.AND P6, PT, R243, c[0x0][0x178], !P3 ;  /* 0x00005e00f3007a0c */ /* 0x000fe20005fc1270 */
[----:B------:R1:W-:Y:S01]  /*9c1e0*/  @P4 STG.E [R164.64], R172 ;  /* 0x000000aca4004986 */ /* 0x0003e2000c101904 */
[----:B------:R1:W-:Y:S01]  /*9c1f0*/  @P5 STG.E [R166.64], R173 ;  /* 0x000000ada6005986 */ /* 0x0003e2000c101904 */
[----:B------:R-:W-:Y:S02]  /*9c200*/  ISETP.LT.AND P5, PT, R252, c[0x0][0x178], !P3 ;  /* 0x00005e00fc007a0c */ /* 0x000fe40005fa1270 */
[----:B------:R-:W-:Y:S02]  /*9c210*/  ISETP.GE.AND P0, PT, R168, c[0x0][0x17c], PT ;  /* 0x00005f00a8007a0c */ /* 0x000fe40003f06270 */
[----:B------:R-:W-:Y:S01]  /*9c220*/  ISETP.LT.AND P4, PT, R99, c[0x0][0x178], !P3 ;  /* 0x00005e0063007a0c */ /* 0x000fe20005f81270 */
[----:B------:R-:W-:-:S02]  /*9c230*/  IADD3 R168, R169, c[0x0][0x198], RZ ;  /* 0x00006600a9a87a10 */ /* 0x000fc40007ffe0ff */
[----:B------:R-:W-:Y:S01]  /*9c240*/  IMAD.WIDE R2, R169, 0x4, R6 ;  /* 0x00000004a9027825 */ /* 0x000fe200078e0206 */
[----:B------:R-:W-:-:S03]  /*9c250*/  ISETP.LT.AND P3, PT, R174, c[0x0][0x178], !P3 ;  /* 0x00005e00ae007a0c */ /* 0x000fc60005f61270 */
[----:B-1----:R-:W-:-:S04]  /*9c260*/  IMAD.WIDE R164, R169, 0x4, R4 ;  /* 0x00000004a9a47825 */ /* 0x002fc800078e0204 */
[----:B------:R-:W-:Y:S01]  /*9c270*/  IMAD.WIDE R166, R168, 0x4, R162 ;  /* 0x00000004a8a67825 */ /* 0x000fe200078e02a2 */
[----:B------:R1:W-:Y:S03]  /*9c280*/  @P2 STG.E [R2.64], R175 ;  /* 0x000000af02002986 */ /* 0x0003e6000c101904 */
[----:B------:R1:W-:Y:S01]  /*9c290*/  @P1 STG.E [R164.64], R250 ;  /* 0x000000faa4001986 */ /* 0x0003e2000c101904 */
[----:B------:R-:W-:Y:S01]  /*9c2a0*/  @P6 STG.E [R166.64], R251 ;  /* 0x000000fba6006986 */ /* 0x000fe2000c101904 */
[----:B------:R-:W-:Y:S01]  /*9c2b0*/  IADD3 R170, R242, 0x1a0, RZ ;  /* 0x000001a0f2aa7810 */ /* 0x000fe20007ffe0ff */
[----:B-1----:R-:W-:-:S04]  /*9c2c0*/  IMAD.WIDE R2, R168, 0x4, R160 ;  /* 0x00000004a8027825 */ /* 0x002fc800078e02a0 */
[C---:B------:R-:W-:Y:S01]  /*9c2d0*/  IMAD.WIDE R164, R168.reuse, 0x4, R6 ;  /* 0x00000004a8a47825 */ /* 0x040fe200078e0206 */
[----:B------:R-:W-:Y:S01]  /*9c2e0*/  IADD3 R169, R168, c[0x0][0x198], RZ ;  /* 0x00006600a8a97a10 */ /* 0x000fe20007ffe0ff */
[----:B----4-:R1:W-:Y:S03]  /*9c2f0*/  @P5 STG.E [R2.64], R249 ;  /* 0x000000f902005986 */ /* 0x0103e6000c101904 */
[----:B--2---:R2:W-:Y:S01]  /*9c300*/  @P4 STG.E [R164.64], R248 ;  /* 0x000000f8a4004986 */ /* 0x0045e2000c101904 */
[----:B------:R-:W-:Y:S01]  /*9c310*/  ISETP.GE.AND P4, PT, R170, c[0x0][0x17c], PT ;  /* 0x00005f00aa007a0c */ /* 0x000fe20003f86270 */
[----:B-1----:R-:W-:Y:S01]  /*9c320*/  IMAD.WIDE R2, R168, 0x4, R4 ;  /* 0x00000004a8027825 */ /* 0x002fe200078e0204 */
[----:B--2---:R-:W2:Y:S03]  /*9c330*/  LDL.LU R248, [R1+0x1728] ;  /* 0x0017280001f87983 */ /* 0x004ea60000300800 */
[----:B------:R-:W4:Y:S02]  /*9c340*/  LDL.LU R249, [R1+0x1e3c] ;  /* 0x001e3c0001f97983 */ /* 0x000f240000300800 */
[----:B------:R-:W2:Y:S02]  /*9c350*/  LDL.LU R171, [R1+0x1e1c] ;  /* 0x001e1c0001ab7983 */ /* 0x000ea40000300800 */
[----:B------:R-:W2:Y:S01]  /*9c360*/  LDL.LU R250, [R1+0x1dac] ;  /* 0x001dac0001fa7983 */ /* 0x000ea20000300800 */
[----:B------:R-:W2:Y:S01]  /*9c370*/  LDL.LU R251, [R1+0x172c] ;  /* 0x00172c0001fb7983 */ /* 0x000ea20000300800 */
[----:B------:R-:W2:Y:S02]  /*9c380*/  LDL.LU R168, [R1+0x1da8] ;  /* 0x001da80001a87983 */ /* 0x000ea40000300800 */
[----:B------:R-:W2:Y:S01]  /*9c390*/  LDL.LU R170, [R1+0x1e18] ;  /* 0x001e180001aa7983 */ /* 0x000ea20000300800 */
[----:B---3--:R1:W-:Y:S04]  /*9c3a0*/  @P3 STG.E [R2.64], R247 ;  /* 0x000000f702003986 */ /* 0x0083e8000c101904 */
[----:B-1----:R-:W3:Y:S01]  /*9c3b0*/  LDL.LU R3, [R1+0x1e38] ;  /* 0x001e380001037983 */ /* 0x002ee20000300800 */
[----:B------:R-:W-:-:S02]  /*9c3c0*/  ISETP.LT.AND P6, PT, R243, c[0x0][0x178], !P0 ;  /* 0x00005e00f3007a0c */ /* 0x000fc400047c1270 */
[----:B------:R-:W-:Y:S02]  /*9c3d0*/  ISETP.LT.AND P2, PT, R252, c[0x0][0x178], !P0 ;  /* 0x00005e00fc007a0c */ /* 0x000fe40004741270 */
[----:B------:R-:W-:Y:S02]  /*9c3e0*/  ISETP.LT.AND P5, PT, R99, c[0x0][0x178], !P0 ;  /* 0x00005e0063007a0c */ /* 0x000fe400047a1270 */
[----:B------:R-:W-:Y:S01]  /*9c3f0*/  IADD3 R166, R242, 0x19f, RZ ;  /* 0x0000019ff2a67810 */ /* 0x000fe20007ffe0ff */
[C---:B------:R-:W-:Y:S01]  /*9c400*/  IMAD.WIDE R164, R169.reuse, 0x4, R162 ;  /* 0x00000004a9a47825 */ /* 0x040fe200078e02a2 */
[----:B------:R-:W-:Y:S01]  /*9c410*/  ISETP.LT.AND P0, PT, R174, c[0x0][0x178], !P0 ;  /* 0x00005e00ae007a0c */ /* 0x000fe20004701270 */
[----:B------:R-:W4:Y:S01]  /*9c420*/  LDL.LU R172, [R1+0x1e40] ;  /* 0x001e400001ac7983 */ /* 0x000f220000300800 */
[----:B------:R-:W-:Y:S01]  /*9c430*/  ISETP.GE.AND P1, PT, R166, c[0x0][0x17c], PT ;  /* 0x00005f00a6007a0c */ /* 0x000fe20003f26270 */
[----:B------:R-:W-:-:S04]  /*9c440*/  IMAD.WIDE R166, R169, 0x4, R160 ;  /* 0x00000004a9a67825 */ /* 0x000fc800078e02a0 */
[----:B------:R-:W4:Y:S01]  /*9c450*/  LDL.LU R173, [R1+0x1750] ;  /* 0x0017500001ad7983 */ /* 0x000f220000300800 */
[----:B------:R-:W4:Y:S01]  /*9c460*/  LDL.LU R175, [R1+0x12b0] ;  /* 0x0012b00001af7983 */ /* 0x000f220000300800 */
[----:B------:R-:W-:Y:S01]  /*9c470*/  ISETP.LT.AND P3, PT, R252, c[0x0][0x178], !P1 ;  /* 0x00005e00fc007a0c */ /* 0x000fe20004f61270 */
[----:B------:R-:W4:Y:S02]  /*9c480*/  LDL.LU R247, [R1+0x1e44] ;  /* 0x001e440001f77983 */ /* 0x000f240000300800 */
[----:B---3--:R1:W-:Y:S01]  /*9c490*/  @P6 STG.E [R164.64], R3 ;  /* 0x00000003a4006986 */ /* 0x0083e2000c101904 */
[----:B------:R-:W-:Y:S01]  /*9c4a0*/  ISETP.LT.AND P6, PT, R243, c[0x0][0x178], !P1 ;  /* 0x00005e00f3007a0c */ /* 0x000fe20004fc1270 */
[----:B--2---:R2:W-:Y:S01]  /*9c4b0*/  @P2 STG.E [R166.64], R170 ;  /* 0x000000aaa6002986 */ /* 0x0045e2000c101904 */
[----:B------:R-:W-:Y:S01]  /*9c4c0*/  ISETP.LT.AND P2, PT, R99, c[0x0][0x178], !P1 ;  /* 0x00005e0063007a0c */ /* 0x000fe20004f41270 */
[----:B------:R-:W-:Y:S02]  /*9c4d0*/  ISETP.LT.AND P1, PT, R174, c[0x0][0x178], !P1 ;  /* 0x00005e00ae007a0c */ /* 0x000fe40004f21270 */
[----:B-1----:R-:W-:Y:S01]  /*9c4e0*/  IMAD.WIDE R2, R169, 0x4, R6 ;  /* 0x00000004a9027825 */ /* 0x002fe200078e0206 */
[----:B------:R-:W-:-:S02]  /*9c4f0*/  IADD3 R164, R242, 0x1a1, RZ ;  /* 0x000001a1f2a47810 */ /* 0x000fc40007ffe0ff */
[----:B--2---:R-:W-:Y:S02]  /*9c500*/  IADD3 R170, R169, c[0x0][0x198], RZ ;  /* 0x00006600a9aa7a10 */ /* 0x004fe40007ffe0ff */
[----:B------:R1:W-:Y:S01]  /*9c510*/  @P5 STG.E [R2.64], R168 ;  /* 0x000000a802005986 */ /* 0x0003e2000c101904 */
[----:B------:R-:W-:Y:S02]  /*9c520*/  ISETP.GE.AND P5, PT, R164, c[0x0][0x17c], PT ;  /* 0x00005f00a4007a0c */ /* 0x000fe40003fa6270 */
[----:B------:R-:W-:-:S04]  /*9c530*/  IMAD.WIDE R164, R170, 0x4, R160 ;  /* 0x00000004aaa47825 */ /* 0x000fc800078e02a0 */
[----:B------:R-:W-:-:S04]  /*9c540*/  IMAD.WIDE R166, R170, 0x4, R6 ;  /* 0x00000004aaa67825 */ /* 0x000fc800078e0206 */
[----:B-1----:R-:W-:-:S04]  /*9c550*/  IMAD.WIDE R168, R169, 0x4, R4 ;  /* 0x00000004a9a87825 */ /* 0x002fc800078e0204 */
[C---:B------:R-:W-:Y:S01]  /*9c560*/  IMAD.WIDE R2, R170.reuse, 0x4, R162 ;  /* 0x00000004aa027825 */ /* 0x040fe200078e02a2 */
[----:B------:R1:W-:Y:S04]  /*9c570*/  @P0 STG.E [R168.64], R248 ;  /* 0x000000f8a8000986 */ /* 0x0003e8000c101904 */
[----:B----4-:R2:W-:Y:S02]  /*9c580*/  @P6 STG.E [R2.64], R249 ;  /* 0x000000f902006986 */ /* 0x0105e4000c101904 */
[----:B------:R-:W-:Y:S02]  /*9c590*/  @P3 STG.E [R164.64], R171 ;  /* 0x000000aba4003986 */ /* 0x000fe4000c101904 */
[----:B------:R3:W-:Y:S01]  /*9c5a0*/  @P2 STG.E [R166.64], R250 ;  /* 0x000000faa6002986 */ /* 0x0007e2000c101904 */
[----:B-1----:R-:W4:Y:S01]  /*9c5b0*/  LDL.LU R248, [R1+0x360c] ;  /* 0x00360c0001f87983 */ /* 0x002f220000300800 */
[----:B------:R-:W-:-:S04]  /*9c5c0*/  IMAD.WIDE R168, R170, 0x4, R4 ;  /* 0x00000004aaa87825 */ /* 0x000fc800078e0204 */
[----:B--2---:R-:W2:Y:S02]  /*9c5d0*/  LDL.LU R249, [R1+0x3608] ;  /* 0x0036080001f97983 */ /* 0x004ea40000300800 */
[----:B---3--:R-:W3:Y:S01]  /*9c5e0*/  LDL.LU R250, [R1+0x1754] ;  /* 0x0017540001fa7983 */ /* 0x008ee20000300800 */
[----:B------:R1:W-:Y:S04]  /*9c5f0*/  @P1 STG.E [R168.64], R251 ;  /* 0x000000fba8001986 */ /* 0x0003e8000c101904 */
[----:B-1----:R-:W2:Y:S01]  /*9c600*/  LDL.LU R251, [R1+0x12b4] ;  /* 0x0012b40001fb7983 */ /* 0x002ea20000300800 */
[----:B------:R-:W-:Y:S02]  /*9c610*/  ISETP.LT.AND P2, PT, R243, c[0x0][0x178], !P4 ;  /* 0x00005e00f3007a0c */ /* 0x000fe40006741270 */
[----:B------:R-:W-:-:S02]  /*9c620*/  ISETP.LT.AND P3, PT, R252, c[0x0][0x178], !P4 ;  /* 0x00005e00fc007a0c */ /* 0x000fc40006761270 */
[----:B------:R-:W-:Y:S02]  /*9c630*/  ISETP.LT.AND P1, PT, R99, c[0x0][0x178], !P4 ;  /* 0x00005e0063007a0c */ /* 0x000fe40006721270 */
[----:B------:R-:W-:Y:S02]  /*9c640*/  IADD3 R170, R170, c[0x0][0x198], RZ ;  /* 0x00006600aaaa7a10 */ /* 0x000fe40007ffe0ff */
[----:B------:R-:W-:Y:S01]  /*9c650*/  IADD3 R2, R242, 0x1a2, RZ ;  /* 0x000001a2f2027810 */ /* 0x000fe20007ffe0ff */
[----:B------:R-:W-:Y:S02]  /*9c660*/  ISETP.LT.AND P4, PT, R174, c[0x0][0x178], !P4 ;  /* 0x00005e00ae007a0c */ /* 0x000fe40006781270 */
        /* <DEDUP_REMOVED lines=11> */
[----:B------:R-:W-:-:S02]  /*9c720*/  ISETP.LT.AND P5, PT, R174, c[0x0][0x178], !P5 ;  /* 0x00005e00ae007a0c */ /* 0x000fc40006fa1270 */
[----:B-1----:R-:W-:-:S04]  /*9c730*/  IMAD.WIDE R166, R170, 0x4, R4 ;  /* 0x00000004aaa67825 */ /* 0x002fc800078e0204 */
[----:B------:R-:W-:-:S04]  /*9c740*/  IMAD.WIDE R2, R168, 0x4, R162 ;  /* 0x00000004a8027825 */ /* 0x000fc800078e02a2 */
[C---:B------:R-:W-:Y:S01]  /*9c750*/  IMAD.WIDE R164, R168.reuse, 0x4, R160 ;  /* 0x00000004a8a47825 */ /* 0x040fe200078e02a0 */
[C---:B------:R-:W-:Y:S01]  /*9c760*/  IADD3 R169, R168.reuse, c[0x0][0x198], RZ ;  /* 0x00006600a8a97a10 */ /* 0x040fe20007ffe0ff */
[----:B----4-:R1:W-:Y:S02]  /*9c770*/  @P4 STG.E [R166.64], R248 ;  /* 0x000000f8a6004986 */ /* 0x0103e4000c101904 */
[----:B------:R4:W-:Y:S02]  /*9c780*/  @P6 STG.E [R2.64], R247 ;  /* 0x000000f702006986 */ /* 0x0009e4000c101904 */
[----:B---3--:R-:W-:Y:S01]  /*9c790*/  @P1 STG.E [R164.64], R250 ;  /* 0x000000faa4001986 */ /* 0x008fe2000c101904 */
[----:B-1----:R-:W3:Y:S01]  /*9c7a0*/  LDL.LU R248, [R1+0x13f0] ;  /* 0x0013f00001f87983 */ /* 0x002ee20000300800 */
[----:B----4-:R-:W-:Y:S01]  /*9c7b0*/  IMAD.WIDE R2, R168, 0x4, R6 ;  /* 0x00000004a8027825 */ /* 0x010fe200078e0206 */
[----:B------:R-:W-:-:S03]  /*9c7c0*/  IADD3 R166, R242, 0x1a3, RZ ;  /* 0x000001a3f2a67810 */ /* 0x000fc60007ffe0ff */
[----:B------:R-:W4:Y:S01]  /*9c7d0*/  LDL.LU R170, [R1+0xf90] ;  /* 0x000f900001aa7983 */ /* 0x000f220000300800 */
[----:B------:R-:W3:Y:S04]  /*9c7e0*/  LDL.LU R172, [R1+0x1e54] ;  /* 0x001e540001ac7983 */ /* 0x000ee80000300800 */
[----:B--2---:R1:W-:Y:S01]  /*9c7f0*/  @P3 STG.E [R2.64], R251 ;  /* 0x000000fb02003986 */ /* 0x0043e2000c101904 */
[----:B------:R-:W-:Y:S01]  /*9c800*/  ISETP.GE.AND P2, PT, R166, c[0x0][0x17c], PT ;  /* 0x00005f00a6007a0c */ /* 0x000fe20003f46270 */
[----:B------:R-:W-:Y:S02]  /*9c810*/  IMAD.WIDE R166, R168, 0x4, R4 ;  /* 0x00000004a8a67825 */ /* 0x000fe400078e0204 */
[----:B-1----:R-:W2:Y:S02]  /*9c820*/  LDL.LU R251, [R1+0x1824] ;  /* 0x0018240001fb7983 */ /* 0x002ea40000300800 */
[----:B------:R-:W2:Y:S02]  /*9c830*/  LDL.LU R175, [R1+0x13f4] ;  /* 0x0013f40001af7983 */ /* 0x000ea40000300800 */
[----:B------:R-:W2:Y:S02]  /*9c840*/  LDL.LU R250, [R1+0xf94] ;  /* 0x000f940001fa7983 */ /* 0x000ea40000300800 */
[----:B------:R-:W2:Y:S01]  /*9c850*/  LDL.LU R168, [R1+0x1e60] ;  /* 0x001e600001a87983 */ /* 0x000ea20000300800 */
[----:B------:R-:W2:Y:S01]  /*9c860*/  LDL.LU R171, [R1+0x1830] ;  /* 0x0018300001ab7983 */ /* 0x000ea20000300800 */
[----:B------:R-:W2:Y:S02]  /*9c870*/  LDL.LU R173, [R1+0x15c0] ;  /* 0x0015c00001ad7983 */ /* 0x000ea40000300800 */
[----:B------:R-:W2:Y:S01]  /*9c880*/  LDL.LU R247, [R1+0x12f0] ;  /* 0x0012f00001f77983 */ /* 0x000ea20000300800 */
[----:B------:R1:W-:Y:S04]  /*9c890*/  @P5 STG.E [R166.64], R249 ;  /* 0x000000f9a6005986 */ /* 0x0003e8000c101904 */
[----:B-1----:R-:W2:Y:S01]  /*9c8a0*/  LDL.LU R166, [R1+0x1e50] ;  /* 0x001e500001a67983 */ /* 0x002ea20000300800 */
[----:B------:R-:W3:Y:S01]  /*9c8b0*/  LDL.LU R167, [R1+0x1820] ;  /* 0x0018200001a77983 */ /* 0x000ee20000300800 */
[----:B------:R-:W-:-:S02]  /*9c8c0*/  ISETP.LT.AND P6, PT, R243, c[0x0][0x178], !P0 ;  /* 0x00005e00f3007a0c */ /* 0x000fc400047c1270 */
[----:B------:R-:W-:Y:S02]  /*9c8d0*/  ISETP.LT.AND P4, PT, R252, c[0x0][0x178], !P0 ;  /* 0x00005e00fc007a0c */ /* 0x000fe40004781270 */
[----:B------:R-:W-:Y:S01]  /*9c8e0*/  ISETP.LT.AND P5, PT, R99, c[0x0][0x178], !P0 ;  /* 0x00005e0063007a0c */ /* 0x000fe200047a1270 */
[----:B------:R-:W-:Y:S01]  /*9c8f0*/  IMAD.WIDE R164, R169, 0x4, R162 ;  /* 0x00000004a9a47825 */ /* 0x000fe200078e02a2 */
[----:B------:R-:W-:-:S03]  /*9c900*/  ISETP.LT.AND P0, PT, R174, c[0x0][0x178], !P0 ;  /* 0x00005e00ae007a0c */ /* 0x000fc60004701270 */
[----:B------:R-:W-:Y:S01]  /*9c910*/  IMAD.WIDE R2, R169, 0x4, R160 ;  /* 0x00000004a9027825 */ /* 0x000fe200078e02a0 */
[----:B------:R-:W-:Y:S02]  /*9c920*/  ISETP.LT.AND P1, PT, R243, c[0x0][0x178], !P2 ;  /* 0x00005e00f3007a0c */ /* 0x000fe40005721270 */
[----:B------:R-:W-:Y:S01]  /*9c930*/  ISETP.LT.AND P3, PT, R252, c[0x0][0x178], !P2 ;  /* 0x00005e00fc007a0c */ /* 0x000fe20005761270 */
[----:B--2---:R1:W-:Y:S02]  /*9c940*/  @P6 STG.E [R164.64], R166 ;  /* 0x000000a6a4006986 */ /* 0x0043e4000c101904 */
[----:B---3--:R2:W-:Y:S01]  /*9c950*/  @P4 STG.E [R2.64], R167 ;  /* 0x000000a702004986 */ /* 0x0085e2000c101904 */
[----:B------:R-:W-:Y:S01]  /*9c960*/  ISETP.LT.AND P6, PT, R99, c[0x0][0x178], !P2 ;  /* 0x00005e0063007a0c */ /* 0x000fe200057c1270 */
[----:B-1----:R-:W-:-:S04]  /*9c970*/  IMAD.WIDE R164, R169, 0x4, R4 ;  /* 0x00000004a9a47825 */ /* 0x002fc800078e0204 */
[C---:B--2---:R-:W-:Y:S01]  /*9c980*/  IMAD.WIDE R2, R169.reuse, 0x4, R6 ;  /* 0x00000004a9027825 */ /* 0x044fe200078e0206 */
[----:B------:R-:W-:-:S04]  /*9c990*/  IADD3 R169, R169, c[0x0][0x198], RZ ;  /* 0x00006600a9a97a10 */ /* 0x000fc80007ffe0ff */
[----:B------:R1:W-:Y:S01]  /*9c9a0*/  @P5 STG.E [R2.64], R248 ;  /* 0x000000f802005986 */ /* 0x0003e2000c101904 */
[----:B----4-:R2:W-:Y:S01]  /*9c9b0*/  @P0 STG.E [R164.64], R170 ;  /* 0x000000aaa4000986 */ /* 0x0105e2000c101904 */
[C---:B------:R-:W-:Y:S02]  /*9c9c0*/  IADD3 R166, R242.reuse, 0x1a5, RZ ;  /* 0x000001a5f2a67810 */ /* 0x040fe40007ffe0ff */
[----:B------:R-:W-:Y:S01]  /*9c9d0*/  IADD3 R167, R242, 0x1a4, RZ ;  /* 0x000001a4f2a77810 */ /* 0x000fe20007ffe0ff */
[----:B-1----:R-:W-:-:S04]  /*9c9e0*/  IMAD.WIDE R2, R169, 0x4, R162 ;  /* 0x00000004a9027825 */ /* 0x002fc800078e02a2 */
[----:B--2---:R-:W-:Y:S01]  /*9c9f0*/  IMAD.WIDE R164, R169, 0x4, R160 ;  /* 0x00000004a9a47825 */ /* 0x004fe200078e02a0 */
[----:B------:R-:W-:Y:S02]  /*9ca00*/  ISETP.GE.AND P4, PT, R167, c[0x0][0x17c], PT ;  /* 0x00005f00a7007a0c */ /* 0x000fe40003f86270 */
[----:B------:R-:W-:Y:S01]  /*9ca10*/  ISETP.GE.AND P5, PT, R166, c[0x0][0x17c], PT ;  /* 0x00005f00a6007a0c */ /* 0x000fe20003fa6270 */
[----:B------:R-:W-:Y:S01]  /*9ca20*/  @P1 STG.E [R2.64], R172 ;  /* 0x000000ac02001986 */ /* 0x000fe2000c101904 */
[----:B------:R1:W-:Y:S02]  /*9ca30*/  @P3 STG.E [R164.64], R251 ;  /* 0x000000fba4003986 */ /* 0x0003e4000c101904 */
[----:B------:R-:W-:-:S05]  /*9ca40*/  IMAD.WIDE R166, R169, 0x4, R6 ;  /* 0x00000004a9a67825 */ /* 0x000fca00078e0206 */
[----:B------:R2:W-:Y:S04]  /*9ca50*/  @P6 STG.E [R166.64], R175 ;  /* 0x000000afa6006986 */ /* 0x0005e8000c101904 */
[----:B-1----:R-:W3:Y:S01]  /*9ca60*/  LDL.LU R251, [R1+0x1e64] ;  /* 0x001e640001fb7983 */ /* 0x002ee20000300800 */
[----:B------:R-:W4:Y:S03]  /*9ca70*/  LDL.LU R172, [R1+0x1834] ;  /* 0x0018340001ac7983 */ /* 0x000f260000300800 */
[----:B--2---:R-:W2:Y:S01]  /*9ca80*/  LDL.LU R175, [R1+0x15c4] ;  /* 0x0015c40001af7983 */ /* 0x004ea20000300800 */
[----:B------:R-:W-:Y:S02]  /*9ca90*/  ISETP.LT.AND P2, PT, R174, c[0x0][0x178], !P2 ;  /* 0x00005e00ae007a0c */ /* 0x000fe40005741270 */
[----:B------:R-:W-:Y:S01]  /*9caa0*/  ISETP.LT.AND P0, PT, R243, c[0x0][0x178], !P4 ;  /* 0x00005e00f3007a0c */ /* 0x000fe20006701270 */
[C---:B------:R-:W-:Y:S01]  /*9cab0*/  IMAD.WIDE R2, R169.reuse, 0x4, R4 ;  /* 0x00000004a9027825 */ /* 0x040fe200078e0204 */
[----:B------:R-:W-:-:S02]  /*9cac0*/  IADD3 R170, R169, c[0x0][0x198], RZ ;  /* 0x00006600a9aa7a10 */ /* 0x000fc40007ffe0ff */
[----:B------:R-:W-:Y:S02]  /*9cad0*/  ISETP.LT.AND P1, PT, R252, c[0x0][0x178], !P4 ;  /* 0x00005e00fc007a0c */ /* 0x000fe40006721270 */
[----:B------:R-:W-:Y:S02]  /*9cae0*/  ISETP.LT.AND P6, PT, R99, c[0x0][0x178], !P4 ;  /* 0x00005e0063007a0c */ /* 0x000fe400067c1270 */
[----:B------:R-:W-:Y:S01]  /*9caf0*/  IADD3 R166, R242, 0x1a6, RZ ;  /* 0x000001a6f2a67810 */ /* 0x000fe20007ffe0ff */
[----:B------:R-:W-:Y:S02]  /*9cb00*/  IMAD.WIDE R164, R170, 0x4, R162 ;  /* 0x00000004aaa47825 */ /* 0x000fe400078e02a2 */
[----:B------:R1:W-:Y:S01]  /*9cb10*/  @P2 STG.E [R2.64], R250 ;  /* 0x000000fa02002986 */ /* 0x0003e2000c101904 */
[----:B------:R-:W-:Y:S02]  /*9cb20*/  ISETP.GE.AND P3, PT, R166, c[0x0][0x17c], PT ;  /* 0x00005f00a6007a0c */ /* 0x000fe40003f66270 */
[----:B------:R-:W-:Y:S01]  /*9cb30*/  ISETP.LT.AND P4, PT, R174, c[0x0][0x178], !P4 ;  /* 0x00005e00ae007a0c */ /* 0x000fe20006781270 */
[----:B------:R1:W-:Y:S01]  /*9cb40*/  @P0 STG.E [R164.64], R168 ;  /* 0x000000a8a4000986 */ /* 0x0003e2000c101904 */
[----:B------:R-:W-:Y:S01]  /*9cb50*/  ISETP.LT.AND P0, PT, R243, c[0x0][0x178], !P5 ;  /* 0x00005e00f3007a0c */ /* 0x000fe20006f01270 */
[----:B-1----:R-:W2:Y:S01]  /*9cb60*/  LDL.LU R250, [R1+0x12f4] ;  /* 0x0012f40001fa7983 */ /* 0x002ea20000300800 */
[----:B------:R-:W2:Y:S02]  /*9cb70*/  LDL.LU R249, [R1+0x1e70] ;  /* 0x001e700001f97983 */ /* 0x000ea40000300800 */
[----:B------:R-:W-:-:S04]  /*9cb80*/  IMAD.WIDE R166, R170, 0x4, R160 ;  /* 0x00000004aaa67825 */ /* 0x000fc800078e02a0 */
[C---:B------:R-:W-:Y:S01]  /*9cb90*/  IMAD.WIDE R168, R170.reuse, 0x4, R6 ;  /* 0x00000004aaa87825 */ /* 0x040fe200078e0206 */
[----:B------:R-:W-:Y:S01]  /*9cba0*/  IADD3 R3, R170, c[0x0][0x198], RZ ;  /* 0x00006600aa037a10 */ /* 0x000fe20007ffe0ff */
[----:B------:R-:W2:Y:S04]  /*9cbb0*/  LDL.LU R248, [R1+0x1a00] ;  /* 0x001a000001f87983 */ /* 0x000ea80000300800 */
[----:B------:R1:W-:Y:S01]  /*9cbc0*/  @P1 STG.E [R166.64], R171 ;  /* 0x000000aba6001986 */ /* 0x0003e2000c101904 */
[----:B------:R1:W-:Y:S01]  /*9cbd0*/  @P6 STG.E [R168.64], R173 ;  /* 0x000000ada8006986 */ /* 0x0003e2000c101904 */
[----:B------:R-:W-:Y:S01]  /*9cbe0*/  ISETP.LT.AND P1, PT, R252, c[0x0][0x178], !P5 ;  /* 0x00005e00fc007a0c */ /* 0x000fe20006f21270 */
[----:B------:R-:W-:Y:S01]  /*9cbf0*/  IMAD.WIDE R164, R170, 0x4, R4 ;  /* 0x00000004aaa47825 */ /* 0x000fe200078e0204 */
[----:B------:R-:W-:Y:S01]  /*9cc00*/  ISETP.LT.AND P6, PT, R99, c[0x0][0x178], !P5 ;  /* 0x00005e0063007a0c */ /* 0x000fe20006fc1270 */
[----:B-1----:R-:W2:Y:S02]  /*9cc10*/  LDL.LU R171, [R1+0x15d0] ;  /* 0x0015d00001ab7983 */ /* 0x002ea40000300800 */
[----:B------:R-:W2:Y:S02]  /*9cc20*/  LDL.LU R173, [R1+0x1400] ;  /* 0x0014000001ad7983 */ /* 0x000ea40000300800 */
[C---:B------:R-:W-:Y:S01]  /*9cc30*/  IMAD.WIDE R166, R3.reuse, 0x4, R162 ;  /* 0x0000000403a67825 */ /* 0x040fe200078e02a2 */
[----:B------:R1:W-:Y:S04]  /*9cc40*/  @P4 STG.E [R164.64], R247 ;  /* 0x000000f7a4004986 */ /* 0x0003e8000c101904 */
[----:B-1----:R-:W2:Y:S01]  /*9cc50*/  LDL.LU R247, [R1+0x1e74] ;  /* 0x001e740001f77983 */ /* 0x002ea20000300800 */
[----:B------:R-:W-:-:S03]  /*9cc60*/  IMAD.WIDE R164, R3, 0x4, R6 ;  /* 0x0000000403a47825 */ /* 0x000fc600078e0206 */
[----:B---3--:R1:W-:Y:S02]  /*9cc70*/  @P0 STG.E [R166.64], R251 ;  /* 0x000000fba6000986 */ /* 0x0083e4000c101904 */
[----:B-1----:R-:W-:Y:S02]  /*9cc80*/  IMAD.WIDE R166, R3, 0x4, R160 ;  /* 0x0000000403a67825 */ /* 0x002fe400078e02a0 */
[----:B------:R-:W3:Y:S04]  /*9cc90*/  LDL.LU R251, [R1+0x1a04] ;  /* 0x001a040001fb7983 */ /* 0x000ee80000300800 */
[----:B----4-:R-:W-:Y:S01]  /*9cca0*/  @P1 STG.E [R166.64], R172 ;  /* 0x000000aca6001986 */ /* 0x010fe2000c101904 */
[----:B--2---:R1:W-:Y:S03]  /*9ccb0*/  @P6 STG.E [R164.64], R175 ;  /* 0x000000afa4006986 */ /* 0x0043e6000c101904 */
[----:B-1----:R-:W2:Y:S01]  /*9ccc0*/  LDL.LU R175, [R1+0x15d4] ;  /* 0x0015d40001af7983 */ /* 0x002ea20000300800 */
[----:B------:R-:W-:-:S02]  /*9ccd0*/  IADD3 R2, R242, 0x1a7, RZ ;  /* 0x000001a7f2027810 */ /* 0x000fc40007ffe0ff */
[----:B------:R-:W-:Y:S02]  /*9cce0*/  ISETP.LT.AND P5, PT, R174, c[0x0][0x178], !P5 ;  /* 0x00005e00ae007a0c */ /* 0x000fe40006fa1270 */
[----:B------:R-:W-:Y:S01]  /*9ccf0*/  ISETP.GE.AND P2, PT, R2, c[0x0][0x17c], PT ;  /* 0x00005f0002007a0c */ /* 0x000fe20003f46270 */
[----:B------:R-:W-:Y:S01]  /*9cd00*/  IADD3 R2, R242, 0x1a8, RZ ;  /* 0x000001a8f2027810 */ /* 0x000fe20007ffe0ff */
[----:B------:R-:W-:Y:S01]  /*9cd10*/  ISETP.LT.AND P4, PT, R243, c[0x0][0x178], !P3 ;  /* 0x00005e00f3007a0c */ /* 0x000fe20005f81270 */
[C---:B------:R-:W-:Y:S02]  /*9cd20*/  IMAD.WIDE R168, R3.reuse, 0x4, R4 ;  /* 0x0000000403a87825 */ /* 0x040fe400078e0204 */
[----:B------:R-:W-:Y:S02]  /*9cd30*/  ISETP.GE.AND P0, PT, R2, c[0x0][0x17c], PT ;  /* 0x00005f0002007a0c */ /* 0x000fe40003f06270 */
[----:B------:R-:W-:Y:S01]  /*9cd40*/  IADD3 R2, R3, c[0x0][0x198], RZ ;  /* 0x0000660003027a10 */ /* 0x000fe20007ffe0ff */
[----:B------:R-:W-:-:S03]  /*9cd50*/  ISETP.LT.AND P1, PT, R252, c[0x0][0x178], !P3 ;  /* 0x00005e00fc007a0c */ /* 0x000fc60005f21270 */
[----:B------:R1:W-:Y:S01]  /*9cd60*/  @P5 STG.E [R168.64], R250 ;  /* 0x000000faa8005986 */ /* 0x0003e2000c101904 */
[----:B------:R-:W-:Y:S01]  /*9cd70*/  ISETP.LT.AND P5, PT, R99, c[0x0][0x178], !P3 ;  /* 0x00005e0063007a0c */ /* 0x000fe20005fa1270 */
[----:B------:R-:W-:Y:S01]  /*9cd80*/  IMAD.WIDE R166, R2, 0x4, R162 ;  /* 0x0000000402a67825 */ /* 0x000fe200078e02a2 */
[----:B------:R-:W-:Y:S02]  /*9cd90*/  ISETP.LT.AND P3, PT, R174, c[0x0][0x178], !P3 ;  /* 0x00005e00ae007a0c */ /* 0x000fe40005f61270 */
[----:B------:R-:W-:Y:S01]  /*9cda0*/  ISETP.LT.AND P6, PT, R243, c[0x0][0x178], !P2 ;  /* 0x00005e00f3007a0c */ /* 0x000fe200057c1270 */
[----:B------:R-:W-:Y:S01]  /*9cdb0*/  IMAD.WIDE R164, R2, 0x4, R6 ;  /* 0x0000000402a47825 */ /* 0x000fe200078e0206 */
[----:B------:R4:W-:Y:S01]  /*9cdc0*/  @P4 STG.E [R166.64], R249 ;  /* 0x000000f9a6004986 */ /* 0x0009e2000c101904 */
[----:B------:R-:W-:Y:S02]  /*9cdd0*/  ISETP.LT.AND P4, PT, R252, c[0x0][0x178], !P2 ;  /* 0x00005e00fc007a0c */ /* 0x000fe40005781270 */
[C---:B------:R-:W-:Y:S01]  /*9cde0*/  IADD3 R3, R2.reuse, c[0x0][0x198], RZ ;  /* 0x0000660002037a10 */ /* 0x040fe20007ffe0ff */
[C---:B-1----:R-:W-:Y:S01]  /*9cdf0*/  IMAD.WIDE R168, R2.reuse, 0x4, R4 ;  /* 0x0000000402a87825 */ /* 0x042fe200078e0204 */
[----:B------:R-:W2:Y:S03]  /*9ce00*/  LDL.LU R250, [R1+0x1404] ;  /* 0x0014040001fa7983 */ /* 0x000ea60000300800 */
[----:B------:R-:W2:Y:S02]  /*9ce10*/  LDL.LU R172, [R1+0x19f0] ;  /* 0x0019f00001ac7983 */ /* 0x000ea40000300800 */
[----:B----4-:R-:W-:-:S05]  /*9ce20*/  IMAD.WIDE R166, R2, 0x4, R160 ;  /* 0x0000000402a67825 */ /* 0x010fca00078e02a0 */
[----:B------:R1:W-:Y:S01]  /*9ce30*/  @P1 STG.E [R166.64], R248 ;  /* 0x000000f8a6001986 */ /* 0x0003e2000c101904 */
[----:B------:R4:W-:Y:S02]  /*9ce40*/  @P5 STG.E [R164.64], R171 ;  /* 0x000000aba4005986 */ /* 0x0009e4000c101904 */
[----:B------:R-:W-:Y:S01]  /*9ce50*/  @P3 STG.E [R168.64], R173 ;  /* 0x000000ada8003986 */ /* 0x000fe2000c101904 */
[----:B------:R-:W-:Y:S01]  /*9ce60*/  ISETP.LT.AND P3, PT, R99, c[0x0][0x178], !P2 ;  /* 0x00005e0063007a0c */ /* 0x000fe20005761270 */
[----:B-1----:R-:W-:-:S04]  /*9ce70*/  IMAD.WIDE R166, R3, 0x4, R162 ;  /* 0x0000000403a67825 */ /* 0x002fc800078e02a2 */
[C---:B----4-:R-:W-:Y:S01]  /*9ce80*/  IMAD.WIDE R164, R3.reuse, 0x4, R160 ;  /* 0x0000000403a47825 */ /* 0x050fe200078e02a0 */
[----:B------:R-:W-:Y:S04]  /*9ce90*/  @P6 STG.E [R166.64], R247 ;  /* 0x000000f7a6006986 */ /* 0x000fe8000c101904 */
[----:B---3--:R1:W-:Y:S02]  /*9cea0*/  @P4 STG.E [R164.64], R251 ;  /* 0x000000fba4004986 */ /* 0x0083e4000c101904 */
[----:B-1----:R-:W-:Y:S02]  /*9ceb0*/  IMAD.WIDE R164, R3, 0x4, R6 ;  /* 0x0000000403a47825 */ /* 0x002fe400078e0206 */
[----:B------:R-:W3:Y:S02]  /*9cec0*/  LDL.LU R251, [R1+0x14c0] ;  /* 0x0014c00001fb7983 */ /* 0x000ee40000300800 */
[----:B------:R-:W4:Y:S02]  /*9ced0*/  LDL.LU R248, [R1+0x1bd4] ;  /* 0x001bd40001f87983 */ /* 0x000f240000300800 */
[----:B------:R-:W3:Y:S01]  /*9cee0*/  LDL.LU R247, [R1+0x19f4] ;  /* 0x0019f40001f77983 */ /* 0x000ee20000300800 */
[----:B--2---:R1:W-:Y:S04]  /*9cef0*/  @P3 STG.E [R164.64], R175 ;  /* 0x000000afa4003986 */ /* 0x0043e8000c101904 */
[----:B-1----:R-:W2:Y:S01]  /*9cf00*/  LDL.LU R164, [R1+0x1e80] ;  /* 0x001e800001a47983 */ /* 0x002ea20000300800 */
[----:B------:R-:W3:Y:S01]  /*9cf10*/  LDL.LU R165, [R1+0x1bd0] ;  /* 0x001bd00001a57983 */ /* 0x000ee20000300800 */
[----:B------:R-:W-:-:S02]  /*9cf20*/  ISETP.LT.AND P2, PT, R174, c[0x0][0x178], !P2 ;  /* 0x00005e00ae007a0c */ /* 0x000fc40005741270 */
[----:B------:R-:W-:Y:S02]  /*9cf30*/  IADD3 R170, R242, 0x1a9, RZ ;  /* 0x000001a9f2aa7810 */ /* 0x000fe40007ffe0ff */
[----:B------:R-:W-:Y:S02]  /*9cf40*/  ISETP.LT.AND P6, PT, R243, c[0x0][0x178], !P0 ;  /* 0x00005e00f3007a0c */ /* 0x000fe400047c1270 */
[----:B------:R-:W-:Y:S02]  /*9cf50*/  ISETP.LT.AND P5, PT, R252, c[0x0][0x178], !P0 ;  /* 0x00005e00fc007a0c */ /* 0x000fe400047a1270 */
[----:B------:R-:W-:Y:S02]  /*9cf60*/  ISETP.LT.AND P4, PT, R99, c[0x0][0x178], !P0 ;  /* 0x00005e0063007a0c */ /* 0x000fe40004781270 */
[----:B------:R-:W-:Y:S01]  /*9cf70*/  ISETP.GE.AND P1, PT, R170, c[0x0][0x17c], PT ;  /* 0x00005f00aa007a0c */ /* 0x000fe20003f26270 */
[C---:B------:R-:W-:Y:S02]  /*9cf80*/  IADD3 R170, R3.reuse, c[0x0][0x198], RZ ;  /* 0x0000660003aa7a10 */ /* 0x040fe40007ffe0ff */
[----:B------:R-:W-:Y:S01]  /*9cf90*/  IMAD.WIDE R2, R3, 0x4, R4 ;  /* 0x0000000403027825 */ /* 0x000fe200078e0204 */
[----:B------:R-:W-:-:S03]  /*9cfa0*/  IADD3 R171, R242, 0x1aa, RZ ;  /* 0x000001aaf2ab7810 */ /* 0x000fc60007ffe0ff */
[----:B------:R-:W-:-:S04]  /*9cfb0*/  IMAD.WIDE R166, R170, 0x4, R162 ;  /* 0x00000004aaa67825 */ /* 0x000fc800078e02a2 */
[C---:B------:R-:W-:Y:S01]  /*9cfc0*/  IMAD.WIDE R168, R170.reuse, 0x4, R160 ;  /* 0x00000004aaa87825 */ /* 0x040fe200078e02a0 */
[----:B------:R1:W-:Y:S01]  /*9cfd0*/  @P2 STG.E [R2.64], R250 ;  /* 0x000000fa02002986 */ /* 0x0003e2000c101904 */
[----:B------:R-:W-:Y:S02]  /*9cfe0*/  ISETP.GE.AND P3, PT, R171, c[0x0][0x17c], PT ;  /* 0x00005f00ab007a0c */ /* 0x000fe40003f66270 */
[C---:B------:R-:W-:Y:S02]  /*9cff0*/  IADD3 R171, R170.reuse, c[0x0][0x198], RZ ;  /* 0x00006600aaab7a10 */ /* 0x040fe40007ffe0ff */
[C---:B-1----:R-:W-:Y:S01]  /*9d000*/  IMAD.WIDE R2, R170.reuse, 0x4, R6 ;  /* 0x00000004aa027825 */ /* 0x042fe200078e0206 */
[----:B------:R-:W4:Y:S03]  /*9d010*/  LDL.LU R250, [R1+0x14c4] ;  /* 0x0014c40001fa7983 */ /* 0x000f260000300800 */
[----:B------:R-:W4:Y:S02]  /*9d020*/  LDL.LU R249, [R1+0x1bc0] ;  /* 0x001bc00001f97983 */ /* 0x000f240000300800 */
[----:B------:R-:W4:Y:S02]  /*9d030*/  LDL.LU R173, [R1+0x14d0] ;  /* 0x0014d00001ad7983 */ /* 0x000f240000300800 */
[----:B------:R-:W4:Y:S01]  /*9d040*/  LDL.LU R175, [R1+0x1ef4] ;  /* 0x001ef40001af7983 */ /* 0x000f220000300800 */
[----:B--2---:R-:W-:Y:S01]  /*9d050*/  @P6 STG.E [R166.64], R164 ;  /* 0x000000a4a6006986 */ /* 0x004fe2000c101904 */
[----:B---3--:R-:W-:Y:S02]  /*9d060*/  @P5 STG.E [R168.64], R165 ;  /* 0x000000a5a8005986 */ /* 0x008fe4000c101904 */
[----:B------:R1:W-:Y:S02]  /*9d070*/  @P4 STG.E [R2.64], R172 ;  /* 0x000000ac02004986 */ /* 0x0003e4000c101904 */
[----:B-1----:R-:W-:-:S02]  /*9d080*/  IMAD.WIDE R2, R170, 0x4, R4 ;  /* 0x00000004aa027825 */ /* 0x002fc400078e0204 */
[----:B------:R-:W2:Y:S01]  /*9d090*/  LDL.LU R170, [R1+0x1e84] ;  /* 0x001e840001aa7983 */ /* 0x000ea20000300800 */
[----:B------:R-:W-:Y:S02]  /*9d0a0*/  ISETP.LT.AND P0, PT, R174, c[0x0][0x178], !P0 ;  /* 0x00005e00ae007a0c */ /* 0x000fe40004701270 */
[----:B------:R-:W-:Y:S02]  /*9d0b0*/  ISETP.LT.AND P6, PT, R243, c[0x0][0x178], !P1 ;  /* 0x00005e00f3007a0c */ /* 0x000fe40004fc1270 */
[----:B------:R-:W-:Y:S02]  /*9d0c0*/  ISETP.LT.AND P5, PT, R252, c[0x0][0x178], !P1 ;  /* 0x00005e00fc007a0c */ /* 0x000fe40004fa1270 */
[----:B------:R-:W-:Y:S02]  /*9d0d0*/  ISETP.LT.AND P2, PT, R99, c[0x0][0x178], !P1 ;  /* 0x00005e0063007a0c */ /* 0x000fe40004f41270 */
[----:B------:R-:W-:Y:S01]  /*9d0e0*/  ISETP.LT.AND P4, PT, R174, c[0x0][0x178], !P1 ;  /* 0x00005e00ae007a0c */ /* 0x000fe20004f81270 */
[----:B------:R-:W-:Y:S01]  /*9d0f0*/  IMAD.WIDE R164, R171, 0x4, R162 ;  /* 0x00000004aba47825 */ /* 0x000fe200078e02a2 */
[----:B------:R-:W-:-:S03]  /*9d100*/  IADD3 R172, R242, 0x1ab, RZ ;  /* 0x000001abf2ac7810 */ /* 0x000fc60007ffe0ff */
[----:B------:R-:W-:-:S04]  /*9d110*/  IMAD.WIDE R166, R171, 0x4, R160 ;  /* 0x00000004aba67825 */ /* 0x000fc800078e02a0 */
[C---:B------:R-:W-:Y:S01]  /*9d120*/  IMAD.WIDE R168, R171.reuse, 0x4, R6 ;  /* 0x00000004aba87825 */ /* 0x040fe200078e0206 */
[----:B------:R-:W-:Y:S02]  /*9d130*/  ISETP.GE.AND P1, PT, R172, c[0x0][0x17c], PT ;  /* 0x00005f00ac007a0c */ /* 0x000fe40003f26270 */
[----:B------:R-:W3:Y:S04]  /*9d140*/  LDL.LU R172, [R1+0x1d80] ;  /* 0x001d800001ac7983 */ /* 0x000ee80000300800 */
[----:B------:R1:W-:Y:S02]  /*9d150*/  @P0 STG.E [R2.64], R251 ;  /* 0x000000fb02000986 */ /* 0x0003e4000c101904 */
[C---:B-1----:R-:W-:Y:S01]  /*9d160*/  IMAD.WIDE R2, R171.reuse, 0x4, R4 ;  /* 0x00000004ab027825 */ /* 0x042fe200078e0204 */
[----:B------:R-:W-:Y:S01]  /*9d170*/  IADD3 R171, R171, c[0x0][0x198], RZ ;  /* 0x00006600abab7a10 */ /* 0x000fe20007ffe0ff */
[----:B------:R-:W3:Y:S04]  /*9d180*/  LDL.LU R251, [R1+0x3604] ;  /* 0x0036040001fb7983 */ /* 0x000ee80000300800 */
[----:B--2---:R1:W-:Y:S01]  /*9d190*/  @P6 STG.E [R164.64], R170 ;  /* 0x000000aaa4006986 */ /* 0x0043e2000c101904 */
[----:B----4-:R-:W-:Y:S02]  /*9d1a0*/  @P5 STG.E [R166.64], R248 ;  /* 0x000000f8a6005986 */ /* 0x010fe4000c101904 */
[----:B------:R2:W-:Y:S02]  /*9d1b0*/  @P2 STG.E [R168.64], R247 ;  /* 0x000000f7a8002986 */ /* 0x0005e4000c101904 */
[----:B------:R4:W-:Y:S01]  /*9d1c0*/  @P4 STG.E [R2.64], R250 ;  /* 0x000000fa02004986 */ /* 0x0009e2000c101904 */
[----:B-1----:R-:W-:Y:S01]  /*9d1d0*/  IADD3 R164, R242, 0x1ac, RZ ;  /* 0x000001acf2a47810 */ /* 0x002fe20007ffe0ff */
[----:B--2---:R-:W2:Y:S01]  /*9d1e0*/  LDL.LU R247, [R1+0x1d84] ;  /* 0x001d840001f77983 */ /* 0x004ea20000300800 */
[----:B----4-:R-:W4:Y:S02]  /*9d1f0*/  LDL.LU R250, [R1+0x1bc4] ;  /* 0x001bc40001fa7983 */ /* 0x010f240000300800 */
[----:B------:R-:W-:Y:S01]  /*9d200*/  ISETP.GE.AND P2, PT, R164, c[0x0][0x17c], PT ;  /* 0x00005f00a4007a0c */ /* 0x000fe20003f46270 */
[----:B------:R-:W2:Y:S02]  /*9d210*/  LDL.LU R248, [R1+0x14d4] ;  /* 0x0014d40001f87983 */ /* 0x000ea40000300800 */
[C---:B------:R-:W-:Y:S01]  /*9d220*/  IMAD.WIDE R168, R171.reuse, 0x4, R162 ;  /* 0x00000004aba87825 */ /* 0x040fe200078e02a2 */
[----:B------:R-:W-:-:S03]  /*9d230*/  IADD3 R170, R171, c[0x0][0x198], RZ ;  /* 0x00006600abaa7a10 */ /* 0x000fc60007ffe0ff */
[----:B------:R-:W-:-:S04]  /*9d240*/  IMAD.WIDE R166, R171, 0x4, R160 ;  /* 0x00000004aba67825 */ /* 0x000fc800078e02a0 */
[----:B------:R-:W-:-:S04]  /*9d250*/  IMAD.WIDE R164, R171, 0x4, R6 ;  /* 0x00000004aba47825 */ /* 0x000fc800078e0206 */
[----:B------:R-:W-:Y:S02]  /*9d260*/  IMAD.WIDE R2, R171, 0x4, R4 ;  /* 0x00000004ab027825 */ /* 0x000fe400078e0204 */
[----:B------:R-:W2:Y:S01]  /*9d270*/  LDL.LU R171, [R1+0x1ef0] ;  /* 0x001ef00001ab7983 */ /* 0x000ea20000300800 */
[----:B------:R-:W-:Y:S02]  /*9d280*/  ISETP.LT.AND P5, PT, R243, c[0x0][0x178], !P3 ;  /* 0x00005e00f3007a0c */ /* 0x000fe40005fa1270 */
[----:B------:R-:W-:Y:S02]  /*9d290*/  ISETP.LT.AND P0, PT, R252, c[0x0][0x178], !P3 ;  /* 0x00005e00fc007a0c */ /* 0x000fe40005f01270 */
[----:B------:R-:W-:Y:S01]  /*9d2a0*/  ISETP.LT.AND P6, PT, R99, c[0x0][0x178], !P3 ;  /* 0x00005e0063007a0c */ /* 0x000fe20005fc1270 */
[----:B------:R-:W-:Y:S01]  /*9d2b0*/  ISETP.LT.AND P3, PT, R174, c[0x0][0x178], !P3 ;  /* 0x00005e00ae007a0c */ /* 0x000fe20005f61270 */
[----:B------:R-:W-:-:S07]  /*9d2c0*/  ISETP.LT.AND P4, PT, R243, c[0x0][0x178], !P1 ;  /* 0x00005e00f3007a0c */ /* 0x000fce0004f81270 */
[----:B--2---:R1:W-:Y:S02]  /*9d2d0*/  @P5 STG.E [R168.64], R171 ;  /* 0x000000aba8005986 */ /* 0x0043e4000c101904 */
[----:B---3--:R-:W-:Y:S02]  /*9d2e0*/  @P0 STG.E [R166.64], R172 ;  /* 0x000000aca6000986 */ /* 0x008fe4000c101904 */
[----:B------:R-:W-:Y:S02]  /*9d2f0*/  @P6 STG.E [R164.64], R249 ;  /* 0x000000f9a4006986 */ /* 0x000fe4000c101904 */
[----:B------:R2:W-:Y:S01]  /*9d300*/  @P3 STG.E [R2.64], R173 ;  /* 0x000000ad02003986 */ /* 0x0005e2000c101904 */
[----:B------:R-:W-:Y:S01]  /*9d310*/  ISETP.LT.AND P3, PT, R252, c[0x0][0x178], !P1 ;  /* 0x00005e00fc007a0c */ /* 0x000fe20004f61270 */
[----:B-1----:R-:W-:-:S05]  /*9d320*/  IMAD.WIDE R168, R170, 0x4, R162 ;  /* 0x00000004aaa87825 */ /* 0x002fca00078e02a2 */
[----:B------:R1:W-:Y:S01]  /*9d330*/  @P4 STG.E [R168.64], R175 ;  /* 0x000000afa8004986 */ /* 0x0003e2000c101904 */
[----:B------:R-:W-:Y:S02]  /*9d340*/  ISETP.LT.AND P4, PT, R99, c[0x0][0x178], !P1 ;  /* 0x00005e0063007a0c */ /* 0x000fe40004f81270 */
[----:B--2---:R-:W-:Y:S02]  /*9d350*/  IADD3 R2, R242, 0x1ad, RZ ;  /* 0x000001adf2027810 */ /* 0x004fe40007ffe0ff */
[----:B------:R-:W-:Y:S01]  /*9d360*/  ISETP.LT.AND P0, PT, R174, c[0x0][0x178], !P1 ;  /* 0x00005e00ae007a0c */ /* 0x000fe20004f01270 */
[----:B------:R-:W-:Y:S01]  /*9d370*/  IMAD.WIDE R164, R170, 0x4, R160 ;  /* 0x00000004aaa47825 */ /* 0x000fe200078e02a0 */
[----:B------:R-:W-:-:S03]  /*9d380*/  ISETP.GE.AND P1, PT, R2, c[0x0][0x17c], PT ;  /* 0x00005f0002007a0c */ /* 0x000fc60003f26270 */
[----:B------:R-:W-:Y:S01]  /*9d390*/  IMAD.WIDE R2, R170, 0x4, R6 ;  /* 0x00000004aa027825 */ /* 0x000fe200078e0206 */
[----:B-1----:R-:W2:Y:S03]  /*9d3a0*/  LDL.LU R169, [R1+0x1ee0] ;  /* 0x001ee00001a97983 */ /* 0x002ea60000300800 */
[----:B------:R-:W3:Y:S02]  /*9d3b0*/  LDL.LU R172, [R1+0x1d70] ;  /* 0x001d700001ac7983 */ /* 0x000ee40000300800 */
[----:B------:R-:W2:Y:S02]  /*9d3c0*/  LDL.LU R249, [R1+0x1540] ;  /* 0x0015400001f97983 */ /* 0x000ea40000300800 */
[----:B------:R-:W2:Y:S01]  /*9d3d0*/  LDL.LU R173, [R1+0x1f14] ;  /* 0x001f140001ad7983 */ /* 0x000ea20000300800 */
[----:B------:R-:W2:Y:S04]  /*9d3e0*/  LDL.LU R175, [R1+0x1ee4] ;  /* 0x001ee40001af7983 */ /* 0x000ea80000300800 */
[----:B------:R1:W-:Y:S01]  /*9d3f0*/  @P3 STG.E [R164.64], R247 ;  /* 0x000000f7a4003986 */ /* 0x0003e2000c101904 */
[----:B----4-:R4:W-:Y:S03]  /*9d400*/  @P4 STG.E [R2.64], R250 ;  /* 0x000000fa02004986 */ /* 0x0109e6000c101904 */
[----:B-1----:R-:W2:Y:S01]  /*9d410*/  LDL.LU R247, [R1+0x1d74] ;  /* 0x001d740001f77983 */ /* 0x002ea20000300800 */
[----:B----4-:R-:W4:Y:S02]  /*9d420*/  LDL.LU R250, [R1+0x3600] ;  /* 0x0036000001fa7983 */ /* 0x010f240000300800 */
[----:B------:R-:W2:Y:S01]  /*9d430*/  LDL.LU R3, [R1+0x1f10] ;  /* 0x001f100001037983 */ /* 0x000ea20000300800 */
[----:B------:R-:W-:-:S02]  /*9d440*/  ISETP.LT.AND P6, PT, R243, c[0x0][0x178], !P2 ;  /* 0x00005e00f3007a0c */ /* 0x000fc400057c1270 */
[----:B------:R-:W-:Y:S02]  /*9d450*/  ISETP.LT.AND P5, PT, R252, c[0x0][0x178], !P2 ;  /* 0x00005e00fc007a0c */ /* 0x000fe400057a1270 */
[C---:B------:R-:W-:Y:S01]  /*9d460*/  IADD3 R168, R170.reuse, c[0x0][0x198], RZ ;  /* 0x00006600aaa87a10 */ /* 0x040fe20007ffe0ff */
[----:B------:R-:W-:Y:S01]  /*9d470*/  IMAD.WIDE R170, R170, 0x4, R4 ;  /* 0x00000004aaaa7825 */ /* 0x000fe200078e0204 */
[----:B------:R-:W-:-:S03]  /*9d480*/  ISETP.LT.AND P3, PT, R99, c[0x0][0x178], !P2 ;  /* 0x00005e0063007a0c */ /* 0x000fc60005761270 */
[----:B------:R-:W-:Y:S02]  /*9d490*/  ISETP.LT.AND P2, PT, R174, c[0x0][0x178], !P2 ;  /* 0x00005e00ae007a0c */ /* 0x000fe40005741270 */
[----:B------:R-:W-:-:S04]  /*9d4a0*/  IMAD.WIDE R166, R168, 0x4, R162 ;  /* 0x00000004a8a67825 */ /* 0x000fc800078e02a2 */
[----:B------:R-:W-:Y:S01]  /*9d4b0*/  IMAD.WIDE R164, R168, 0x4, R160 ;  /* 0x00000004a8a47825 */ /* 0x000fe200078e02a0 */
[----:B------:R1:W-:Y:S01]  /*9d4c0*/  @P0 STG.E [R170.64], R248 ;  /* 0x000000f8aa000986 */ /* 0x0003e2000c101904 */
[----:B------:R-:W-:Y:S02]  /*9d4d0*/  ISETP.LT.AND P0, PT, R252, c[0x0][0x178], !P1 ;  /* 0x00005e00fc007a0c */ /* 0x000fe40004f01270 */
[----:B------:R-:W-:Y:S02]  /*9d4e0*/  ISETP.LT.AND P4, PT, R99, c[0x0][0x178], !P1 ;  /* 0x00005e0063007a0c */ /* 0x000fe40004f81270 */
[----:B------:R-:W-:Y:S02]  /*9d4f0*/  IADD3 R2, R168, c[0x0][0x198], RZ ;  /* 0x00006600a8027a10 */ /* 0x000fe40007ffe0ff */
[----:B-1----:R-:W-:Y:S01]  /*9d500*/  IADD3 R170, R242, 0x1ae, RZ ;  /* 0x000001aef2aa7810 */ /* 0x002fe20007ffe0ff */
[----:B------:R-:W4:Y:S01]  /*9d510*/  LDL.LU R248, [R1+0x1544] ;  /* 0x0015440001f87983 */ /* 0x000f220000300800 */
[----:B------:R-:W4:Y:S03]  /*9d520*/  LDL.LU R171, [R1+0x1e90] ;  /* 0x001e900001ab7983 */ /* 0x000f260000300800 */
[----:B--2---:R1:W-:Y:S01]  /*9d530*/  @P6 STG.E [R166.64], R3 ;  /* 0x00000003a6006986 */ /* 0x0043e2000c101904 */
[----:B------:R2:W-:Y:S01]  /*9d540*/  @P5 STG.E [R164.64], R169 ;  /* 0x000000a9a4005986 */ /* 0x0005e2000c101904 */
[----:B------:R-:W-:-:S02]  /*9d550*/  ISETP.LT.AND P5, PT, R243, c[0x0][0x178], !P1 ;  /* 0x00005e00f3007a0c */ /* 0x000fc40004fa1270 */
[----:B------:R-:W-:Y:S01]  /*9d560*/  ISETP.GE.AND P6, PT, R170, c[0x0][0x17c], PT ;  /* 0x00005f00aa007a0c */ /* 0x000fe20003fc6270 */
[----:B-1----:R-:W-:-:S04]  /*9d570*/  IMAD.WIDE R166, R168, 0x4, R4 ;  /* 0x00000004a8a67825 */ /* 0x002fc800078e0204 */
[----:B--2---:R-:W-:-:S04]  /*9d580*/  IMAD.WIDE R164, R168, 0x4, R6 ;  /* 0x00000004a8a47825 */ /* 0x004fc800078e0206 */
[----:B------:R-:W-:Y:S01]  /*9d590*/  IMAD.WIDE R168, R2, 0x4, R162 ;  /* 0x0000000402a87825 */ /* 0x000fe200078e02a2 */
[----:B---3--:R1:W-:Y:S03]  /*9d5a0*/  @P3 STG.E [R164.64], R172 ;  /* 0x000000aca4003986 */ /* 0x0083e6000c101904 */
[----:B------:R2:W-:Y:S01]  /*9d5b0*/  @P2 STG.E [R166.64], R249 ;  /* 0x000000f9a6002986 */ /* 0x0005e2000c101904 */
[C---:B------:R-:W-:Y:S02]  /*9d5c0*/  IADD3 R3, R242.reuse, 0x1af, RZ ;  /* 0x000001aff2037810 */ /* 0x040fe40007ffe0ff */
[----:B------:R-:W-:Y:S01]  /*9d5d0*/  IADD3 R170, R242, 0x1b0, RZ ;  /* 0x000001b0f2aa7810 */ /* 0x000fe20007ffe0ff */
[----:B------:R3:W-:Y:S01]  /*9d5e0*/  @P5 STG.E [R168.64], R173 ;  /* 0x000000ada8005986 */ /* 0x0007e2000c101904 */
[----:B------:R-:W-:Y:S01]  /*9d5f0*/  ISETP.GE.AND P3, PT, R3, c[0x0][0x17c], PT ;  /* 0x00005f0003007a0c */ /* 0x000fe20003f66270 */
[----:B-1----:R-:W-:-:S04]  /*9d600*/  IMAD.WIDE R164, R2, 0x4, R6 ;  /* 0x0000000402a47825 */ /* 0x002fc800078e0206 */
[C---:B--2---:R-:W-:Y:S01]  /*9d610*/  IMAD.WIDE R166, R2.reuse, 0x4, R160 ;  /* 0x0000000402a67825 */ /* 0x044fe200078e02a0 */
[----:B------:R-:W-:Y:S01]  /*9d620*/  IADD3 R3, R2, c[0x0][0x198], RZ ;  /* 0x0000660002037a10 */ /* 0x000fe20007ffe0ff */
[----:B---3--:R-:W2:Y:S04]  /*9d630*/  LDL.LU R173, [R1+0x1f24] ;  /* 0x001f240001ad7983 */ /* 0x008ea80000300800 */
[----:B------:R1:W-:Y:S01]  /*9d640*/  @P0 STG.E [R166.64], R175 ;  /* 0x000000afa6000986 */ /* 0x0003e2000c101904 */
[----:B------:R3:W-:Y:S01]  /*9d650*/  @P4 STG.E [R164.64], R247 ;  /* 0x000000f7a4004986 */ /* 0x0007e2000c101904 */
[----:B------:R-:W-:Y:S02]  /*9d660*/  ISETP.GE.AND P0, PT, R170, c[0x0][0x17c], PT ;  /* 0x00005f00aa007a0c */ /* 0x000fe40003f06270 */
[----:B-1----:R-:W2:Y:S01]  /*9d670*/  LDL.LU R175, [R1+0x1f04] ;  /* 0x001f040001af7983 */ /* 0x002ea20000300800 */
[----:B---3--:R-:W3:Y:S02]  /*9d680*/  LDL.LU R247, [R1+0x1e94] ;  /* 0x001e940001f77983 */ /* 0x008ee40000300800 */
[----:B------:R-:W-:-:S02]  /*9d690*/  IMAD.WIDE R164, R2, 0x4, R4 ;  /* 0x0000000402a47825 */ /* 0x000fc400078e0204 */
[----:B------:R-:W2:Y:S02]  /*9d6a0*/  LDL.LU R2, [R1+0x1f00] ;  /* 0x001f000001027983 */ /* 0x000ea40000300800 */
[----:B------:R-:W2:Y:S01]  /*9d6b0*/  LDL.LU R170, [R1+0x1f20] ;  /* 0x001f200001aa7983 */ /* 0x000ea20000300800 */
[----:B------:R-:W-:Y:S02]  /*9d6c0*/  ISETP.LT.AND P1, PT, R174, c[0x0][0x178], !P1 ;  /* 0x00005e00ae007a0c */ /* 0x000fe40004f21270 */
[----:B------:R-:W-:Y:S02]  /*9d6d0*/  ISETP.LT.AND P2, PT, R243, c[0x0][0x178], !P6 ;  /* 0x00005e00f3007a0c */ /* 0x000fe40007741270 */
[----:B------:R-:W-:Y:S02]  /*9d6e0*/  ISETP.LT.AND P5, PT, R252, c[0x0][0x178], !P6 ;  /* 0x00005e00fc007a0c */ /* 0x000fe400077a1270 */
[----:B------:R-:W-:Y:S01]  /*9d6f0*/  ISETP.LT.AND P4, PT, R99, c[0x0][0x178], !P6 ;  /* 0x00005e0063007a0c */ /* 0x000fe20007781270 */
[----:B------:R-:W-:-:S02]  /*9d700*/  ISETP.LT.AND P6, PT, R174, c[0x0][0x178], !P6 ;  /* 0x00005e00ae007a0c */ /* 0x000fc400077c1270 */
[----:B------:R-:W-:-:S04]  /*9d710*/  IMAD.WIDE R166, R3, 0x4, R162 ;  /* 0x0000000403a67825 */ /* 0x000fc800078e02a2 */
[C---:B------:R-:W-:Y:S01]  /*9d720*/  IMAD.WIDE R168, R3.reuse, 0x4, R160 ;  /* 0x0000000403a87825 */ /* 0x040fe200078e02a0 */
[----:B------:R-:W3:Y:S03]  /*9d730*/  LDL.LU R172, [R1+0x1e48] ;  /* 0x001e480001ac7983 */ /* 0x000ee60000300800 */
[----:B------:R-:W3:Y:S01]  /*9d740*/  LDL.LU R249, [R1+0x1758] ;  /* 0x0017580001f97983 */ /* 0x000ee20000300800 */
[----:B----4-:R1:W-:Y:S01]  /*9d750*/  @P1 STG.E [R164.64], R248 ;  /* 0x000000f8a4001986 */ /* 0x0103e2000c101904 */
[----:B------:R-:W-:Y:S01]  /*9d760*/  ISETP.LT.AND P1, PT, R252, c[0x0][0x178], !P3 ;  /* 0x00005e00fc007a0c */ /* 0x000fe20005f21270 */
[----:B-1----:R-:W-:Y:S02]  /*9d770*/  IMAD.WIDE R164, R3, 0x4, R6 ;  /* 0x0000000403a47825 */ /* 0x002fe400078e0206 */
[----:B------:R-:W4:Y:S04]  /*9d780*/  LDL.LU R248, [R1+0x12b8] ;  /* 0x0012b80001f87983 */ /* 0x000f280000300800 */
[----:B--2---:R1:W-:Y:S01]  /*9d790*/  @P2 STG.E [R166.64], R170 ;  /* 0x000000aaa6002986 */ /* 0x0043e2000c101904 */
[----:B------:R2:W-:Y:S02]  /*9d7a0*/  @P5 STG.E [R168.64], R2 ;  /* 0x00000002a8005986 */ /* 0x0005e4000c101904 */
[----:B------:R3:W-:Y:S01]  /*9d7b0*/  @P4 STG.E [R164.64], R171 ;  /* 0x000000aba4004986 */ /* 0x0007e2000c101904 */
[----:B------:R-:W-:Y:S01]  /*9d7c0*/  ISETP.LT.AND P5, PT, R243, c[0x0][0x178], !P3 ;  /* 0x00005e00f3007a0c */ /* 0x000fe20005fa1270 */
[----:B-1----:R-:W-:Y:S01]  /*9d7d0*/  IMAD.WIDE R166, R3, 0x4, R4 ;  /* 0x0000000403a67825 */ /* 0x002fe200078e0204 */
[----:B--2---:R-:W-:-:S02]  /*9d7e0*/  IADD3 R2, R242, 0x1b1, RZ ;  /* 0x000001b1f2027810 */ /* 0x004fc40007ffe0ff */
[----:B------:R-:W-:Y:S02]  /*9d7f0*/  IADD3 R168, R3, c[0x0][0x198], RZ ;  /* 0x0000660003a87a10 */ /* 0x000fe40007ffe0ff */
[----:B------:R1:W-:Y:S01]  /*9d800*/  @P6 STG.E [R166.64], R250 ;  /* 0x000000faa6006986 */ /* 0x0003e2000c101904 */
[----:B------:R-:W-:Y:S02]  /*9d810*/  ISETP.LT.AND P2, PT, R99, c[0x0][0x178], !P3 ;  /* 0x00005e0063007a0c */ /* 0x000fe40005f41270 */
[----:B------:R-:W-:Y:S01]  /*9d820*/  ISETP.GE.AND P4, PT, R2, c[0x0][0x17c], PT ;  /* 0x00005f0002007a0c */ /* 0x000fe20003f86270 */
[----:B------:R-:W-:-:S04]  /*9d830*/  IMAD.WIDE R2, R168, 0x4, R162 ;  /* 0x00000004a8027825 */ /* 0x000fc800078e02a2 */
[C---:B---3--:R-:W-:Y:S01]  /*9d840*/  IMAD.WIDE R164, R168.reuse, 0x4, R160 ;  /* 0x00000004a8a47825 */ /* 0x048fe200078e02a0 */
[----:B-1----:R-:W2:Y:S04]  /*9d850*/  LDL.LU R250, [R1+0x35fc] ;  /* 0x0035fc0001fa7983 */ /* 0x002ea80000300800 */
[----:B------:R1:W-:Y:S01]  /*9d860*/  @P5 STG.E [R2.64], R173 ;  /* 0x000000ad02005986 */ /* 0x0003e2000c101904 */
[----:B------:R3:W-:Y:S02]  /*9d870*/  @P1 STG.E [R164.64], R175 ;  /* 0x000000afa4001986 */ /* 0x0007e4000c101904 */
[----:B------:R-:W-:Y:S01]  /*9d880*/  IMAD.WIDE R166, R168, 0x4, R6 ;  /* 0x00000004a8a67825 */ /* 0x000fe200078e0206 */
[----:B-1----:R-:W2:Y:S03]  /*9d890*/  LDL.LU R173, [R1+0x1e4c] ;  /* 0x001e4c0001ad7983 */ /* 0x002ea60000300800 */
[----:B---3--:R-:W3:Y:S01]  /*9d8a0*/  LDL.LU R175, [R1+0x175c] ;  /* 0x00175c0001af7983 */ /* 0x008ee20000300800 */
[----:B------:R1:W-:Y:S04]  /*9d8b0*/  @P2 STG.E [R166.64], R247 ;  /* 0x000000f7a6002986 */ /* 0x0003e8000c101904 */
[----:B-1----:R-:W3:Y:S01]  /*9d8c0*/  LDL.LU R247, [R1+0x12bc] ;  /* 0x0012bc0001f77983 */ /* 0x002ee20000300800 */
[----:B------:R-:W-:-:S02]  /*9d8d0*/  ISETP.LT.AND P3, PT, R174, c[0x0][0x178], !P3 ;  /* 0x00005e00ae007a0c */ /* 0x000fc40005f61270 */
[----:B------:R-:W-:Y:S02]  /*9d8e0*/  ISETP.LT.AND P6, PT, R243, c[0x0][0x178], !P0 ;  /* 0x00005e00f3007a0c */ /* 0x000fe400047c1270 */
[----:B------:R-:W-:Y:S02]  /*9d8f0*/  IADD3 R2, R168, c[0x0][0x198], RZ ;  /* 0x00006600a8027a10 */ /* 0x000fe40007ffe0ff */
[----:B------:R-:W-:Y:S02]  /*9d900*/  ISETP.LT.AND P5, PT, R252, c[0x0][0x178], !P0 ;  /* 0x00005e00fc007a0c */ /* 0x000fe400047a1270 */
[----:B------:R-:W-:Y:S01]  /*9d910*/  ISETP.LT.AND P2, PT, R99, c[0x0][0x178], !P0 ;  /* 0x00005e0063007a0c */ /* 0x000fe20004741270 */
[----:B------:R-:W-:Y:S02]  /*9d920*/  ISETP.LT.AND P0, PT, R174, c[0x0][0x178], !P0 ;  /* 0x00005e00ae007a0c */ /* 0x000fe40004701270 */
[----:B------:R-:W-:-:S04]  /*9d930*/  IMAD.WIDE R164, R168, 0x4, R4 ;  /* 0x00000004a8a47825 */ /* 0x000fc800078e0204 */
[----:B------:R-:W-:-:S04]  /*9d940*/  IMAD.WIDE R166, R2, 0x4, R162 ;  /* 0x0000000402a67825 */ /* 0x000fc800078e02a2 */
[----:B------:R-:W-:Y:S01]  /*9d950*/  IMAD.WIDE R168, R2, 0x4, R160 ;  /* 0x0000000402a87825 */ /* 0x000fe200078e02a0 */
[----:B------:R1:W-:Y:S03]  /*9d960*/  @P3 STG.E [R164.64], R251 ;  /* 0x000000fba4003986 */ /* 0x0003e6000c101904 */
[----:B------:R4:W-:Y:S01]  /*9d970*/  @P6 STG.E [R166.64], R172 ;  /* 0x000000aca6006986 */ /* 0x0009e2000c101904 */
[----:B------:R-:W-:Y:S01]  /*9d980*/  IADD3 R3, R242, 0x1b2, RZ ;  /* 0x000001b2f2037810 */ /* 0x000fe20007ffe0ff */
[----:B------:R4:W-:Y:S01]  /*9d990*/  @P5 STG.E [R168.64], R249 ;  /* 0x000000f9a8005986 */ /* 0x0009e2000c101904 */
[----:B------:R-:W-:Y:S02]  /*9d9a0*/  ISETP.LT.AND P6, PT, R243, c[0x0][0x178], !P4 ;  /* 0x00005e00f3007a0c */ /* 0x000fe400067c1270 */
[----:B------:R-:W-:Y:S01]  /*9d9b0*/  ISETP.LT.AND P3, PT, R252, c[0x0][0x178], !P4 ;  /* 0x00005e00fc007a0c */ /* 0x000fe20006761270 */
[C---:B-1----:R-:W-:Y:S01]  /*9d9c0*/  IMAD.WIDE R164, R2.reuse, 0x4, R6 ;  /* 0x0000000402a47825 */ /* 0x042fe200078e0206 */
[----:B------:R-:W3:Y:S03]  /*9d9d0*/  LDL.LU R251, [R1+0x35f8] ;  /* 0x0035f80001fb7983 */ /* 0x000ee60000300800 */
[----:B----4-:R-:W-:-:S04]  /*9d9e0*/  IMAD.WIDE R166, R2, 0x4, R4 ;  /* 0x0000000402a67825 */ /* 0x010fc800078e0204 */
[----:B------:R-:W4:Y:S02]  /*9d9f0*/  LDL.LU R170, [R1+0x1e58] ;  /* 0x001e580001aa7983 */ /* 0x000f240000300800 */
[----:B------:R-:W4:Y:S01]  /*9da00*/  LDL.LU R171, [R1+0x13f8] ;  /* 0x0013f80001ab7983 */ /* 0x000f220000300800 */
[----:B------:R1:W-:Y:S01]  /*9da10*/  @P2 STG.E [R164.64], R248 ;  /* 0x000000f8a4002986 */ /* 0x0003e2000c101904 */
[----:B------:R-:W-:Y:S01]  /*9da20*/  ISETP.GE.AND P1, PT, R3, c[0x0][0x17c], PT ;  /* 0x00005f0003007a0c */ /* 0x000fe20003f26270 */
[----:B------:R-:W-:Y:S01]  /*9da30*/  IADD3 R3, R2, c[0x0][0x198], RZ ;  /* 0x0000660002037a10 */ /* 0x000fe20007ffe0ff */
[----:B------:R-:W-:Y:S02]  /*9da40*/  IADD3 R168, R242, 0x1b3, RZ ;  /* 0x000001b3f2a87810 */ /* 0x000fe40007ffe0ff */
[----:B------:R-:W-:Y:S02]  /*9da50*/  ISETP.LT.AND P5, PT, R99, c[0x0][0x178], !P4 ;  /* 0x00005e0063007a0c */ /* 0x000fe400067a1270 */
[----:B------:R-:W-:Y:S01]  /*9da60*/  ISETP.GE.AND P2, PT, R168, c[0x0][0x17c], PT ;  /* 0x00005f00a8007a0c */ /* 0x000fe20003f46270 */
[----:B------:R-:W-:-:S04]  /*9da70*/  IMAD.WIDE R168, R3, 0x4, R160 ;  /* 0x0000000403a87825 */ /* 0x000fc800078e02a0 */
[C---:B-1----:R-:W-:Y:S01]  /*9da80*/  IMAD.WIDE R164, R3.reuse, 0x4, R162 ;  /* 0x0000000403a47825 */ /* 0x042fe200078e02a2 */
[----:B--2---:R1:W-:Y:S04]  /*9da90*/  @P0 STG.E [R166.64], R250 ;  /* 0x000000faa6000986 */ /* 0x0043e8000c101904 */
[----:B-1----:R-:W2:Y:S01]  /*9daa0*/  LDL.LU R250, [R1+0x1828] ;  /* 0x0018280001fa7983 */ /* 0x002ea20000300800 */
[----:B------:R-:W2:Y:S03]  /*9dab0*/  LDL.LU R249, [R1+0xf98] ;  /* 0x000f980001f97983 */ /* 0x000ea60000300800 */
[----:B------:R1:W-:Y:S01]  /*9dac0*/  @P6 STG.E [R164.64], R173 ;  /* 0x000000ada4006986 */ /* 0x0003e2000c101904 */
[----:B------:R-:W2:Y:S02]  /*9dad0*/  LDL.LU R248, [R1+0x1e5c] ;  /* 0x001e5c0001f87983 */ /* 0x000ea40000300800 */
[----:B---3--:R3:W-:Y:S02]  /*9dae0*/  @P3 STG.E [R168.64], R175 ;  /* 0x000000afa8003986 */ /* 0x0087e4000c101904 */
[----:B------:R-:W-:Y:S01]  /*9daf0*/  IMAD.WIDE R166, R3, 0x4, R6 ;  /* 0x0000000403a67825 */ /* 0x000fe200078e0206 */
[----:B-1----:R-:W2:Y:S04]  /*9db00*/  LDL.LU R173, [R1+0x182c] ;  /* 0x00182c0001ad7983 */ /* 0x002ea80000300800 */
[----:B---3--:R-:W3:Y:S04]  /*9db10*/  LDL.LU R175, [R1+0x13fc] ;  /* 0x0013fc0001af7983 */ /* 0x008ee80000300800 */
[----:B------:R1:W-:Y:S04]  /*9db20*/  @P5 STG.E [R166.64], R247 ;  /* 0x000000f7a6005986 */ /* 0x0003e8000c101904 */
[----:B-1----:R-:W3:Y:S01]  /*9db30*/  LDL.LU R247, [R1+0xf9c] ;  /* 0x000f9c0001f77983 */ /* 0x002ee20000300800 */
[----:B------:R-:W-:-:S02]  /*9db40*/  ISETP.LT.AND P4, PT, R174, c[0x0][0x178], !P4 ;  /* 0x00005e00ae007a0c */ /* 0x000fc40006781270 */
[----:B------:R-:W-:Y:S02]  /*9db50*/  ISETP.LT.AND P0, PT, R243, c[0x0][0x178], !P1 ;  /* 0x00005e00f3007a0c */ /* 0x000fe40004f01270 */
[C---:B------:R-:W-:Y:S01]  /*9db60*/  ISETP.LT.AND P3, PT, R252.reuse, c[0x0][0x178], !P1 ;  /* 0x00005e00fc007a0c */ /* 0x040fe20004f61270 */
[C---:B------:R-:W-:Y:S01]  /*9db70*/  IMAD.WIDE R164, R3.reuse, 0x4, R4 ;  /* 0x0000000403a47825 */ /* 0x040fe200078e0204 */
[----:B------:R-:W-:Y:S02]  /*9db80*/  IADD3 R166, R3, c[0x0][0x198], RZ ;  /* 0x0000660003a67a10 */ /* 0x000fe40007ffe0ff */
[----:B------:R-:W-:Y:S02]  /*9db90*/  ISETP.LT.AND P6, PT, R99, c[0x0][0x178], !P1 ;  /* 0x00005e0063007a0c */ /* 0x000fe40004fc1270 */
[----:B------:R-:W-:Y:S02]  /*9dba0*/  ISETP.LT.AND P5, PT, R252, c[0x0][0x178], !P2 ;  /* 0x00005e00fc007a0c */ /* 0x000fe400057a1270 */
[----:B------:R-:W-:Y:S01]  /*9dbb0*/  IADD3 R167, R242, 0x1b4, RZ ;  /* 0x000001b4f2a77810 */ /* 0x000fe20007ffe0ff */
[----:B------:R-:W3:Y:S01]  /*9dbc0*/  LDL.LU R172, [R1+0x15c8] ;  /* 0x0015c80001ac7983 */ /* 0x000ee20000300800 */
[----:B------:R-:W-:-:S03]  /*9dbd0*/  IMAD.WIDE R2, R166, 0x4, R162 ;  /* 0x00000004a6027825 */ /* 0x000fc600078e02a2 */
[----:B------:R1:W-:Y:S01]  /*9dbe0*/  @P4 STG.E [R164.64], R251 ;  /* 0x000000fba4004986 */ /* 0x0003e2000c101904 */
[----:B------:R-:W-:Y:S02]  /*9dbf0*/  ISETP.LT.AND P1, PT, R174, c[0x0][0x178], !P1 ;  /* 0x00005e00ae007a0c */ /* 0x000fe40004f21270 */
[----:B------:R-:W-:Y:S01]  /*9dc00*/  ISETP.LT.AND P4, PT, R243, c[0x0][0x178], !P2 ;  /* 0x00005e00f3007a0c */ /* 0x000fe20005781270 */
[----:B----4-:R4:W-:Y:S02]  /*9dc10*/  @P0 STG.E [R2.64], R170 ;  /* 0x000000aa02000986 */ /* 0x0109e4000c101904 */
[----:B-1----:R-:W-:-:S04]  /*9dc20*/  IMAD.WIDE R164, R166, 0x4, R160 ;  /* 0x00000004a6a47825 */ /* 0x002fc800078e02a0 */
[C---:B----4-:R-:W-:Y:S01]  /*9dc30*/  IMAD.WIDE R2, R166.reuse, 0x4, R6 ;  /* 0x00000004a6027825 */ /* 0x050fe200078e0206 */
[----:B------:R-:W4:Y:S01]  /*9dc40*/  LDL.LU R251, [R1+0x1838] ;  /* 0x0018380001fb7983 */ /* 0x000f220000300800 */
[----:B------:R-:W-:Y:S02]  /*9dc50*/  IADD3 R170, R166, c[0x0][0x198], RZ ;  /* 0x00006600a6aa7a10 */ /* 0x000fe40007ffe0ff */
[----:B------:R-:W-:-:S03]  /*9dc60*/  ISETP.GE.AND P0, PT, R167, c[0x0][0x17c], PT ;  /* 0x00005f00a7007a0c */ /* 0x000fc60003f06270 */
[----:B------:R-:W-:Y:S01]  /*9dc70*/  IMAD.WIDE R168, R170, 0x4, R160 ;  /* 0x00000004aaa87825 */ /* 0x000fe200078e02a0 */
[----:B--2---:R1:W-:Y:S01]  /*9dc80*/  @P3 STG.E [R164.64], R250 ;  /* 0x000000faa4003986 */ /* 0x0043e2000c101904 */
[----:B------:R-:W-:Y:S02]  /*9dc90*/  ISETP.LT.AND P3, PT, R99, c[0x0][0x178], !P2 ;  /* 0x00005e0063007a0c */ /* 0x000fe40005761270 */
[----:B------:R-:W-:Y:S02]  /*9dca0*/  ISETP.LT.AND P2, PT, R174, c[0x0][0x178], !P2 ;  /* 0x00005e00ae007a0c */ /* 0x000fe40005741270 */
[----:B------:R2:W-:Y:S02]  /*9dcb0*/  @P6 STG.E [R2.64], R171 ;  /* 0x000000ab02006986 */ /* 0x0005e4000c101904 */
[----:B-1----:R-:W-:-:S04]  /*9dcc0*/  IMAD.WIDE R164, R166, 0x4, R4 ;  /* 0x00000004a6a47825 */ /* 0x002fc800078e0204 */
[----:B------:R-:W-:-:S04]  /*9dcd0*/  IMAD.WIDE R166, R170, 0x4, R162 ;  /* 0x00000004aaa67825 */ /* 0x000fc800078e02a2 */
[C---:B--2---:R-:W-:Y:S01]  /*9dce0*/  IMAD.WIDE R2, R170.reuse, 0x4, R6 ;  /* 0x00000004aa027825 */ /* 0x044fe200078e0206 */
[----:B------:R1:W-:Y:S03]  /*9dcf0*/  @P1 STG.E [R164.64], R249 ;  /* 0x000000f9a4001986 */ /* 0x0003e6000c101904 */
[----:B------:R2:W-:Y:S02]  /*9dd00*/  @P4 STG.E [R166.64], R248 ;  /* 0x000000f8a6004986 */ /* 0x0005e4000c101904 */
[----:B------:R3:W-:Y:S02]  /*9dd10*/  @P5 STG.E [R168.64], R173 ;  /* 0x000000ada8005986 */ /* 0x0007e4000c101904 */
[----:B---3--:R3:W-:Y:S01]  /*9dd20*/  @P3 STG.E [R2.64], R175 ;  /* 0x000000af02003986 */ /* 0x0087e2000c101904 */
[----:B-1----:R-:W4:Y:S01]  /*9dd30*/  LDL.LU R249, [R1+0x12f8] ;  /* 0x0012f80001f97983 */ /* 0x002f220000300800 */
[----:B--2---:R-:W2:Y:S02]  /*9dd40*/  LDL.LU R248, [R1+0x1e6c] ;  /* 0x001e6c0001f87983 */ /* 0x004ea40000300800 */
[----:B------:R-:W2:Y:S02]  /*9dd50*/  LDL.LU R173, [R1+0x183c] ;  /* 0x00183c0001ad7983 */ /* 0x000ea40000300800 */
[----:B---3--:R-:W-:-:S05]  /*9dd60*/  IMAD.WIDE R2, R170, 0x4, R4 ;  /* 0x00000004aa027825 */ /* 0x008fca00078e0204 */
[----:B------:R1:W-:Y:S04]  /*9dd70*/  @P2 STG.E [R2.64], R247 ;  /* 0x000000f702002986 */ /* 0x0003e8000c101904 */
[----:B-1----:R-:W3:Y:S01]  /*9dd80*/  LDL.LU R3, [R1+0x1e68] ;  /* 0x001e680001037983 */ /* 0x002ee20000300800 */
[----:B------:R-:W2:Y:S02]  /*9dd90*/  LDL.LU R175, [R1+0x15cc] ;  /* 0x0015cc0001af7983 */ /* 0x000ea40000300800 */
[----:B------:R-:W2:Y:S01]  /*9dda0*/  LDL.LU R247, [R1+0x12fc] ;  /* 0x0012fc0001f77983 */ /* 0x000ea20000300800 */
[----:B------:R-:W-:Y:S02]  /*9ddb0*/  ISETP.LT.AND P6, PT, R243, c[0x0][0x178], !P0 ;  /* 0x00005e00f3007a0c */ /* 0x000fe400047c1270 */
[----:B------:R-:W-:-:S02]  /*9ddc0*/  ISETP.LT.AND P4, PT, R252, c[0x0][0x178], !P0 ;  /* 0x00005e00fc007a0c */ /* 0x000fc40004781270 */
[----:B------:R-:W-:Y:S02]  /*9ddd0*/  ISETP.LT.AND P5, PT, R99, c[0x0][0x178], !P0 ;  /* 0x00005e0063007a0c */ /* 0x000fe400047a1270 */
[----:B------:R-:W-:Y:S02]  /*9dde0*/  IADD3 R164, R242, 0x1b5, RZ ;  /* 0x000001b5f2a47810 */ /* 0x000fe40007ffe0ff */
[----:B------:R-:W-:Y:S02]  /*9ddf0*/  IADD3 R171, R170, c[0x0][0x198], RZ ;  /* 0x00006600aaab7a10 */ /* 0x000fe40007ffe0ff */
[----:B------:R-:W-:Y:S01]  /*9de00*/  IADD3 R166, R242, 0x1b6, RZ ;  /* 0x000001b6f2a67810 */ /* 0x000fe20007ffe0ff */
[----:B------:R-:W2:Y:S01]  /*9de10*/  LDL.LU R170, [R1+0x1a08] ;  /* 0x001a080001aa7983 */ /* 0x000ea20000300800 */
[----:B------:R-:W-:Y:S01]  /*9de20*/  ISETP.GE.AND P1, PT, R164, c[0x0][0x17c], PT ;  /* 0x00005f00a4007a0c */ /* 0x000fe20003f26270 */
[----:B------:R-:W2:Y:S02]  /*9de30*/  LDL.LU R250, [R1+0x15d8] ;  /* 0x0015d80001fa7983 */ /* 0x000ea40000300800 */
[----:B------:R-:W-:Y:S01]  /*9de40*/  IMAD.WIDE R164, R171, 0x4, R162 ;  /* 0x00000004aba47825 */ /* 0x000fe200078e02a2 */
[----:B------:R-:W-:-:S03]  /*9de50*/  ISETP.GE.AND P3, PT, R166, c[0x0][0x17c], PT ;  /* 0x00005f00a6007a0c */ /* 0x000fc60003f66270 */
[----:B------:R-:W-:-:S04]  /*9de60*/  IMAD.WIDE R166, R171, 0x4, R160 ;  /* 0x00000004aba67825 */ /* 0x000fc800078e02a0 */
[----:B------:R-:W-:Y:S01]  /*9de70*/  IMAD.WIDE R168, R171, 0x4, R6 ;  /* 0x00000004aba87825 */ /* 0x000fe200078e0206 */
[----:B------:R-:W-:Y:S02]  /*9de80*/  ISETP.LT.AND P0, PT, R174, c[0x0][0x178], !P0 ;  /* 0x00005e00ae007a0c */ /* 0x000fe40004701270 */
[----:B------:R-:W-:Y:S01]  /*9de90*/  ISETP.LT.AND P2, PT, R99, c[0x0][0x178], !P1 ;  /* 0x00005e0063007a0c */ /* 0x000fe20004f41270 */
[----:B---3--:R1:W-:Y:S01]  /*9dea0*/  @P6 STG.E [R164.64], R3 ;  /* 0x00000003a4006986 */ /* 0x0083e2000c101904 */
[----:B----4-:R-:W-:Y:S02]  /*9deb0*/  @P4 STG.E [R166.64], R251 ;  /* 0x000000fba6004986 */ /* 0x010fe4000c101904 */
[----:B------:R3:W-:Y:S01]  /*9dec0*/  @P5 STG.E [R168.64], R172 ;  /* 0x000000aca8005986 */ /* 0x0007e2000c101904 */
[----:B------:R-:W-:Y:S01]  /*9ded0*/  ISETP.LT.AND P4, PT, R243, c[0x0][0x178], !P1 ;  /* 0x00005e00f3007a0c */ /* 0x000fe20004f81270 */
[C---:B-1----:R-:W-:Y:S01]  /*9dee0*/  IMAD.WIDE R2, R171.reuse, 0x4, R4 ;  /* 0x00000004ab027825 */ /* 0x042fe200078e0204 */
[----:B---3--:R-:W-:-:S02]  /*9def0*/  IADD3 R169, R171, c[0x0][0x198], RZ ;  /* 0x00006600aba97a10 */ /* 0x008fc40007ffe0ff */
[----:B------:R-:W3:Y:S01]  /*9df00*/  LDL.LU R171, [R1+0x1e78] ;  /* 0x001e780001ab7983 */ /* 0x000ee20000300800 */
[----:B------:R-:W-:-:S03]  /*9df10*/  ISETP.LT.AND P5, PT, R252, c[0x0][0x178], !P1 ;  /* 0x00005e00fc007a0c */ /* 0x000fc60004fa1270 */
[----:B------:R1:W-:Y:S01]  /*9df20*/  @P0 STG.E [R2.64], R249 ;  /* 0x000000f902000986 */ /* 0x0003e2000c101904 */
[----:B------:R-:W-:-:S04]  /*9df30*/  IMAD.WIDE R164, R169, 0x4, R162 ;  /* 0x00000004a9a47825 */ /* 0x000fc800078e02a2 */
[----:B------:R-:W4:Y:S01]  /*9df40*/  LDL.LU R172, [R1+0x1408] ;  /* 0x0014080001ac7983 */ /* 0x000f220000300800 */
[----:B------:R-:W-:Y:S01]  /*9df50*/  ISETP.LT.AND P1, PT, R174, c[0x0][0x178], !P1 ;  /* 0x00005e00ae007a0c */ /* 0x000fe20004f21270 */
[C---:B------:R-:W-:Y:S01]  /*9df60*/  IMAD.WIDE R166, R169.reuse, 0x4, R160 ;  /* 0x00000004a9a67825 */ /* 0x040fe200078e02a0 */
[----:B--2---:R2:W-:Y:S03]  /*9df70*/  @P4 STG.E [R164.64], R248 ;  /* 0x000000f8a4004986 */ /* 0x0045e6000c101904 */
[C---:B-1----:R-:W-:Y:S01]  /*9df80*/  IMAD.WIDE R2, R169.reuse, 0x4, R6 ;  /* 0x00000004a9027825 */ /* 0x042fe200078e0206 */
[----:B------:R1:W-:Y:S04]  /*9df90*/  @P5 STG.E [R166.64], R173 ;  /* 0x000000ada6005986 */ /* 0x0003e8000c101904 */
[----:B--2---:R-:W2:Y:S04]  /*9dfa0*/  LDL.LU R248, [R1+0x1e7c] ;  /* 0x001e7c0001f87983 */ /* 0x004ea80000300800 */
[----:B------:R1:W-:Y:S01]  /*9dfb0*/  @P2 STG.E [R2.64], R175 ;  /* 0x000000af02002986 */ /* 0x0003e2000c101904 */
[----:B------:R-:W-:-:S03]  /*9dfc0*/  IMAD.WIDE R164, R169, 0x4, R4 ;  /* 0x00000004a9a47825 */ /* 0x000fc600078e0204 */
[----:B-1----:R-:W2:Y:S04]  /*9dfd0*/  LDL.LU R173, [R1+0x1a0c] ;  /* 0x001a0c0001ad7983 */ /* 0x002ea80000300800 */
[----:B------:R-:W2:Y:S04]  /*9dfe0*/  LDL.LU R175, [R1+0x15dc] ;  /* 0x0015dc0001af7983 */ /* 0x000ea80000300800 */
[----:B------:R1:W-:Y:S01]  /*9dff0*/  @P1 STG.E [R164.64], R247 ;  /* 0x000000f7a4001986 */ /* 0x0003e2000c101904 */
[----:B------:R-:W2:Y:S03]  /*9e000*/  LDL.LU R249, [R1+0x140c] ;  /* 0x00140c0001f97983 */ /* 0x000ea60000300800 */
[----:B-1----:R-:W2:Y:S01]  /*9e010*/  LDL.LU R247, [R1+0x1e88] ;  /* 0x001e880001f77983 */ /* 0x002ea20000300800 */
[----:B------:R-:W-:-:S02]  /*9e020*/  IADD3 R168, R242, 0x1b7, RZ ;  /* 0x000001b7f2a87810 */ /* 0x000fc40007ffe0ff */
[----:B------:R-:W-:Y:S02]  /*9e030*/  ISETP.LT.AND P6, PT, R243, c[0x0][0x178], !P3 ;  /* 0x00005e00f3007a0c */ /* 0x000fe40005fc1270 */
[----:B------:R-:W-:Y:S02]  /*9e040*/  ISETP.LT.AND P5, PT, R252, c[0x0][0x178], !P3 ;  /* 0x00005e00fc007a0c */ /* 0x000fe40005fa1270 */
[----:B------:R-:W-:Y:S02]  /*9e050*/  ISETP.LT.AND P4, PT, R99, c[0x0][0x178], !P3 ;  /* 0x00005e0063007a0c */ /* 0x000fe40005f81270 */
[----:B------:R-:W-:Y:S01]  /*9e060*/  ISETP.GE.AND P0, PT, R168, c[0x0][0x17c], PT ;  /* 0x00005f00a8007a0c */ /* 0x000fe20003f06270 */
[----:B------:R-:W-:Y:S01]  /*9e070*/  IADD3 R168, R169, c[0x0][0x198], RZ ;  /* 0x00006600a9a87a10 */ /* 0x000fe20007ffe0ff */
[----:B------:R-:W2:Y:S04]  /*9e080*/  LDL.LU R251, [R1+0x14c8] ;  /* 0x0014c80001fb7983 */ /* 0x000ea80000300800 */
[----:B------:R-:W-:Y:S01]  /*9e090*/  IMAD.WIDE R166, R168, 0x4, R162 ;  /* 0x00000004a8a67825 */ /* 0x000fe200078e02a2 */
[----:B------:R-:W-:-:S03]  /*9e0a0*/  ISETP.LT.AND P3, PT, R174, c[0x0][0x178], !P3 ;  /* 0x00005e00ae007a0c */ /* 0x000fc60005f61270 */
[----:B------:R-:W-:-:S04]  /*9e0b0*/  IMAD.WIDE R164, R168, 0x4, R160 ;  /* 0x00000004a8a47825 */ /* 0x000fc800078e02a0 */
[----:B------:R-:W-:Y:S01]  /*9e0c0*/  IMAD.WIDE R2, R168, 0x4, R6 ;  /* 0x00000004a8027825 */ /* 0x000fe200078e0206 */
[----:B------:R-:W-:Y:S01]  /*9e0d0*/  ISETP.LT.AND P2, PT, R252, c[0x0][0x178], !P0 ;  /* 0x00005e00fc007a0c */ /* 0x000fe20004741270 */
[----:B---3--:R1:W-:Y:S01]  /*9e0e0*/  @P6 STG.E [R166.64], R171 ;  /* 0x000000aba6006986 */ /* 0x0083e2000c101904 */
[----:B------:R-:W-:Y:S01]  /*9e0f0*/  ISETP.LT.AND P6, PT, R243, c[0x0][0x178], !P0 ;  /* 0x00005e00f3007a0c */ /* 0x000fe200047c1270 */
[----:B------:R-:W-:Y:S02]  /*9e100*/  @P5 STG.E [R164.64], R170 ;  /* 0x000000aaa4005986 */ /* 0x000fe4000c101904 */
[----:B------:R3:W-:Y:S01]  /*9e110*/  @P4 STG.E [R2.64], R250 ;  /* 0x000000fa02004986 */ /* 0x0007e2000c101904 */
[----:B-1----:R-:W-:-:S04]  /*9e120*/  IADD3 R166, R242, 0x1b8, RZ ;  /* 0x000001b8f2a67810 */ /* 0x002fc80007ffe0ff */
[----:B------:R-:W-:Y:S01]  /*9e130*/  ISETP.GE.AND P1, PT, R166, c[0x0][0x17c], PT ;  /* 0x00005f00a6007a0c */ /* 0x000fe20003f26270 */
[C---:B------:R-:W-:Y:S02]  /*9e140*/  IADD3 R166, R168.reuse, c[0x0][0x198], RZ ;  /* 0x00006600a8a67a10 */ /* 0x040fe40007ffe0ff */
[----:B------:R-:W-:Y:S01]  /*9e150*/  IMAD.WIDE R168, R168, 0x4, R4 ;  /* 0x00000004a8a87825 */ /* 0x000fe200078e0204 */
[----:B------:R-:W-:-:S03]  /*9e160*/  ISETP.LT.AND P5, PT, R99, c[0x0][0x178], !P0 ;  /* 0x00005e0063007a0c */ /* 0x000fc600047a1270 */
[----:B---3--:R-:W-:Y:S01]  /*9e170*/  IMAD.WIDE R2, R166, 0x4, R162 ;  /* 0x00000004a6027825 */ /* 0x008fe200078e02a2 */
[----:B----4-:R-:W-:Y:S01]  /*9e180*/  @P3 STG.E [R168.64], R172 ;  /* 0x000000aca8003986 */ /* 0x010fe2000c101904 */
[----:B------:R-:W-:Y:S02]  /*9e190*/  ISETP.LT.AND P0, PT, R174, c[0x0][0x178], !P0 ;  /* 0x00005e00ae007a0c */ /* 0x000fe40004701270 */
[C---:B------:R-:W-:Y:S01]  /*9e1a0*/  IMAD.WIDE R164, R166.reuse, 0x4, R160 ;  /* 0x00000004a6a47825 */ /* 0x040fe200078e02a0 */
[----:B--2---:R1:W-:Y:S01]  /*9e1b0*/  @P6 STG.E [R2.64], R248 ;  /* 0x000000f802006986 */ /* 0x0043e2000c101904 */
[----:B------:R-:W-:Y:S02]  /*9e1c0*/  ISETP.LT.AND P6, PT, R243, c[0x0][0x178], !P1 ;  /* 0x00005e00f3007a0c */ /* 0x000fe40004fc1270 */
[C---:B------:R-:W-:Y:S01]  /*9e1d0*/  IADD3 R170, R166.reuse, c[0x0][0x198], RZ ;  /* 0x00006600a6aa7a10 */ /* 0x040fe20007ffe0ff */
[----:B------:R-:W-:Y:S02]  /*9e1e0*/  @P2 STG.E [R164.64], R173 ;  /* 0x000000ada4002986 */ /* 0x000fe4000c101904 */
[----:B-1----:R-:W-:-:S04]  /*9e1f0*/  IMAD.WIDE R2, R166, 0x4, R6 ;  /* 0x00000004a6027825 */ /* 0x002fc800078e0206 */
[----:B------:R-:W-:Y:S01]  /*9e200*/  IMAD.WIDE R168, R166, 0x4, R4 ;  /* 0x00000004a6a87825 */ /* 0x000fe200078e0204 */
[----:B------:R1:W-:Y:S04]  /*9e210*/  @P5 STG.E [R2.64], R175 ;  /* 0x000000af02005986 */ /* 0x0003e8000c101904 */
[----:B------:R2:W-:Y:S01]  /*9e220*/  @P0 STG.E [R168.64], R249 ;  /* 0x000000f9a8000986 */ /* 0x0005e2000c101904 */
[----:B-1----:R-:W3:Y:S01]  /*9e230*/  LDL.LU R175, [R1+0x1e8c] ;  /* 0x001e8c0001af7983 */ /* 0x002ee20000300800 */
[----:B------:R-:W4:Y:S02]  /*9e240*/  LDL.LU R250, [R1+0x1bdc] ;  /* 0x001bdc0001fa7983 */ /* 0x000f240000300800 */
[----:B------:R-:W-:-:S04]  /*9e250*/  IMAD.WIDE R2, R170, 0x4, R162 ;  /* 0x00000004aa027825 */ /* 0x000fc800078e02a2 */
[----:B------:R-:W3:Y:S01]  /*9e260*/  LDL.LU R248, [R1+0x19fc] ;  /* 0x0019fc0001f87983 */ /* 0x000ee20000300800 */
[----:B------:R-:W3:Y:S01]  /*9e270*/  LDL.LU R173, [R1+0x14cc] ;  /* 0x0014cc0001ad7983 */ /* 0x000ee20000300800 */
[----:B------:R-:W3:Y:S02]  /*9e280*/  LDL.LU R171, [R1+0x1bc8] ;  /* 0x001bc80001ab7983 */ /* 0x000ee40000300800 */
[----:B------:R-:W3:Y:S02]  /*9e290*/  LDL.LU R172, [R1+0x14d8] ;  /* 0x0014d80001ac7983 */ /* 0x000ee40000300800 */
[----:B--2---:R-:W2:Y:S01]  /*9e2a0*/  LDL.LU R249, [R1+0x1efc] ;  /* 0x001efc0001f97983 */ /* 0x004ea20000300800 */
[----:B------:R1:W-:Y:S04]  /*9e2b0*/  @P6 STG.E [R2.64], R247 ;  /* 0x000000f702006986 */ /* 0x0003e8000c101904 */
[----:B-1----:R-:W2:Y:S01]  /*9e2c0*/  LDL.LU R247, [R1+0x35f4] ;  /* 0x0035f40001f77983 */ /* 0x002ea20000300800 */
[----:B------:R-:W2:Y:S02]  /*9e2d0*/  LDL.LU R2, [R1+0x1bd8] ;  /* 0x001bd80001027983 */ /* 0x000ea40000300800 */
[----:B------:R-:W3:Y:S01]  /*9e2e0*/  LDL.LU R3, [R1+0x19f8] ;  /* 0x0019f80001037983 */ /* 0x000ee20000300800 */
[----:B------:R-:W-:-:S02]  /*9e2f0*/  ISETP.LT.AND P3, PT, R252, c[0x0][0x178], !P1 ;  /* 0x00005e00fc007a0c */ /* 0x000fc40004f61270 */
[----:B------:R-:W-:Y:S02]  /*9e300*/  ISETP.LT.AND P2, PT, R99, c[0x0][0x178], !P1 ;  /* 0x00005e0063007a0c */ /* 0x000fe40004f41270 */
[C---:B------:R-:W-:Y:S02]  /*9e310*/  IADD3 R164, R242.reuse, 0x1ba, RZ ;  /* 0x000001baf2a47810 */ /* 0x040fe40007ffe0ff */
[----:B------:R-:W-:Y:S01]  /*9e320*/  IADD3 R167, R242, 0x1b9, RZ ;  /* 0x000001b9f2a77810 */ /* 0x000fe20007ffe0ff */
[----:B------:R-:W-:Y:S01]  /*9e330*/  ISETP.LT.AND P1, PT, R174, c[0x0][0x178], !P1 ;  /* 0x00005e00ae007a0c */ /* 0x000fe20004f21270 */
[----:B------:R-:W-:Y:S02]  /*9e340*/  ISETP.GE.AND P5, PT, R164, c[0x0][0x17c], PT ;  /* 0x00005f00a4007a0c */ /* 0x000fe40003fa6270 */
[----:B------:R-:W-:Y:S01]  /*9e350*/  ISETP.GE.AND P4, PT, R167, c[0x0][0x17c], PT ;  /* 0x00005f00a7007a0c */ /* 0x000fe20003f86270 */
[----:B------:R-:W-:-:S04]  /*9e360*/  IMAD.WIDE R164, R170, 0x4, R160 ;  /* 0x00000004aaa47825 */ /* 0x000fc800078e02a0 */
[----:B------:R-:W-:-:S04]  /*9e370*/  IMAD.WIDE R166, R170, 0x4, R6 ;  /* 0x00000004aaa67825 */ /* 0x000fc800078e0206 */
[C---:B------:R-:W-:Y:S01]  /*9e380*/  IMAD.WIDE R168, R170.reuse, 0x4, R4 ;  /* 0x00000004aaa87825 */ /* 0x040fe200078e0204 */
[----:B------:R-:W-:Y:S01]  /*9e390*/  IADD3 R170, R170, c[0x0][0x198], RZ ;  /* 0x00006600aaaa7a10 */ /* 0x000fe20007ffe0ff */
[----:B--2---:R1:W-:Y:S02]  /*9e3a0*/  @P3 STG.E [R164.64], R2 ;  /* 0x00000002a4003986 */ /* 0x0043e4000c101904 */
[----:B---3--:R2:W-:Y:S01]  /*9e3b0*/  @P2 STG.E [R166.64], R3 ;  /* 0x00000003a6002986 */ /* 0x0085e2000c101904 */
[----:B------:R-:W-:Y:S01]  /*9e3c0*/  ISETP.LT.AND P2, PT, R243, c[0x0][0x178], !P4 ;  /* 0x00005e00f3007a0c */ /* 0x000fe20006741270 */
[----:B------:R3:W-:Y:S01]  /*9e3d0*/  @P1 STG.E [R168.64], R251 ;  /* 0x000000fba8001986 */ /* 0x0007e2000c101904 */
[----:B------:R-:W-:Y:S02]  /*9e3e0*/  ISETP.LT.AND P3, PT, R252, c[0x0][0x178], !P4 ;  /* 0x00005e00fc007a0c */ /* 0x000fe40006761270 */
[----:B------:R-:W-:Y:S01]  /*9e3f0*/  ISETP.LT.AND P1, PT, R99, c[0x0][0x178], !P4 ;  /* 0x00005e0063007a0c */ /* 0x000fe20006721270 */
[----:B------:R-:W-:Y:S01]  /*9e400*/  ISETP.LT.AND P4, PT, R174, c[0x0][0x178], !P4 ;  /* 0x00005e00ae007a0c */ /* 0x000fe20006781270 */
[----:B-1----:R-:W-:Y:S01]  /*9e410*/  IADD3 R2, R242, 0x1bb, RZ ;  /* 0x000001bbf2027810 */ /* 0x002fe20007ffe0ff */
[----:B--2---:R-:W-:-:S04]  /*9e420*/  IMAD.WIDE R166, R170, 0x4, R162 ;  /* 0x00000004aaa67825 */ /* 0x004fc800078e02a2 */
[----:B------:R-:W-:Y:S01]  /*9e430*/  IMAD.WIDE R164, R170, 0x4, R6 ;  /* 0x00000004aaa47825 */ /* 0x000fe200078e0206 */
[----:B---3--:R-:W2:Y:S01]  /*9e440*/  LDL.LU R169, [R1+0x1ef8] ;  /* 0x001ef80001a97983 */ /* 0x008ea20000300800 */
[----:B------:R-:W-:Y:S02]  /*9e450*/  ISETP.GE.AND P0, PT, R2, c[0x0][0x17c], PT ;  /* 0x00005f0002007a0c */ /* 0x000fe40003f06270 */
[C---:B------:R-:W-:Y:S01]  /*9e460*/  IMAD.WIDE R2, R170.reuse, 0x4, R160 ;  /* 0x00000004aa027825 */ /* 0x040fe200078e02a0 */
[----:B------:R1:W-:Y:S04]  /*9e470*/  @P2 STG.E [R166.64], R175 ;  /* 0x000000afa6002986 */ /* 0x0003e8000c101904 */
[----:B----4-:R-:W-:Y:S01]  /*9e480*/  @P3 STG.E [R2.64], R250 ;  /* 0x000000fa02003986 */ /* 0x010fe2000c101904 */
[----:B------:R3:W-:Y:S02]  /*9e490*/  @P1 STG.E [R164.64], R248 ;  /* 0x000000f8a4001986 */ /* 0x0007e4000c101904 */
[C---:B-1----:R-:W-:Y:S01]  /*9e4a0*/  IMAD.WIDE R166, R170.reuse, 0x4, R4 ;  /* 0x00000004aaa67825 */ /* 0x042fe200078e0204 */
[----:B------:R-:W4:Y:S01]  /*9e4b0*/  LDL.LU R175, [R1+0x1d8c] ;  /* 0x001d8c0001af7983 */ /* 0x000f220000300800 */
[----:B------:R-:W-:-:S03]  /*9e4c0*/  IADD3 R168, R170, c[0x0][0x198], RZ ;  /* 0x00006600aaa87a10 */ /* 0x000fc60007ffe0ff */
[----:B------:R1:W-:Y:S04]  /*9e4d0*/  @P4 STG.E [R166.64], R173 ;  /* 0x000000ada6004986 */ /* 0x0003e8000c101904 */
[----:B---3--:R-:W3:Y:S01]  /*9e4e0*/  LDL.LU R248, [R1+0x1bcc] ;  /* 0x001bcc0001f87983 */ /* 0x008ee20000300800 */
[----:B-1----:R-:W-:-:S03]  /*9e4f0*/  IADD3 R167, R242, 0x1bc, RZ ;  /* 0x000001bcf2a77810 */ /* 0x002fc60007ffe0ff */
[----:B------:R-:W3:Y:S01]  /*9e500*/  LDL.LU R173, [R1+0x14dc] ;  /* 0x0014dc0001ad7983 */ /* 0x000ee20000300800 */
[----:B------:R-:W3:Y:S02]  /*9e510*/  LDL.LU R170, [R1+0x1f18] ;  /* 0x001f180001aa7983 */ /* 0x000ee40000300800 */
[----:B------:R-:W3:Y:S02]  /*9e520*/  LDL.LU R251, [R1+0x1ee8] ;  /* 0x001ee80001fb7983 */ /* 0x000ee40000300800 */
[----:B------:R-:W3:Y:S01]  /*9e530*/  LDL.LU R250, [R1+0x1d78] ;  /* 0x001d780001fa7983 */ /* 0x000ee20000300800 */
[----:B------:R-:W-:Y:S02]  /*9e540*/  ISETP.GE.AND P2, PT, R167, c[0x0][0x17c], PT ;  /* 0x00005f00a7007a0c */ /* 0x000fe40003f46270 */
[----:B------:R-:W3:Y:S01]  /*9e550*/  LDL.LU R167, [R1+0x1d88] ;  /* 0x001d880001a77983 */ /* 0x000ee20000300800 */
[----:B------:R-:W-:Y:S02]  /*9e560*/  ISETP.LT.AND P6, PT, R243, c[0x0][0x178], !P5 ;  /* 0x00005e00f3007a0c */ /* 0x000fe40006fc1270 */
[----:B------:R-:W-:-:S02]  /*9e570*/  ISETP.LT.AND P1, PT, R252, c[0x0][0x178], !P5 ;  /* 0x00005e00fc007a0c */ /* 0x000fc40006f21270 */
[----:B------:R-:W-:Y:S01]  /*9e580*/  ISETP.LT.AND P3, PT, R99, c[0x0][0x178], !P5 ;  /* 0x00005e0063007a0c */ /* 0x000fe20006f61270 */
[----:B------:R-:W-:Y:S02]  /*9e590*/  ISETP.LT.AND P5, PT, R174, c[0x0][0x178], !P5 ;  /* 0x00005e00ae007a0c */ /* 0x000fe40006fa1270 */
[----:B------:R-:W-:-:S04]  /*9e5a0*/  IMAD.WIDE R2, R168, 0x4, R162 ;  /* 0x00000004a8027825 */ /* 0x000fc800078e02a2 */
[C---:B------:R-:W-:Y:S01]  /*9e5b0*/  IMAD.WIDE R164, R168.reuse, 0x4, R160 ;  /* 0x00000004a8a47825 */ /* 0x040fe200078e02a0 */
[----:B------:R-:W-:Y:S02]  /*9e5c0*/  IADD3 R166, R168, c[0x0][0x198], RZ ;  /* 0x00006600a8a67a10 */ /* 0x000fe40007ffe0ff */
[----:B------:R-:W-:Y:S01]  /*9e5d0*/  ISETP.LT.AND P4, PT, R252, c[0x0][0x178], !P0 ;  /* 0x00005e00fc007a0c */ /* 0x000fe20004781270 */
[----:B--2---:R1:W-:Y:S01]  /*9e5e0*/  @P6 STG.E [R2.64], R169 ;  /* 0x000000a902006986 */ /* 0x0043e2000c101904 */
[----:B------:R-:W-:Y:S01]  /*9e5f0*/  ISETP.LT.AND P6, PT, R243, c[0x0][0x178], !P0 ;  /* 0x00005e00f3007a0c */ /* 0x000fe200047c1270 */
[----:B-1----:R-:W-:-:S04]  /*9e600*/  IMAD.WIDE R2, R168, 0x4, R6 ;  /* 0x00000004a8027825 */ /* 0x002fc800078e0206 */
[----:B------:R-:W-:Y:S01]  /*9e610*/  IMAD.WIDE R168, R168, 0x4, R4 ;  /* 0x00000004a8a87825 */ /* 0x000fe200078e0204 */
[----:B---3--:R-:W-:Y:S03]  /*9e620*/  @P1 STG.E [R164.64], R167 ;  /* 0x000000a7a4001986 */ /* 0x008fe6000c101904 */
[----:B------:R-:W-:Y:S02]  /*9e630*/  @P3 STG.E [R2.64], R171 ;  /* 0x000000ab02003986 */ /* 0x000fe4000c101904 */
[----:B------:R1:W-:Y:S02]  /*9e640*/  @P5 STG.E [R168.64], R172 ;  /* 0x000000aca8005986 */ /* 0x0003e4000c101904 */
[----:B-1----:R-:W2:Y:S01]  /*9e650*/  LDL.LU R172, [R1+0x1548] ;  /* 0x0015480001ac7983 */ /* 0x002ea20000300800 */
[----:B------:R-:W-:-:S04]  /*9e660*/  IMAD.WIDE R164, R166, 0x4, R162 ;  /* 0x00000004a6a47825 */ /* 0x000fc800078e02a2 */
[C---:B------:R-:W-:Y:S01]  /*9e670*/  IMAD.WIDE R2, R166.reuse, 0x4, R160 ;  /* 0x00000004a6027825 */ /* 0x040fe200078e02a0 */
[----:B------:R-:W-:Y:S04]  /*9e680*/  @P6 STG.E [R164.64], R249 ;  /* 0x000000f9a4006986 */ /* 0x000fe8000c101904 */
[----:B----4-:R1:W-:Y:S02]  /*9e690*/  @P4 STG.E [R2.64], R175 ;  /* 0x000000af02004986 */ /* 0x0103e4000c101904 */
[----:B-1----:R-:W3:Y:S01]  /*9e6a0*/  LDL.LU R175, [R1+0x1f1c] ;  /* 0x001f1c0001af7983 */ /* 0x002ee20000300800 */
[----:B------:R-:W-:Y:S01]  /*9e6b0*/  ISETP.LT.AND P5, PT, R99, c[0x0][0x178], !P0 ;  /* 0x00005e0063007a0c */ /* 0x000fe200047a1270 */
[----:B------:R-:W-:-:S04]  /*9e6c0*/  IMAD.WIDE R2, R166, 0x4, R6 ;  /* 0x00000004a6027825 */ /* 0x000fc800078e0206 */
[----:B------:R-:W4:Y:S08]  /*9e6d0*/  LDL.LU R249, [R1+0x1eec] ;  /* 0x001eec0001f97983 */ /* 0x000f300000300800 */
[----:B------:R1:W-:Y:S04]  /*9e6e0*/  @P5 STG.E [R2.64], R248 ;  /* 0x000000f802005986 */ /* 0x0003e8000c101904 */
[----:B-1----:R-:W4:Y:S01]  /*9e6f0*/  LDL.LU R248, [R1+0x1d7c] ;  /* 0x001d7c0001f87983 */ /* 0x002f220000300800 */
[----:B------:R-:W-:-:S02]  /*9e700*/  ISETP.LT.AND P0, PT, R174, c[0x0][0x178], !P0 ;  /* 0x00005e00ae007a0c */ /* 0x000fc40004701270 */
[----:B------:R-:W-:Y:S02]  /*9e710*/  ISETP.LT.AND P1, PT, R243, c[0x0][0x178], !P2 ;  /* 0x00005e00f3007a0c */ /* 0x000fe40005721270 */
[----:B------:R-:W-:Y:S02]  /*9e720*/  IADD3 R168, R166, c[0x0][0x198], RZ ;  /* 0x00006600a6a87a10 */ /* 0x000fe40007ffe0ff */
[----:B------:R-:W-:Y:S02]  /*9e730*/  ISETP.LT.AND P3, PT, R252, c[0x0][0x178], !P2 ;  /* 0x00005e00fc007a0c */ /* 0x000fe40005761270 */
[----:B------:R-:W-:Y:S01]  /*9e740*/  ISETP.LT.AND P6, PT, R99, c[0x0][0x178], !P2 ;  /* 0x00005e0063007a0c */ /* 0x000fe200057c1270 */
[----:B------:R-:W-:Y:S01]  /*9e750*/  IMAD.WIDE R164, R166, 0x4, R4 ;  /* 0x00000004a6a47825 */ /* 0x000fe200078e0204 */
[----:B------:R-:W-:-:S03]  /*9e760*/  ISETP.LT.AND P2, PT, R174, c[0x0][0x178], !P2 ;  /* 0x00005e00ae007a0c */ /* 0x000fc60005741270 */
[----:B------:R-:W-:Y:S01]  /*9e770*/  IMAD.WIDE R2, R168, 0x4, R162 ;  /* 0x00000004a8027825 */ /* 0x000fe200078e02a2 */
[C---:B------:R-:W-:Y:S02]  /*9e780*/  IADD3 R167, R242.reuse, 0x1be, RZ ;  /* 0x000001bef2a77810 */ /* 0x040fe40007ffe0ff */
[----:B------:R-:W-:Y:S02]  /*9e790*/  IADD3 R169, R242, 0x1bd, RZ ;  /* 0x000001bdf2a97810 */ /* 0x000fe40007ffe0ff */
[----:B------:R-:W-:Y:S01]  /*9e7a0*/  ISETP.GE.AND P5, PT, R167, c[0x0][0x17c], PT ;  /* 0x00005f00a7007a0c */ /* 0x000fe20003fa6270 */
[----:B------:R1:W-:Y:S01]  /*9e7b0*/  @P0 STG.E [R164.64], R173 ;  /* 0x000000ada4000986 */ /* 0x0003e2000c101904 */
[----:B------:R1:W-:Y:S01]  /*9e7c0*/  @P1 STG.E [R2.64], R170 ;  /* 0x000000aa02001986 */ /* 0x0003e2000c101904 */
[----:B------:R-:W-:Y:S01]  /*9e7d0*/  ISETP.GE.AND P4, PT, R169, c[0x0][0x17c], PT ;  /* 0x00005f00a9007a0c */ /* 0x000fe20003f86270 */
[----:B------:R-:W-:-:S03]  /*9e7e0*/  IMAD.WIDE R166, R168, 0x4, R6 ;  /* 0x00000004a8a67825 */ /* 0x000fc600078e0206 */
[----:B------:R-:W-:Y:S01]  /*9e7f0*/  ISETP.LT.AND P0, PT, R243, c[0x0][0x178], !P4 ;  /* 0x00005e00f3007a0c */ /* 0x000fe20006701270 */
[C---:B-1----:R-:W-:Y:S01]  /*9e800*/  IMAD.WIDE R164, R168.reuse, 0x4, R160 ;  /* 0x00000004a8a47825 */ /* 0x042fe200078e02a0 */
[----:B------:R-:W-:-:S03]  /*9e810*/  IADD3 R170, R168, c[0x0][0x198], RZ ;  /* 0x00006600a8aa7a10 */ /* 0x000fc60007ffe0ff */
[----:B------:R-:W-:Y:S01]  /*9e820*/  IMAD.WIDE R168, R168, 0x4, R4 ;  /* 0x00000004a8a87825 */ /* 0x000fe200078e0204 */
[----:B------:R-:W4:Y:S04]  /*9e830*/  LDL.LU R173, [R1+0x154c] ;  /* 0x00154c0001ad7983 */ /* 0x000f280000300800 */
[----:B------:R1:W-:Y:S01]  /*9e840*/  @P3 STG.E [R164.64], R251 ;  /* 0x000000fba4003986 */ /* 0x0003e2000c101904 */
[----:B------:R-:W-:Y:S02]  /*9e850*/  @P6 STG.E [R166.64], R250 ;  /* 0x000000faa6006986 */ /* 0x000fe4000c101904 */
[----:B------:R-:W4:Y:S02]  /*9e860*/  LDL.LU R171, [R1+0x1f08] ;  /* 0x001f080001ab7983 */ /* 0x000f240000300800 */
[----:B------:R-:W-:Y:S01]  /*9e870*/  IMAD.WIDE R2, R170, 0x4, R162 ;  /* 0x00000004aa027825 */ /* 0x000fe200078e02a2 */
[----:B------:R-:W-:-:S02]  /*9e880*/  ISETP.LT.AND P1, PT, R252, c[0x0][0x178], !P4 ;  /* 0x00005e00fc007a0c */ /* 0x000fc40006721270 */
[----:B------:R-:W-:Y:S02]  /*9e890*/  ISETP.LT.AND P6, PT, R99, c[0x0][0x178], !P4 ;  /* 0x00005e0063007a0c */ /* 0x000fe400067c1270 */
[----:B-1----:R-:W-:-:S04]  /*9e8a0*/  IADD3 R164, R242, 0x1bf, RZ ;  /* 0x000001bff2a47810 */ /* 0x002fc80007ffe0ff */
[----:B------:R-:W-:Y:S01]  /*9e8b0*/  ISETP.GE.AND P3, PT, R164, c[0x0][0x17c], PT ;  /* 0x00005f00a4007a0c */ /* 0x000fe20003f66270 */
[C---:B------:R-:W-:Y:S01]  /*9e8c0*/  IMAD.WIDE R164, R170.reuse, 0x4, R6 ;  /* 0x00000004aaa47825 */ /* 0x040fe200078e0206 */
[----:B--2---:R1:W-:Y:S04]  /*9e8d0*/  @P2 STG.E [R168.64], R172 ;  /* 0x000000aca8002986 */ /* 0x0043e8000c101904 */
[----:B-1----:R-:W2:Y:S01]  /*9e8e0*/  LDL.LU R169, [R1+0x1f28] ;  /* 0x001f280001a97983 */ /* 0x002ea20000300800 */
[----:B------:R-:W2:Y:S02]  /*9e8f0*/  LDL.LU R251, [R1+0x1e98] ;  /* 0x001e980001fb7983 */ /* 0x000ea40000300800 */
[----:B------:R-:W2:Y:S01]  /*9e900*/  LDL.LU R250, [R1+0x1558] ;  /* 0x0015580001fa7983 */ /* 0x000ea20000300800 */
[----:B---3--:R1:W-:Y:S04]  /*9e910*/  @P0 STG.E [R2.64], R175 ;  /* 0x000000af02000986 */ /* 0x0083e8000c101904 */
[----:B-1----:R-:W3:Y:S01]  /*9e920*/  LDL.LU R175, [R1+0x1f2c] ;  /* 0x001f2c0001af7983 */ /* 0x002ee20000300800 */
[----:B------:R-:W-:-:S04]  /*9e930*/  IMAD.WIDE R2, R170, 0x4, R160 ;  /* 0x00000004aa027825 */ /* 0x000fc800078e02a0 */
[----:B------:R-:W3:Y:S01]  /*9e940*/  LDL.LU R172, [R1+0x1f0c] ;  /* 0x001f0c0001ac7983 */ /* 0x000ee20000300800 */
[----:B----4-:R1:W-:Y:S04]  /*9e950*/  @P1 STG.E [R2.64], R249 ;  /* 0x000000f902001986 */ /* 0x0103e8000c101904 */
[----:B------:R4:W-:Y:S04]  /*9e960*/  @P6 STG.E [R164.64], R248 ;  /* 0x000000f8a4006986 */ /* 0x0009e8000c101904 */
[----:B-1----:R-:W3:Y:S04]  /*9e970*/  LDL.LU R249, [R1+0x1e9c] ;  /* 0x001e9c0001f97983 */ /* 0x002ee80000300800 */
[----:B----4-:R-:W4:Y:S01]  /*9e980*/  LDL.LU R248, [R1+0x155c] ;  /* 0x00155c0001f87983 */ /* 0x010f220000300800 */
[----:B------:R-:W-:-:S02]  /*9e990*/  ISETP.LT.AND P4, PT, R174, c[0x0][0x178], !P4 ;  /* 0x00005e00ae007a0c */ /* 0x000fc40006781270 */
[----:B------:R-:W-:Y:S02]  /*9e9a0*/  IADD3 R166, R242, 0x1c0, RZ ;  /* 0x000001c0f2a67810 */ /* 0x000fe40007ffe0ff */
[----:B------:R-:W-:Y:S02]  /*9e9b0*/  ISETP.LT.AND P0, PT, R243, c[0x0][0x178], !P5 ;  /* 0x00005e00f3007a0c */ /* 0x000fe40006f01270 */
[----:B------:R-:W-:Y:S02]  /*9e9c0*/  IADD3 R168, R170, c[0x0][0x198], RZ ;  /* 0x00006600aaa87a10 */ /* 0x000fe40007ffe0ff */
[----:B------:R-:W-:Y:S01]  /*9e9d0*/  ISETP.GE.AND P2, PT, R166, c[0x0][0x17c], PT ;  /* 0x00005f00a6007a0c */ /* 0x000fe20003f46270 */
[----:B------:R-:W-:Y:S01]  /*9e9e0*/  IMAD.WIDE R166, R170, 0x4, R4 ;  /* 0x00000004aaa67825 */ /* 0x000fe200078e0204 */
[----:B------:R-:W-:-:S03]  /*9e9f0*/  ISETP.LT.AND P1, PT, R252, c[0x0][0x178], !P5 ;  /* 0x00005e00fc007a0c */ /* 0x000fc60006f21270 */
[----:B------:R-:W-:Y:S01]  /*9ea00*/  IMAD.WIDE R2, R168, 0x4, R162 ;  /* 0x00000004a8027825 */ /* 0x000fe200078e02a2 */
[----:B------:R-:W-:-:S03]  /*9ea10*/  ISETP.LT.AND P6, PT, R99, c[0x0][0x178], !P5 ;  /* 0x00005e0063007a0c */ /* 0x000fc60006fc1270 */
[----:B------:R-:W-:Y:S02]  /*9ea20*/  ISETP.LT.AND P5, PT, R174, c[0x0][0x178], !P5 ;  /* 0x00005e00ae007a0c */ /* 0x000fe40006fa1270 */
[----:B------:R-:W-:Y:S01]  /*9ea30*/  IMAD.WIDE R164, R168, 0x4, R160 ;  /* 0x00000004a8a47825 */ /* 0x000fe200078e02a0 */
[----:B------:R1:W-:Y:S01]  /*9ea40*/  @P4 STG.E [R166.64], R173 ;  /* 0x000000ada6004986 */ /* 0x0003e2000c101904 */
[----:B------:R-:W-:Y:S02]  /*9ea50*/  ISETP.LT.AND P4, PT, R243, c[0x0][0x178], !P3 ;  /* 0x00005e00f3007a0c */ /* 0x000fe40005f81270 */
[----:B-1----:R-:W-:Y:S01]  /*9ea60*/  IADD3 R166, R242, 0x1c1, RZ ;  /* 0x000001c1f2a67810 */ /* 0x002fe20007ffe0ff */
[----:B------:R-:W4:Y:S04]  /*9ea70*/  LDL.LU R173, [R1+0xf80] ;  /* 0x000f800001ad7983 */ /* 0x000f280000300800 */
[----:B--2---:R1:W-:Y:S01]  /*9ea80*/  @P0 STG.E [R2.64], R169 ;  /* 0x000000a902000986 */ /* 0x0043e2000c101904 */
[----:B------:R-:W-:Y:S01]  /*9ea90*/  ISETP.GE.AND P0, PT, R166, c[0x0][0x17c], PT ;  /* 0x00005f00a6007a0c */ /* 0x000fe20003f06270 */
[----:B------:R-:W-:-:S02]  /*9eaa0*/  IADD3 R166, R168, c[0x0][0x198], RZ ;  /* 0x00006600a8a67a10 */ /* 0x000fc40007ffe0ff */
[----:B------:R2:W-:Y:S02]  /*9eab0*/  @P1 STG.E [R164.64], R171 ;  /* 0x000000aba4001986 */ /* 0x0005e4000c101904 */
[----:B-1----:R-:W-:-:S04]  /*9eac0*/  IMAD.WIDE R2, R168, 0x4, R6 ;  /* 0x00000004a8027825 */ /* 0x002fc800078e0206 */
[----:B------:R-:W-:-:S04]  /*9ead0*/  IMAD.WIDE R168, R168, 0x4, R4 ;  /* 0x00000004a8a87825 */ /* 0x000fc800078e0204 */
[----:B--2---:R-:W-:Y:S01]  /*9eae0*/  IMAD.WIDE R164, R166, 0x4, R162 ;  /* 0x00000004a6a47825 */ /* 0x004fe200078e02a2 */
[----:B------:R-:W-:Y:S03]  /*9eaf0*/  @P6 STG.E [R2.64], R251 ;  /* 0x000000fb02006986 */ /* 0x000fe6000c101904 */
[----:B------:R-:W-:Y:S02]  /*9eb00*/  @P5 STG.E [R168.64], R250 ;  /* 0x000000faa8005986 */ /* 0x000fe4000c101904 */
[----:B---3--:R1:W-:Y:S02]  /*9eb10*/  @P4 STG.E [R164.64], R175 ;  /* 0x000000afa4004986 */ /* 0x0083e4000c101904 */
[----:B-1----:R-:W2:Y:S01]  /*9eb20*/  LDL.LU R175, [R1+0xf84] ;  /* 0x000f840001af7983 */ /* 0x002ea20000300800 */
[----:B------:R-:W-:Y:S02]  /*9eb30*/  ISETP.LT.AND P1, PT, R252, c[0x0][0x178], !P3 ;  /* 0x00005e00fc007a0c */ /* 0x000fe40005f21270 */
[----:B------:R-:W-:Y:S01]  /*9eb40*/  ISETP.LT.AND P5, PT, R99, c[0x0][0x178], !P3 ;  /* 0x00005e0063007a0c */ /* 0x000fe20005fa1270 */
[----:B------:R-:W-:-:S02]  /*9eb50*/  ISETP.LT.AND P3, PT, R174, c[0x0][0x178], !P3 ;  /* 0x00005e00ae007a0c */ /* 0x000fc40005f61270 */
[C---:B------:R-:W-:Y:S01]  /*9eb60*/  IMAD.WIDE R164, R166.reuse, 0x4, R160 ;  /* 0x00000004a6a47825 */ /* 0x040fe200078e02a0 */
[----:B------:R-:W-:-:S03]  /*9eb70*/  IADD3 R168, R166, c[0x0][0x198], RZ ;  /* 0x00006600a6a87a10 */ /* 0x000fc60007ffe0ff */
[----:B------:R-:W-:-:S04]  /*9eb80*/  IMAD.WIDE R2, R166, 0x4, R6 ;  /* 0x00000004a6027825 */ /* 0x000fc800078e0206 */
[----:B------:R-:W-:Y:S01]  /*9eb90*/  IMAD.WIDE R166, R166, 0x4, R4 ;  /* 0x00000004a6a67825 */ /* 0x000fe200078e0204 */
[----:B------:R-:W-:Y:S03]  /*9eba0*/  @P1 STG.E [R164.64], R172 ;  /* 0x000000aca4001986 */ /* 0x000fe6000c101904 */
[----:B------:R-:W-:Y:S02]  /*9ebb0*/  @P5 STG.E [R2.64], R249 ;  /* 0x000000f902005986 */ /* 0x000fe4000c101904 */
[----:B----4-:R1:W-:Y:S02]  /*9ebc0*/  @P3 STG.E [R166.64], R248 ;  /* 0x000000f8a6003986 */ /* 0x0103e4000c101904 */
[----:B-1----:R-:W3:Y:S01]  /*9ebd0*/  LDL.LU R248, [R1+0xf8c] ;  /* 0x000f8c0001f87983 */ /* 0x002ee20000300800 */
[----:B------:R-:W4:Y:S01]  /*9ebe0*/  LDL.LU R249, [R1+0xf88] ;  /* 0x000f880001f97983 */ /* 0x000f220000300800 */
[----:B------:R-:W-:-:S02]  /*9ebf0*/  ISETP.LT.AND P6, PT, R243, c[0x0][0x178], !P2 ;  /* 0x00005e00f3007a0c */ /* 0x000fc400057c1270 */
[----:B------:R-:W-:Y:S01]  /*9ec00*/  ISETP.LT.AND P4, PT, R252, c[0x0][0x178], !P2 ;  /* 0x00005e00fc007a0c */ /* 0x000fe20005781270 */
[----:B------:R-:W-:Y:S01]  /*9ec10*/  IMAD.WIDE R164, R168, 0x4, R162 ;  /* 0x00000004a8a47825 */ /* 0x000fe200078e02a2 */
[----:B------:R-:W-:-:S03]  /*9ec20*/  ISETP.LT.AND P3, PT, R99, c[0x0][0x178], !P2 ;  /* 0x00005e0063007a0c */ /* 0x000fc60005761270 */
[----:B------:R-:W-:Y:S01]  /*9ec30*/  IMAD.WIDE R2, R168, 0x4, R160 ;  /* 0x00000004a8027825 */ /* 0x000fe200078e02a0 */
[----:B------:R-:W-:Y:S02]  /*9ec40*/  ISETP.LT.AND P2, PT, R174, c[0x0][0x178], !P2 ;  /* 0x00005e00ae007a0c */ /* 0x000fe40005741270 */
[----:B------:R-:W-:Y:S02]  /*9ec50*/  ISETP.LT.AND P5, PT, R252, c[0x0][0x178], !P0 ;  /* 0x00005e00fc007a0c */ /* 0x000fe400047a1270 */
[----:B------:R-:W-:Y:S02]  /*9ec60*/  IADD3 R171, R168, c[0x0][0x198], RZ ;  /* 0x00006600a8ab7a10 */ /* 0x000fe40007ffe0ff */
[----:B------:R-:W-:Y:S01]  /*9ec70*/  IADD3 R169, R242, 0x1c2, RZ ;  /* 0x000001c2f2a97810 */ /* 0x000fe20007ffe0ff */
[----:B------:R1:W-:Y:S01]  /*9ec80*/  @P6 STG.E [R164.64], R173 ;  /* 0x000000ada4006986 */ /* 0x0003e2000c101904 */
[----:B------:R-:W-:Y:S01]  /*9ec90*/  ISETP.LT.AND P6, PT, R243, c[0x0][0x178], !P0 ;  /* 0x00005e00f3007a0c */ /* 0x000fe200047c1270 */
[----:B------:R1:W-:Y:S01]  /*9eca0*/  @P4 STG.E [R2.64], R212 ;  /* 0x000000d402004986 */ /* 0x0003e2000c101904 */
[----:B------:R-:W-:-:S02]  /*9ecb0*/  ISETP.LT.AND P4, PT, R99, c[0x0][0x178], !P0 ;  /* 0x00005e0063007a0c */ /* 0x000fc40004781270 */
[----:B------:R-:W-:Y:S01]  /*9ecc0*/  ISETP.GE.AND P1, PT, R169, c[0x0][0x17c], PT ;  /* 0x00005f00a9007a0c */ /* 0x000fe20003f26270 */
[----:B------:R-:W-:Y:S01]  /*9ecd0*/  IMAD.WIDE R166, R171, 0x4, R162 ;  /* 0x00000004aba67825 */ /* 0x000fe200078e02a2 */
[----:B------:R-:W-:-:S03]  /*9ece0*/  ISETP.LT.AND P0, PT, R174, c[0x0][0x178], !P0 ;  /* 0x00005e00ae007a0c */ /* 0x000fc60004701270 */
[----:B-1----:R-:W-:-:S04]  /*9ecf0*/  IMAD.WIDE R164, R168, 0x4, R4 ;  /* 0x00000004a8a47825 */ /* 0x002fc800078e0204 */
[----:B------:R-:W-:-:S04]  /*9ed00*/  IMAD.WIDE R2, R168, 0x4, R6 ;  /* 0x00000004a8027825 */ /* 0x000fc800078e0206 */
[----:B------:R-:W-:-:S04]  /*9ed10*/  IMAD.WIDE R168, R171, 0x4, R160 ;  /* 0x00000004aba87825 */ /* 0x000fc800078e02a0 */
[----:B------:R-:W-:Y:S01]  /*9ed20*/  IMAD.WIDE R172, R171, 0x4, R6 ;  /* 0x00000004abac7825 */ /* 0x000fe200078e0206 */
[----:B------:R1:W-:Y:S03]  /*9ed30*/  @P3 STG.E [R2.64], R60 ;  /* 0x0000003c02003986 */ /* 0x0003e6000c101904 */
[----:B------:R1:W-:Y:S01]  /*9ed40*/  @P2 STG.E [R164.64], R92 ;  /* 0x0000005ca4002986 */ /* 0x0003e2000c101904 */
[----:B------:R-:W-:Y:S02]  /*9ed50*/  ISETP.LT.AND P2, PT, R99, c[0x0][0x178], !P1 ;  /* 0x00005e0063007a0c */ /* 0x000fe40004f41270 */
[----:B------:R-:W-:-:S04]  /*9ed60*/  IADD3 R170, R242, 0x1c3, RZ ;  /* 0x000001c3f2aa7810 */ /* 0x000fc80007ffe0ff */
[----:B------:R-:W-:Y:S01]  /*9ed70*/  ISETP.GE.AND P3, PT, R170, c[0x0][0x17c], PT ;  /* 0x00005f00aa007a0c */ /* 0x000fe20003f66270 */
[C---:B------:R-:W-:Y:S02]  /*9ed80*/  IADD3 R170, R242.reuse, 0x1c4, RZ ;  /* 0x000001c4f2aa7810 */ /* 0x040fe40007ffe0ff */
[----:B-1----:R-:W-:Y:S01]  /*9ed90*/  IMAD.WIDE R2, R171, 0x4, R4 ;  /* 0x00000004ab027825 */ /* 0x002fe200078e0204 */
[----:B------:R-:W-:Y:S01]  /*9eda0*/  IADD3 R92, R242, 0x1c5, RZ ;  /* 0x000001c5f25c7810 */ /* 0x000fe20007ffe0ff */
[----:B--2---:R1:W-:Y:S02]  /*9edb0*/  @P6 STG.E [R166.64], R175 ;  /* 0x000000afa6006986 */ /* 0x0043e4000c101904 */
[----:B------:R-:W-:Y:S01]  /*9edc0*/  @P5 STG.E [R168.64], R213 ;  /* 0x000000d5a8005986 */ /* 0x000fe2000c101904 */
[----:B------:R-:W-:Y:S02]  /*9edd0*/  ISETP.LT.AND P6, PT, R243, c[0x0][0x178], !P1 ;  /* 0x00005e00f3007a0c */ /* 0x000fe40004fc1270 */
[----:B------:R-:W-:Y:S01]  /*9ede0*/  ISETP.LT.AND P5, PT, R252, c[0x0][0x178], !P1 ;  /* 0x00005e00fc007a0c */ /* 0x000fe20004fa1270 */
[----:B------:R2:W-:Y:S01]  /*9edf0*/  @P4 STG.E [R172.64], R61 ;  /* 0x0000003dac004986 */ /* 0x0005e2000c101904 */
[----:B------:R-:W-:-:S02]  /*9ee00*/  ISETP.LT.AND P4, PT, R174, c[0x0][0x178], !P1 ;  /* 0x00005e00ae007a0c */ /* 0x000fc40004f81270 */
[----:B-1----:R-:W-:Y:S01]  /*9ee10*/  IADD3 R175, R171, c[0x0][0x198], RZ ;  /* 0x00006600abaf7a10 */ /* 0x002fe20007ffe0ff */
[----:B------:R-:W-:Y:S04]  /*9ee20*/  @P0 STG.E [R2.64], R93 ;  /* 0x0000005d02000986 */ /* 0x000fe8000c101904 */
[----:B--2---:R-:W-:-:S04]  /*9ee30*/  IMAD.WIDE R60, R175, 0x4, R162 ;  /* 0x00000004af3c7825 */ /* 0x004fc800078e02a2 */
[----:B------:R-:W-:-:S04]  /*9ee40*/  IMAD.WIDE R164, R175, 0x4, R160 ;  /* 0x00000004afa47825 */ /* 0x000fc800078e02a0 */
[----:B------:R-:W-:-:S04]  /*9ee50*/  IMAD.WIDE R166, R175, 0x4, R6 ;  /* 0x00000004afa67825 */ /* 0x000fc800078e0206 */
[----:B------:R-:W-:Y:S01]  /*9ee60*/  IMAD.WIDE R168, R175, 0x4, R4 ;  /* 0x00000004afa87825 */ /* 0x000fe200078e0204 */
[----:B------:R-:W-:Y:S03]  /*9ee70*/  @P6 STG.E [R60.64], R236 ;  /* 0x000000ec3c006986 */ /* 0x000fe6000c101904 */
[----:B------:R1:W-:Y:S01]  /*9ee80*/  @P5 STG.E [R164.64], R28 ;  /* 0x0000001ca4005986 */ /* 0x0003e2000c101904 */
[----:B------:R-:W-:Y:S02]  /*9ee90*/  ISETP.GE.AND P1, PT, R170, c[0x0][0x17c], PT ;  /* 0x00005f00aa007a0c */ /* 0x000fe40003f26270 */
[----:B------:R-:W-:Y:S02]  /*9eea0*/  ISETP.LT.AND P5, PT, R243, c[0x0][0x178], !P3 ;  /* 0x00005e00f3007a0c */ /* 0x000fe40005fa1270 */
[----:B------:R-:W-:Y:S01]  /*9eeb0*/  ISETP.LT.AND P0, PT, R252, c[0x0][0x178], !P3 ;  /* 0x00005e00fc007a0c */ /* 0x000fe20005f01270 */
[----:B------:R2:W-:Y:S01]  /*9eec0*/  @P2 STG.E [R166.64], R56 ;  /* 0x00000038a6002986 */ /* 0x0005e2000c101904 */
[----:B------:R-:W-:-:S02]  /*9eed0*/  ISETP.LT.AND P6, PT, R99, c[0x0][0x178], !P3 ;  /* 0x00005e0063007a0c */ /* 0x000fc40005fc1270 */
[----:B------:R-:W-:Y:S01]  /*9eee0*/  IADD3 R175, R175, c[0x0][0x198], RZ ;  /* 0x00006600afaf7a10 */ /* 0x000fe20007ffe0ff */
[----:B------:R-:W-:Y:S01]  /*9eef0*/  ISETP.LT.AND P3, PT, R174, c[0x0][0x178], !P3 ;  /* 0x00005e00ae007a0c */ /* 0x000fe20005f61270 */
[----:B------:R-:W-:Y:S01]  /*9ef00*/  @P4 STG.E [R168.64], R88 ;  /* 0x00000058a8004986 */ /* 0x000fe2000c101904 */
[----:B------:R-:W-:Y:S02]  /*9ef10*/  ISETP.LT.AND P4, PT, R243, c[0x0][0x178], !P1 ;  /* 0x00005e00f3007a0c */ /* 0x000fe40004f81270 */
[C---:B------:R-:W-:Y:S02]  /*9ef20*/  IADD3 R171, R175.reuse, c[0x0][0x198], RZ ;  /* 0x00006600afab7a10 */ /* 0x040fe40007ffe0ff */
[----:B------:R-:W-:Y:S01]  /*9ef30*/  ISETP.GE.AND P2, PT, R92, c[0x0][0x17c], PT ;  /* 0x00005f005c007a0c */ /* 0x000fe20003f46270 */
[----:B-1----:R-:W-:-:S04]  /*9ef40*/  IMAD.WIDE R164, R175, 0x4, R162 ;  /* 0x00000004afa47825 */ /* 0x002fc800078e02a2 */
[----:B------:R-:W-:-:S04]  /*9ef50*/  IMAD.WIDE R92, R175, 0x4, R160 ;  /* 0x00000004af5c7825 */ /* 0x000fc800078e02a0 */
[----:B------:R-:W-:-:S04]  /*9ef60*/  IMAD.WIDE R60, R175, 0x4, R6 ;  /* 0x00000004af3c7825 */ /* 0x000fc800078e0206 */
[----:B------:R-:W-:-:S04]  /*9ef70*/  IMAD.WIDE R2, R175, 0x4, R4 ;  /* 0x00000004af027825 */ /* 0x000fc800078e0204 */
[----:B--2---:R-:W-:Y:S01]  /*9ef80*/  IMAD.WIDE R166, R171, 0x4, R162 ;  /* 0x00000004aba67825 */ /* 0x004fe200078e02a2 */
[----:B------:R1:W-:Y:S03]  /*9ef90*/  @P5 STG.E [R164.64], R237 ;  /* 0x000000eda4005986 */ /* 0x0003e6000c101904 */
[----:B------:R2:W-:Y:S02]  /*9efa0*/  @P0 STG.E [R92.64], R29 ;  /* 0x0000001d5c000986 */ /* 0x0005e4000c101904 */
[----:B------:R-:W-:Y:S02]  /*9efb0*/  @P6 STG.E [R60.64], R57 ;  /* 0x000000393c006986 */ /* 0x000fe4000c101904 */
[----:B------:R3:W-:Y:S01]  /*9efc0*/  @P3 STG.E [R2.64], R89 ;  /* 0x0000005902003986 */ /* 0x0007e2000c101904 */
[----:B------:R-:W-:Y:S01]  /*9efd0*/  ISETP.LT.AND P3, PT, R252, c[0x0][0x178], !P1 ;  /* 0x00005e00fc007a0c */ /* 0x000fe20004f61270 */
[----:B------:R4:W-:Y:S01]  /*9efe0*/  @P4 STG.E [R166.64], R228 ;  /* 0x000000e4a6004986 */ /* 0x0009e2000c101904 */
[----:B------:R-:W-:-:S02]  /*9eff0*/  ISETP.LT.AND P4, PT, R99, c[0x0][0x178], !P1 ;  /* 0x00005e0063007a0c */ /* 0x000fc40004f81270 */
[----:B------:R-:W-:Y:S02]  /*9f000*/  ISETP.LT.AND P0, PT, R174, c[0x0][0x178], !P1 ;  /* 0x00005e00ae007a0c */ /* 0x000fe40004f01270 */
[----:B------:R-:W-:Y:S02]  /*9f010*/  ISETP.LT.AND P6, PT, R243, c[0x0][0x178], !P2 ;  /* 0x00005e00f3007a0c */ /* 0x000fe400057c1270 */
[----:B------:R-:W-:Y:S02]  /*9f020*/  ISETP.LT.AND P5, PT, R252, c[0x0][0x178], !P2 ;  /* 0x00005e00fc007a0c */ /* 0x000fe400057a1270 */
[----:B------:R-:W-:Y:S02]  /*9f030*/  IADD3 R56, R242, 0x1c6, RZ ;  /* 0x000001c6f2387810 */ /* 0x000fe40007ffe0ff */
[C---:B-1----:R-:W-:Y:S01]  /*9f040*/  IADD3 R165, R171.reuse, c[0x0][0x198], RZ ;  /* 0x00006600aba57a10 */ /* 0x042fe20007ffe0ff */
[----:B--2---:R-:W-:Y:S01]  /*9f050*/  IMAD.WIDE R28, R171, 0x4, R160 ;  /* 0x00000004ab1c7825 */ /* 0x004fe200078e02a0 */
[----:B------:R-:W-:-:S03]  /*9f060*/  ISETP.GE.AND P1, PT, R56, c[0x0][0x17c], PT ;  /* 0x00005f0038007a0c */ /* 0x000fc60003f26270 */
[----:B---3--:R-:W-:-:S04]  /*9f070*/  IMAD.WIDE R2, R171, 0x4, R6 ;  /* 0x00000004ab027825 */ /* 0x008fc800078e0206 */
[----:B------:R-:W-:-:S04]  /*9f080*/  IMAD.WIDE R56, R171, 0x4, R4 ;  /* 0x00000004ab387825 */ /* 0x000fc800078e0204 */
[----:B------:R-:W-:-:S04]  /*9f090*/  IMAD.WIDE R60, R165, 0x4, R162 ;  /* 0x00000004a53c7825 */ /* 0x000fc800078e02a2 */
[----:B------:R-:W-:Y:S01]  /*9f0a0*/  IMAD.WIDE R88, R165, 0x4, R160 ;  /* 0x00000004a5587825 */ /* 0x000fe200078e02a0 */
[----:B------:R1:W-:Y:S03]  /*9f0b0*/  @P3 STG.E [R28.64], R24 ;  /* 0x000000181c003986 */ /* 0x0003e6000c101904 */
[----:B------:R2:W-:Y:S02]  /*9f0c0*/  @P4 STG.E [R2.64], R52 ;  /* 0x0000003402004986 */ /* 0x0005e4000c101904 */
[----:B------:R3:W-:Y:S02]  /*9f0d0*/  @P0 STG.E [R56.64], R84 ;  /* 0x0000005438000986 */ /* 0x0007e4000c101904 */
[----:B------:R-:W-:Y:S01]  /*9f0e0*/  @P6 STG.E [R60.64], R229 ;  /* 0x000000e53c006986 */ /* 0x000fe2000c101904 */
[----:B------:R-:W-:Y:S01]  /*9f0f0*/  ISETP.LT.AND P3, PT, R99, c[0x0][0x178], !P2 ;  /* 0x00005e0063007a0c */ /* 0x000fe20005761270 */
[----:B------:R3:W-:Y:S01]  /*9f100*/  @P5 STG.E [R88.64], R25 ;  /* 0x0000001958005986 */ /* 0x0007e2000c101904 */
[----:B------:R-:W-:-:S02]  /*9f110*/  ISETP.LT.AND P2, PT, R174, c[0x0][0x178], !P2 ;  /* 0x00005e00ae007a0c */ /* 0x000fc40005741270 */
[----:B------:R-:W-:Y:S02]  /*9f120*/  ISETP.LT.AND P5, PT, R243, c[0x0][0x178], !P1 ;  /* 0x00005e00f3007a0c */ /* 0x000fe40004fa1270 */
[----:B----4-:R-:W-:Y:S02]  /*9f130*/  IADD3 R167, R165, c[0x0][0x198], RZ ;  /* 0x00006600a5a77a10 */ /* 0x010fe40007ffe0ff */
[----:B------:R-:W-:Y:S02]  /*9f140*/  IADD3 R93, R242, 0x1c7, RZ ;  /* 0x000001c7f25d7810 */ /* 0x000fe40007ffe0ff */
[----:B------:R-:W-:Y:S02]  /*9f150*/  ISETP.LT.AND P0, PT, R252, c[0x0][0x178], !P1 ;  /* 0x00005e00fc007a0c */ /* 0x000fe40004f01270 */
[----:B------:R-:W-:Y:S01]  /*9f160*/  ISETP.LT.AND P4, PT, R99, c[0x0][0x178], !P1 ;  /* 0x00005e0063007a0c */ /* 0x000fe20004f81270 */
[----:B-1----:R-:W-:-:S04]  /*9f170*/  IMAD.WIDE R28, R165, 0x4, R4 ;  /* 0x00000004a51c7825 */ /* 0x002fc800078e0204 */
[----:B--2---:R-:W-:-:S04]  /*9f180*/  IMAD.WIDE R2, R165, 0x4, R6 ;  /* 0x00000004a5027825 */ /* 0x004fc800078e0206 */
[----:B---3--:R-:W-:Y:S01]  /*9f190*/  IMAD.WIDE R56, R167, 0x4, R162 ;  /* 0x00000004a7387825 */ /* 0x008fe200078e02a2 */
[----:B------:R-:W-:Y:S02]  /*9f1a0*/  ISETP.GE.AND P6, PT, R93, c[0x0][0x17c], PT ;  /* 0x00005f005d007a0c */ /* 0x000fe40003fc6270 */
[----:B------:R-:W-:Y:S01]  /*9f1b0*/  ISETP.LT.AND P1, PT, R174, c[0x0][0x178], !P1 ;  /* 0x00005e00ae007a0c */ /* 0x000fe20004f21270 */
[----:B------:R1:W-:Y:S01]  /*9f1c0*/  @P3 STG.E [R2.64], R53 ;  /* 0x0000003502003986 */ /* 0x0003e2000c101904 */
[----:B------:R2:W-:Y:S02]  /*9f1d0*/  @P2 STG.E [R28.64], R85 ;  /* 0x000000551c002986 */ /* 0x0005e4000c101904 */
[----:B------:R-:W-:Y:S01]  /*9f1e0*/  @P5 STG.E [R56.64], R220 ;  /* 0x000000dc38005986 */ /* 0x000fe2000c101904 */
[----:B------:R-:W-:Y:S01]  /*9f1f0*/  ISETP.LT.AND P2, PT, R243, c[0x0][0x178], !P6 ;  /* 0x00005e00f3007a0c */ /* 0x000fe20007741270 */
[----:B------:R-:W-:Y:S01]  /*9f200*/  IMAD.WIDE R24, R167, 0x4, R160 ;  /* 0x00000004a7187825 */ /* 0x000fe200078e02a0 */
[----:B------:R-:W-:-:S03]  /*9f210*/  ISETP.LT.AND P5, PT, R252, c[0x0][0x178], !P6 ;  /* 0x00005e00fc007a0c */ /* 0x000fc600077a1270 */
[C---:B------:R-:W-:Y:S01]  /*9f220*/  IMAD.WIDE R60, R167.reuse, 0x4, R6 ;  /* 0x00000004a73c7825 */ /* 0x040fe200078e0206 */
[----:B------:R-:W-:Y:S02]  /*9f230*/  IADD3 R89, R167, c[0x0][0x198], RZ ;  /* 0x00006600a7597a10 */ /* 0x000fe40007ffe0ff */
[----:B------:R-:W-:Y:S01]  /*9f240*/  IADD3 R92, R242, 0x1c8, RZ ;  /* 0x000001c8f25c7810 */ /* 0x000fe20007ffe0ff */
[----:B------:R3:W-:Y:S01]  /*9f250*/  @P0 STG.E [R24.64], R20 ;  /* 0x0000001418000986 */ /* 0x0007e2000c101904 */
[----:B------:R-:W-:Y:S01]  /*9f260*/  @P4 STG.E [R60.64], R48 ;  /* 0x000000303c004986 */ /* 0x000fe2000c101904 */
[----:B------:R-:W-:Y:S01]  /*9f270*/  ISETP.LT.AND P4, PT, R99, c[0x0][0x178], !P6 ;  /* 0x00005e0063007a0c */ /* 0x000fe20007781270 */
[----:B-1----:R-:W-:-:S04]  /*9f280*/  IMAD.WIDE R2, R167, 0x4, R4 ;  /* 0x00000004a7027825 */ /* 0x002fc800078e0204 */
[----:B--2---:R-:W-:-:S04]  /*9f290*/  IMAD.WIDE R28, R89, 0x4, R162 ;  /* 0x00000004591c7825 */ /* 0x004fc800078e02a2 */
[----:B------:R-:W-:Y:S01]  /*9f2a0*/  IMAD.WIDE R52, R89, 0x4, R160 ;  /* 0x0000000459347825 */ /* 0x000fe200078e02a0 */
[----:B------:R-:W-:Y:S02]  /*9f2b0*/  ISETP.LT.AND P6, PT, R174, c[0x0][0x178], !P6 ;  /* 0x00005e00ae007a0c */ /* 0x000fe400077c1270 */
[----:B------:R-:W-:Y:S01]  /*9f2c0*/  ISETP.GE.AND P3, PT, R92, c[0x0][0x17c], PT ;  /* 0x00005f005c007a0c */ /* 0x000fe20003f66270 */
[----:B------:R1:W-:Y:S01]  /*9f2d0*/  @P1 STG.E [R2.64], R80 ;  /* 0x0000005002001986 */ /* 0x0003e2000c101904 */
[----:B------:R-:W-:Y:S02]  /*9f2e0*/  @P2 STG.E [R28.64], R221 ;  /* 0x000000dd1c002986 */ /* 0x000fe4000c101904 */
[----:B------:R2:W-:Y:S01]  /*9f2f0*/  @P5 STG.E [R52.64], R21 ;  /* 0x0000001534005986 */ /* 0x0005e2000c101904 */
[----:B------:R-:W-:Y:S02]  /*9f300*/  IADD3 R84, R242, 0x1c9, RZ ;  /* 0x000001c9f2547810 */ /* 0x000fe40007ffe0ff */
[----:B------:R-:W-:Y:S01]  /*9f310*/  ISETP.LT.AND P5, PT, R243, c[0x0][0x178], !P3 ;  /* 0x00005e00f3007a0c */ /* 0x000fe20005fa1270 */
[----:B---3--:R-:W-:Y:S01]  /*9f320*/  IMAD.WIDE R24, R89, 0x4, R6 ;  /* 0x0000000459187825 */ /* 0x008fe200078e0206 */
[----:B------:R-:W-:-:S03]  /*9f330*/  ISETP.LT.AND P1, PT, R252, c[0x0][0x178], !P3 ;  /* 0x00005e00fc007a0c */ /* 0x000fc60005f21270 */
[----:B------:R-:W-:Y:S01]  /*9f340*/  IMAD.WIDE R56, R89, 0x4, R4 ;  /* 0x0000000459387825 */ /* 0x000fe200078e0204 */
[----:B------:R-:W-:Y:S02]  /*9f350*/  ISETP.LT.AND P2, PT, R99, c[0x0][0x178], !P3 ;  /* 0x00005e0063007a0c */ /* 0x000fe40005f41270 */
[----:B------:R-:W-:Y:S02]  /*9f360*/  IADD3 R89, R89, c[0x0][0x198], RZ ;  /* 0x0000660059597a10 */ /* 0x000fe40007ffe0ff */
[----:B------:R-:W-:Y:S02]  /*9f370*/  ISETP.GE.AND P0, PT, R84, c[0x0][0x17c], PT ;  /* 0x00005f0054007a0c */ /* 0x000fe40003f06270 */
[----:B------:R-:W-:Y:S01]  /*9f380*/  IADD3 R20, R242, 0x1ca, RZ ;  /* 0x000001caf2147810 */ /* 0x000fe20007ffe0ff */
[----:B------:R3:W-:Y:S01]  /*9f390*/  @P4 STG.E [R24.64], R49 ;  /* 0x0000003118004986 */ /* 0x0007e2000c101904 */
[----:B------:R-:W-:Y:S01]  /*9f3a0*/  @P6 STG.E [R56.64], R81 ;  /* 0x0000005138006986 */ /* 0x000fe2000c101904 */
[----:B------:R-:W-:-:S02]  /*9f3b0*/  ISETP.LT.AND P3, PT, R174, c[0x0][0x178], !P3 ;  /* 0x00005e00ae007a0c */ /* 0x000fc40005f61270 */
[----:B------:R-:W-:Y:S01]  /*9f3c0*/  ISETP.GE.AND P4, PT, R20, c[0x0][0x17c], PT ;  /* 0x00005f0014007a0c */ /* 0x000fe20003f86270 */
[----:B-1----:R-:W-:Y:S01]  /*9f3d0*/  IMAD.WIDE R2, R89, 0x4, R162 ;  /* 0x0000000459027825 */ /* 0x002fe200078e02a2 */
[----:B------:R-:W-:-:S03]  /*9f3e0*/  ISETP.LT.AND P6, PT, R243, c[0x0][0x178], !P0 ;  /* 0x00005e00f3007a0c */ /* 0x000fc600047c1270 */
[----:B--2---:R-:W-:-:S04]  /*9f3f0*/  IMAD.WIDE R20, R89, 0x4, R160 ;  /* 0x0000000459147825 */ /* 0x004fc800078e02a0 */
[C---:B------:R-:W-:Y:S01]  /*9f400*/  IMAD.WIDE R28, R89.reuse, 0x4, R6 ;  /* 0x00000004591c7825 */ /* 0x040fe200078e0206 */
[C---:B------:R-:W-:Y:S01]  /*9f410*/  IADD3 R61, R89.reuse, c[0x0][0x198], RZ ;  /* 0x00006600593d7a10 */ /* 0x040fe20007ffe0ff */
[----:B------:R1:W-:Y:S02]  /*9f420*/  @P5 STG.E [R2.64], R244 ;  /* 0x000000f402005986 */ /* 0x0003e4000c101904 */
[----:B------:R-:W-:Y:S01]  /*9f430*/  @P1 STG.E [R20.64], R208 ;  /* 0x000000d014001986 */ /* 0x000fe2000c101904 */
[----:B------:R-:W-:Y:S01]  /*9f440*/  ISETP.LT.AND P5, PT, R252, c[0x0][0x178], !P0 ;  /* 0x00005e00fc007a0c */ /* 0x000fe200047a1270 */
[----:B------:R2:W-:Y:S02]  /*9f450*/  @P2 STG.E [R28.64], R44 ;  /* 0x0000002c1c002986 */ /* 0x0005e4000c101904 */
[----:B---3--:R-:W-:-:S04]  /*9f460*/  IMAD.WIDE R24, R89, 0x4, R4 ;  /* 0x0000000459187825 */ /* 0x008fc800078e0204 */
[----:B------:R-:W-:Y:S01]  /*9f470*/  IMAD.WIDE R48, R61, 0x4, R162 ;  /* 0x000000043d307825 */ /* 0x000fe200078e02a2 */
[----:B------:R-:W-:-:S03]  /*9f480*/  ISETP.LT.AND P2, PT, R99, c[0x0][0x178], !P0 ;  /* 0x00005e0063007a0c */ /* 0x000fc60004741270 */
[----:B------:R-:W-:Y:S01]  /*9f490*/  ISETP.LT.AND P0, PT, R174, c[0x0][0x178], !P0 ;  /* 0x00005e00ae007a0c */ /* 0x000fe20004701270 */
[----:B------:R3:W-:Y:S01]  /*9f4a0*/  @P3 STG.E [R24.64], R76 ;  /* 0x0000004c18003986 */ /* 0x0007e2000c101904 */
[----:B------:R4:W-:Y:S01]  /*9f4b0*/  @P6 STG.E [R48.64], R245 ;  /* 0x000000f530006986 */ /* 0x0009e2000c101904 */
[----:B------:R-:W-:Y:S01]  /*9f4c0*/  ISETP.LT.AND P6, PT, R243, c[0x0][0x178], !P4 ;  /* 0x00005e00f3007a0c */ /* 0x000fe200067c1270 */
[----:B------:R-:W-:Y:S01]  /*9f4d0*/  IMAD.WIDE R52, R61, 0x4, R160 ;  /* 0x000000043d347825 */ /* 0x000fe200078e02a0 */
[----:B------:R-:W-:-:S03]  /*9f4e0*/  ISETP.LT.AND P3, PT, R252, c[0x0][0x178], !P4 ;  /* 0x00005e00fc007a0c */ /* 0x000fc60006761270 */
[C---:B-1----:R-:W-:Y:S01]  /*9f4f0*/  IMAD.WIDE R2, R61.reuse, 0x4, R6 ;  /* 0x000000043d027825 */ /* 0x042fe200078e0206 */
[----:B------:R-:W-:Y:S02]  /*9f500*/  IADD3 R57, R61, c[0x0][0x198], RZ ;  /* 0x000066003d397a10 */ /* 0x000fe40007ffe0ff */
[C---:B--2---:R-:W-:Y:S02]  /*9f510*/  IADD3 R28, R242.reuse, 0x1cc, RZ ;  /* 0x000001ccf21c7810 */ /* 0x044fe40007ffe0ff */
[----:B------:R-:W-:Y:S01]  /*9f520*/  IADD3 R56, R242, 0x1cb, RZ ;  /* 0x000001cbf2387810 */ /* 0x000fe20007ffe0ff */
[----:B------:R1:W-:Y:S01]  /*9f530*/  @P5 STG.E [R52.64], R209 ;  /* 0x000000d134005986 */ /* 0x0003e2000c101904 */
[----:B------:R-:W-:Y:S01]  /*9f540*/  ISETP.LT.AND P5, PT, R99, c[0x0][0x178], !P4 ;  /* 0x00005e0063007a0c */ /* 0x000fe200067a1270 */
[----:B------:R-:W-:-:S04]  /*9f550*/  IMAD.WIDE R20, R61, 0x4, R4 ;  /* 0x000000043d147825 */ /* 0x000fc800078e0204 */
[----:B------:R2:W-:Y:S01]  /*9f560*/  @P2 STG.E [R2.64], R45 ;  /* 0x0000002d02002986 */ /* 0x0005e2000c101904 */
[----:B------:R-:W-:Y:S01]  /*9f570*/  ISETP.LT.AND P4, PT, R174, c[0x0][0x178], !P4 ;  /* 0x00005e00ae007a0c */ /* 0x000fe20006781270 */
[----:B---3--:R-:W-:Y:S01]  /*9f580*/  IMAD.WIDE R24, R57, 0x4, R162 ;  /* 0x0000000439187825 */ /* 0x008fe200078e02a2 */
[----:B------:R-:W-:-:S03]  /*9f590*/  ISETP.GE.AND P2, PT, R28, c[0x0][0x17c], PT ;  /* 0x00005f001c007a0c */ /* 0x000fc60003f46270 */
[----:B------:R-:W-:Y:S01]  /*9f5a0*/  IMAD.WIDE R28, R57, 0x4, R160 ;  /* 0x00000004391c7825 */ /* 0x000fe200078e02a0 */
[----:B------:R-:W-:Y:S01]  /*9f5b0*/  ISETP.GE.AND P1, PT, R56, c[0x0][0x17c], PT ;  /* 0x00005f0038007a0c */ /* 0x000fe20003f26270 */
[----:B------:R3:W-:Y:S02]  /*9f5c0*/  @P0 STG.E [R20.64], R77 ;  /* 0x0000004d14000986 */ /* 0x0007e4000c101904 */
[----:B------:R3:W-:Y:S02]  /*9f5d0*/  @P6 STG.E [R24.64], R232 ;  /* 0x000000e818006986 */ /* 0x0007e4000c101904 */
[----:B------:R3:W-:Y:S01]  /*9f5e0*/  @P3 STG.E [R28.64], R16 ;  /* 0x000000101c003986 */ /* 0x0007e2000c101904 */
[----:B------:R-:W-:Y:S01]  /*9f5f0*/  ISETP.LT.AND P0, PT, R243, c[0x0][0x178], !P1 ;  /* 0x00005e00f3007a0c */ /* 0x000fe20004f01270 */
[----:B----4-:R-:W-:Y:S01]  /*9f600*/  IMAD.WIDE R48, R57, 0x4, R6 ;  /* 0x0000000439307825 */ /* 0x010fe200078e0206 */
[----:B------:R-:W-:-:S03]  /*9f610*/  ISETP.LT.AND P3, PT, R252, c[0x0][0x178], !P1 ;  /* 0x00005e00fc007a0c */ /* 0x000fc60004f61270 */
[C---:B-1----:R-:W-:Y:S01]  /*9f620*/  IMAD.WIDE R52, R57.reuse, 0x4, R4 ;  /* 0x0000000439347825 */ /* 0x042fe200078e0204 */
[----:B------:R-:W-:Y:S02]  /*9f630*/  IADD3 R57, R57, c[0x0][0x198], RZ ;  /* 0x0000660039397a10 */ /* 0x000fe40007ffe0ff */
[----:B------:R-:W-:Y:S01]  /*9f640*/  ISETP.LT.AND P6, PT, R99, c[0x0][0x178], !P1 ;  /* 0x00005e0063007a0c */ /* 0x000fe20004fc1270 */
[----:B------:R1:W-:Y:S01]  /*9f650*/  @P5 STG.E [R48.64], R40 ;  /* 0x0000002830005986 */ /* 0x0003e2000c101904 */
[----:B------:R-:W-:Y:S01]  /*9f660*/  @P4 STG.E [R52.64], R72 ;  /* 0x0000004834004986 */ /* 0x000fe2000c101904 */
[----:B------:R-:W-:Y:S01]  /*9f670*/  ISETP.LT.AND P1, PT, R174, c[0x0][0x178], !P1 ;  /* 0x00005e00ae007a0c */ /* 0x000fe20004f21270 */
[----:B--2---:R-:W-:Y:S01]  /*9f680*/  IMAD.WIDE R2, R57, 0x4, R162 ;  /* 0x0000000439027825 */ /* 0x004fe200078e02a2 */
[----:B------:R-:W-:Y:S02]  /*9f690*/  ISETP.LT.AND P4, PT, R243, c[0x0][0x178], !P2 ;  /* 0x00005e00f3007a0c */ /* 0x000fe40005781270 */
[----:B------:R-:W-:Y:S01]  /*9f6a0*/  ISETP.LT.AND P5, PT, R252, c[0x0][0x178], !P2 ;  /* 0x00005e00fc007a0c */ /* 0x000fe200057a1270 */
[----:B---3--:R-:W-:Y:S01]  /*9f6b0*/  IMAD.WIDE R20, R57, 0x4, R160 ;  /* 0x0000000439147825 */ /* 0x008fe200078e02a0 */
[----:B------:R-:W-:-:S02]  /*9f6c0*/  IADD3 R44, R242, 0x1cd, RZ ;  /* 0x000001cdf22c7810 */ /* 0x000fc40007ffe0ff */
[C---:B------:R-:W-:Y:S01]  /*9f6d0*/  IADD3 R61, R57.reuse, c[0x0][0x198], RZ ;  /* 0x00006600393d7a10 */ /* 0x040fe20007ffe0ff */
[----:B------:R2:W-:Y:S01]  /*9f6e0*/  @P0 STG.E [R2.64], R233 ;  /* 0x000000e902000986 */ /* 0x0005e2000c101904 */
[----:B------:R-:W-:-:S04]  /*9f6f0*/  IMAD.WIDE R24, R57, 0x4, R6 ;  /* 0x0000000439187825 */ /* 0x000fc800078e0206 */
[----:B------:R-:W-:Y:S01]  /*9f700*/  @P3 STG.E [R20.64], R17 ;  /* 0x0000001114003986 */ /* 0x000fe2000c101904 */
[----:B------:R-:W-:Y:S01]  /*9f710*/  ISETP.GE.AND P0, PT, R44, c[0x0][0x17c], PT ;  /* 0x00005f002c007a0c */ /* 0x000fe20003f06270 */
[----:B------:R-:W-:Y:S01]  /*9f720*/  IMAD.WIDE R28, R57, 0x4, R4 ;  /* 0x00000004391c7825 */ /* 0x000fe200078e0204 */
[----:B------:R-:W-:-:S03]  /*9f730*/  ISETP.LT.AND P3, PT, R99, c[0x0][0x178], !P2 ;  /* 0x00005e0063007a0c */ /* 0x000fc60005761270 */
[----:B------:R-:W-:-:S04]  /*9f740*/  IMAD.WIDE R44, R61, 0x4, R162 ;  /* 0x000000043d2c7825 */ /* 0x000fc800078e02a2 */
[----:B-1----:R-:W-:Y:S01]  /*9f750*/  IMAD.WIDE R48, R61, 0x4, R160 ;  /* 0x000000043d307825 */ /* 0x002fe200078e02a0 */
[----:B------:R1:W-:Y:S03]  /*9f760*/  @P6 STG.E [R24.64], R41 ;  /* 0x0000002918006986 */ /* 0x0003e6000c101904 */
[----:B------:R3:W-:Y:S01]  /*9f770*/  @P1 STG.E [R28.64], R73 ;  /* 0x000000491c001986 */ /* 0x0007e2000c101904 */
[----:B------:R-:W-:Y:S01]  /*9f780*/  ISETP.LT.AND P2, PT, R174, c[0x0][0x178], !P2 ;  /* 0x00005e00ae007a0c */ /* 0x000fe20005741270 */
[----:B------:R4:W-:Y:S01]  /*9f790*/  @P4 STG.E [R44.64], R224 ;  /* 0x000000e02c004986 */ /* 0x0009e2000c101904 */
[----:B------:R-:W-:Y:S01]  /*9f7a0*/  ISETP.LT.AND P6, PT, R243, c[0x0][0x178], !P0 ;  /* 0x00005e00f3007a0c */ /* 0x000fe200047c1270 */
[----:B------:R-:W-:Y:S01]  /*9f7b0*/  @P5 STG.E [R48.64], R12 ;  /* 0x0000000c30005986 */ /* 0x000fe2000c101904 */
[----:B------:R-:W-:Y:S02]  /*9f7c0*/  ISETP.LT.AND P4, PT, R252, c[0x0][0x178], !P0 ;  /* 0x00005e00fc007a0c */ /* 0x000fe40004781270 */
[----:B------:R-:W-:Y:S01]  /*9f7d0*/  IADD3 R16, R242, 0x1ce, RZ ;  /* 0x000001cef2107810 */ /* 0x000fe20007ffe0ff */
[----:B--2---:R-:W-:Y:S01]  /*9f7e0*/  IMAD.WIDE R2, R61, 0x4, R6 ;  /* 0x000000043d027825 */ /* 0x004fe200078e0206 */
[----:B------:R-:W-:-:S02]  /*9f7f0*/  ISETP.LT.AND P5, PT, R99, c[0x0][0x178], !P0 ;  /* 0x00005e0063007a0c */ /* 0x000fc400047a1270 */
[C---:B-1----:R-:W-:Y:S02]  /*9f800*/  IADD3 R41, R61.reuse, c[0x0][0x198], RZ ;  /* 0x000066003d297a10 */ /* 0x042fe40007ffe0ff */
[----:B------:R-:W-:Y:S02]  /*9f810*/  IADD3 R24, R242, 0x1cf, RZ ;  /* 0x000001cff2187810 */ /* 0x000fe40007ffe0ff */
[----:B------:R-:W-:Y:S01]  /*9f820*/  ISETP.GE.AND P1, PT, R16, c[0x0][0x17c], PT ;  /* 0x00005f0010007a0c */ /* 0x000fe20003f26270 */
[----:B------:R1:W-:Y:S01]  /*9f830*/  @P3 STG.E [R2.64], R36 ;  /* 0x0000002402003986 */ /* 0x0003e2000c101904 */
[----:B------:R-:W-:-:S04]  /*9f840*/  IMAD.WIDE R16, R61, 0x4, R4 ;  /* 0x000000043d107825 */ /* 0x000fc800078e0204 */
[----:B------:R-:W-:Y:S01]  /*9f850*/  IMAD.WIDE R20, R41, 0x4, R162 ;  /* 0x0000000429147825 */ /* 0x000fe200078e02a2 */
[----:B------:R-:W-:-:S03]  /*9f860*/  ISETP.GE.AND P3, PT, R24, c[0x0][0x17c], PT ;  /* 0x00005f0018007a0c */ /* 0x000fc60003f66270 */
[----:B------:R-:W-:-:S04]  /*9f870*/  IMAD.WIDE R24, R41, 0x4, R160 ;  /* 0x0000000429187825 */ /* 0x000fc800078e02a0 */
[----:B---3--:R-:W-:Y:S01]  /*9f880*/  IMAD.WIDE R28, R41, 0x4, R6 ;  /* 0x00000004291c7825 */ /* 0x008fe200078e0206 */
[----:B------:R2:W-:Y:S03]  /*9f890*/  @P2 STG.E [R16.64], R68 ;  /* 0x0000004410002986 */ /* 0x0005e6000c101904 */
[----:B------:R-:W-:Y:S01]  /*9f8a0*/  @P6 STG.E [R20.64], R225 ;  /* 0x000000e114006986 */ /* 0x000fe2000c101904 */
[----:B------:R-:W-:Y:S01]  /*9f8b0*/  ISETP.LT.AND P0, PT, R174, c[0x0][0x178], !P0 ;  /* 0x00005e00ae007a0c */ /* 0x000fe20004701270 */
[----:B------:R3:W-:Y:S01]  /*9f8c0*/  @P4 STG.E [R24.64], R13 ;  /* 0x0000000d18004986 */ /* 0x0007e2000c101904 */
[----:B------:R3:W-:Y:S01]  /*9f8d0*/  @P5 STG.E [R28.64], R37 ;  /* 0x000000251c005986 */ /* 0x0007e2000c101904 */
[----:B------:R-:W-:Y:S02]  /*9f8e0*/  ISETP.LT.AND P4, PT, R243, c[0x0][0x178], !P1 ;  /* 0x00005e00f3007a0c */ /* 0x000fe40004f81270 */
[----:B------:R-:W-:-:S02]  /*9f8f0*/  ISETP.LT.AND P5, PT, R252, c[0x0][0x178], !P1 ;  /* 0x00005e00fc007a0c */ /* 0x000fc40004fa1270 */
[----:B------:R-:W-:Y:S02]  /*9f900*/  ISETP.LT.AND P2, PT, R99, c[0x0][0x178], !P1 ;  /* 0x00005e0063007a0c */ /* 0x000fe40004f41270 */
[----:B----4-:R-:W-:Y:S01]  /*9f910*/  IADD3 R45, R41, c[0x0][0x198], RZ ;  /* 0x00006600292d7a10 */ /* 0x010fe20007ffe0ff */
[----:B------:R-:W-:Y:S01]  /*9f920*/  ISETP.LT.AND P1, PT, R174, c[0x0][0x178], !P1 ;  /* 0x00005e00ae007a0c */ /* 0x000fe20004f21270 */
[----:B------:R-:W-:Y:S01]  /*9f930*/  ISETP.LT.AND P6, PT, R243, c[0x0][0x178], !P3 ;  /* 0x00005e00f3007a0c */ /* 0x000fe20005fc1270 */
[----:B-1----:R-:W-:-:S04]  /*9f940*/  IMAD.WIDE R2, R41, 0x4, R4 ;  /* 0x0000000429027825 */ /* 0x002fc800078e0204 */
[----:B--2---:R-:W-:-:S04]  /*9f950*/  IMAD.WIDE R16, R45, 0x4, R162 ;  /* 0x000000042d107825 */ /* 0x004fc800078e02a2 */
[C---:B---3--:R-:W-:Y:S01]  /*9f960*/  IMAD.WIDE R12, R45.reuse, 0x4, R160 ;  /* 0x000000042d0c7825 */ /* 0x048fe200078e02a0 */
[C---:B------:R-:W-:Y:S02]  /*9f970*/  IADD3 R37, R45.reuse, c[0x0][0x198], RZ ;  /* 0x000066002d257a10 */ /* 0x040fe40007ffe0ff */
[----:B------:R-:W-:Y:S01]  /*9f980*/  IADD3 R36, R242, 0x1d0, RZ ;  /* 0x000001d0f2247810 */ /* 0x000fe20007ffe0ff */
[----:B------:R-:W-:-:S04]  /*9f990*/  IMAD.WIDE R20, R45, 0x4, R6 ;  /* 0x000000042d147825 */ /* 0x000fc800078e0206 */
[----:B------:R-:W-:Y:S01]  /*9f9a0*/  IMAD.WIDE R24, R45, 0x4, R4 ;  /* 0x000000042d187825 */ /* 0x000fe200078e0204 */
[----:B------:R1:W-:Y:S03]  /*9f9b0*/  @P0 STG.E [R2.64], R69 ;  /* 0x0000004502000986 */ /* 0x0003e6000c101904 */
[----:B------:R-:W-:-:S04]  /*9f9c0*/  IMAD.WIDE R28, R37, 0x4, R162 ;  /* 0x00000004251c7825 */ /* 0x000fc800078e02a2 */
[----:B------:R-:W-:Y:S01]  /*9f9d0*/  @P4 STG.E [R16.64], R216 ;  /* 0x000000d810004986 */ /* 0x000fe2000c101904 */
[----:B------:R-:W-:Y:S01]  /*9f9e0*/  ISETP.GE.AND P0, PT, R36, c[0x0][0x17c], PT ;  /* 0x00005f0024007a0c */ /* 0x000fe20003f06270 */
[----:B------:R2:W-:Y:S01]  /*9f9f0*/  @P5 STG.E [R12.64], R8 ;  /* 0x000000080c005986 */ /* 0x0005e2000c101904 */
[----:B------:R-:W-:Y:S01]  /*9fa00*/  ISETP.LT.AND P5, PT, R252, c[0x0][0x178], !P3 ;  /* 0x00005e00fc007a0c */ /* 0x000fe20005fa1270 */
[----:B------:R3:W-:Y:S01]  /*9fa10*/  @P2 STG.E [R20.64], R32 ;  /* 0x0000002014002986 */ /* 0x0007e2000c101904 */
[----:B------:R-:W-:Y:S01]  /*9fa20*/  ISETP.LT.AND P4, PT, R99, c[0x0][0x178], !P3 ;  /* 0x00005e0063007a0c */ /* 0x000fe20005f81270 */
[----:B------:R4:W-:Y:S01]  /*9fa30*/  @P1 STG.E [R24.64], R64 ;  /* 0x0000004018001986 */ /* 0x0009e2000c101904 */
[----:B------:R4:W-:Y:S01]  /*9fa40*/  @P6 STG.E [R28.64], R217 ;  /* 0x000000d91c006986 */ /* 0x0009e2000c101904 */
[----:B------:R-:W-:Y:S02]  /*9fa50*/  ISETP.LT.AND P3, PT, R174, c[0x0][0x178], !P3 ;  /* 0x00005e00ae007a0c */ /* 0x000fe40005f61270 */
[----:B------:R-:W-:-:S02]  /*9fa60*/  ISETP.LT.AND P6, PT, R243, c[0x0][0x178], !P0 ;  /* 0x00005e00f3007a0c */ /* 0x000fc400047c1270 */
[----:B------:R-:W-:Y:S02]  /*9fa70*/  ISETP.LT.AND P2, PT, R252, c[0x0][0x178], !P0 ;  /* 0x00005e00fc007a0c */ /* 0x000fe40004741270 */
[C---:B------:R-:W-:Y:S01]  /*9fa80*/  IADD3 R41, R37.reuse, c[0x0][0x198], RZ ;  /* 0x0000660025297a10 */ /* 0x040fe20007ffe0ff */
[----:B-1----:R-:W-:Y:S01]  /*9fa90*/  IMAD.WIDE R2, R37, 0x4, R160 ;  /* 0x0000000425027825 */ /* 0x002fe200078e02a0 */
[----:B------:R-:W-:-:S03]  /*9faa0*/  IADD3 R36, R242, 0x1d1, RZ ;  /* 0x000001d1f2247810 */ /* 0x000fc60007ffe0ff */
[----:B--2---:R-:W-:-:S04]  /*9fab0*/  IMAD.WIDE R12, R37, 0x4, R6 ;  /* 0x00000004250c7825 */ /* 0x004fc800078e0206 */
[----:B------:R-:W-:-:S04]  /*9fac0*/  IMAD.WIDE R16, R37, 0x4, R4 ;  /* 0x0000000425107825 */ /* 0x000fc800078e0204 */
[C---:B---3--:R-:W-:Y:S01]  /*9fad0*/  IMAD.WIDE R20, R41.reuse, 0x4, R162 ;  /* 0x0000000429147825 */ /* 0x048fe200078e02a2 */
[----:B------:R-:W-:Y:S01]  /*9fae0*/  ISETP.GE.AND P1, PT, R36, c[0x0][0x17c], PT ;  /* 0x00005f0024007a0c */ /* 0x000fe20003f26270 */
[----:B------:R1:W-:Y:S02]  /*9faf0*/  @P5 STG.E [R2.64], R9 ;  /* 0x0000000902005986 */ /* 0x0003e4000c101904 */
[----:B----4-:R-:W-:-:S04]  /*9fb00*/  IMAD.WIDE R24, R41, 0x4, R160 ;  /* 0x0000000429187825 */ /* 0x010fc800078e02a0 */
[----:B------:R2:W-:Y:S01]  /*9fb10*/  @P4 STG.E [R12.64], R33 ;  /* 0x000000210c004986 */ /* 0x0005e2000c101904 */
[----:B------:R-:W-:Y:S01]  /*9fb20*/  ISETP.LT.AND P5, PT, R99, c[0x0][0x178], !P0 ;  /* 0x00005e0063007a0c */ /* 0x000fe200047a1270 */
[----:B------:R3:W-:Y:S01]  /*9fb30*/  @P3 STG.E [R16.64], R65 ;  /* 0x0000004110003986 */ /* 0x0007e2000c101904 */
[----:B------:R4:W-:Y:S01]  /*9fb40*/  @P6 STG.E [R20.64], R249 ;  /* 0x000000f914006986 */ /* 0x0009e2000c101904 */
[----:B------:R-:W-:Y:S02]  /*9fb50*/  ISETP.LT.AND P0, PT, R174, c[0x0][0x178], !P0 ;  /* 0x00005e00ae007a0c */ /* 0x000fe40004701270 */
[----:B------:R-:W-:Y:S01]  /*9fb60*/  ISETP.LT.AND P6, PT, R243, c[0x0][0x178], !P1 ;  /* 0x00005e00f3007a0c */ /* 0x000fe20004fc1270 */
[----:B------:R4:W-:Y:S01]  /*9fb70*/  @P2 STG.E [R24.64], R214 ;  /* 0x000000d618002986 */ /* 0x0009e2000c101904 */
[----:B------:R-:W-:Y:S02]  /*9fb80*/  ISETP.LT.AND P3, PT, R252, c[0x0][0x178], !P1 ;  /* 0x00005e00fc007a0c */ /* 0x000fe40004f61270 */
[----:B------:R-:W-:-:S02]  /*9fb90*/  IADD3 R8, R242, 0x1d2, RZ ;  /* 0x000001d2f2087810 */ /* 0x000fc40007ffe0ff */
[----:B------:R-:W-:Y:S02]  /*9fba0*/  ISETP.LT.AND P2, PT, R99, c[0x0][0x178], !P1 ;  /* 0x00005e0063007a0c */ /* 0x000fe40004f41270 */
[C---:B------:R-:W-:Y:S01]  /*9fbb0*/  IADD3 R29, R41.reuse, c[0x0][0x198], RZ ;  /* 0x00006600291d7a10 */ /* 0x040fe20007ffe0ff */
[----:B------:R-:W-:Y:S01]  /*9fbc0*/  ISETP.LT.AND P1, PT, R174, c[0x0][0x178], !P1 ;  /* 0x00005e00ae007a0c */ /* 0x000fe20004f21270 */
[----:B------:R-:W-:Y:S01]  /*9fbd0*/  ISETP.GE.AND P4, PT, R8, c[0x0][0x17c], PT ;  /* 0x00005f0008007a0c */ /* 0x000fe20003f86270 */
[----:B-1----:R-:W-:-:S04]  /*9fbe0*/  IMAD.WIDE R2, R41, 0x4, R6 ;  /* 0x0000000429027825 */ /* 0x002fc800078e0206 */
[----:B------:R-:W-:-:S04]  /*9fbf0*/  IMAD.WIDE R8, R41, 0x4, R4 ;  /* 0x0000000429087825 */ /* 0x000fc800078e0204 */
[----:B--2---:R-:W-:-:S04]  /*9fc00*/  IMAD.WIDE R12, R29, 0x4, R162 ;  /* 0x000000041d0c7825 */ /* 0x004fc800078e02a2 */
[----:B---3--:R-:W-:-:S04]  /*9fc10*/  IMAD.WIDE R16, R29, 0x4, R160 ;  /* 0x000000041d107825 */ /* 0x008fc800078e02a0 */
[C---:B----4-:R-:W-:Y:S01]  /*9fc20*/  IMAD.WIDE R20, R29.reuse, 0x4, R6 ;  /* 0x000000041d147825 */ /* 0x050fe200078e0206 */
[----:B------:R1:W-:Y:S03]  /*9fc30*/  @P5 STG.E [R2.64], R62 ;  /* 0x0000003e02005986 */ /* 0x0003e6000c101904 */
[----:B------:R2:W-:Y:S02]  /*9fc40*/  @P0 STG.E [R8.64], R94 ;  /* 0x0000005e08000986 */ /* 0x0005e4000c101904 */
[----:B------:R-:W-:-:S04]  /*9fc50*/  IMAD.WIDE R24, R29, 0x4, R4 ;  /* 0x000000041d187825 */ /* 0x000fc800078e0204 */
[----:B------:R3:W-:Y:S01]  /*9fc60*/  @P6 STG.E [R12.64], R248 ;  /* 0x000000f80c006986 */ /* 0x0007e2000c101904 */
[----:B------:R4:W-:Y:S01]  /*9fc70*/  @P3 STG.E [R16.64], R215 ;  /* 0x000000d710003986 */ /* 0x0009e2000c101904 */
[----:B------:R1:W-:Y:S01]  /*9fc80*/  @P2 STG.E [R20.64], R63 ;  /* 0x0000003f14002986 */ /* 0x0003e2000c101904 */
[----:B------:R-:W-:Y:S02]  /*9fc90*/  IADD3 R28, R242, 0x1d3, RZ ;  /* 0x000001d3f21c7810 */ /* 0x000fe40007ffe0ff */
[----:B------:R-:W-:Y:S01]  /*9fca0*/  ISETP.LT.AND P2, PT, R243, c[0x0][0x178], !P4 ;  /* 0x00005e00f3007a0c */ /* 0x000fe20006741270 */
[----:B------:R-:W-:Y:S01]  /*9fcb0*/  @P1 STG.E [R24.64], R95 ;  /* 0x0000005f18001986 */ /* 0x000fe2000c101904 */
[----:B------:R-:W-:Y:S02]  /*9fcc0*/  ISETP.LT.AND P3, PT, R252, c[0x0][0x178], !P4 ;  /* 0x00005e00fc007a0c */ /* 0x000fe40006761270 */
[----:B------:R-:W-:Y:S02]  /*9fcd0*/  ISETP.LT.AND P1, PT, R99, c[0x0][0x178], !P4 ;  /* 0x00005e0063007a0c */ /* 0x000fe40006721270 */
[----:B------:R-:W-:-:S02]  /*9fce0*/  IADD3 R29, R29, c[0x0][0x198], RZ ;  /* 0x000066001d1d7a10 */ /* 0x000fc40007ffe0ff */
[----:B------:R-:W-:Y:S01]  /*9fcf0*/  ISETP.GE.AND P5, PT, R28, c[0x0][0x17c], PT ;  /* 0x00005f001c007a0c */ /* 0x000fe20003fa6270 */
[----:B------:R-:W-:-:S03]  /*9fd00*/  ISETP.LT.AND P4, PT, R174, c[0x0][0x178], !P4 ;  /* 0x00005e00ae007a0c */ /* 0x000fc60006781270 */
[----:B------:R-:W-:Y:S01]  /*9fd10*/  ISETP.LT.AND P6, PT, R243, c[0x0][0x178], !P5 ;  /* 0x00005e00f3007a0c */ /* 0x000fe20006fc1270 */
[----:B-1----:R-:W-:-:S04]  /*9fd20*/  IMAD.WIDE R2, R29, 0x4, R162 ;  /* 0x000000041d027825 */ /* 0x002fc800078e02a2 */
[----:B--2---:R-:W-:-:S04]  /*9fd30*/  IMAD.WIDE R8, R29, 0x4, R160 ;  /* 0x000000041d087825 */ /* 0x004fc800078e02a0 */
[C---:B---3--:R-:W-:Y:S01]  /*9fd40*/  IMAD.WIDE R12, R29.reuse, 0x4, R6 ;  /* 0x000000041d0c7825 */ /* 0x048fe200078e0206 */
[C---:B------:R-:W-:Y:S02]  /*9fd50*/  IADD3 R33, R29.reuse, c[0x0][0x198], RZ ;  /* 0x000066001d217a10 */ /* 0x040fe40007ffe0ff */
[----:B------:R-:W-:Y:S01]  /*9fd60*/  IADD3 R28, R242, 0x1d4, RZ ;  /* 0x000001d4f21c7810 */ /* 0x000fe20007ffe0ff */
[----:B------:R1:W-:Y:S01]  /*9fd70*/  @P2 STG.E [R2.64], R238 ;  /* 0x000000ee02002986 */ /* 0x0003e2000c101904 */
[----:B------:R2:W-:Y:S02]  /*9fd80*/  @P3 STG.E [R8.64], R30 ;  /* 0x0000001e08003986 */ /* 0x0005e4000c101904 */
[----:B----4-:R-:W-:-:S04]  /*9fd90*/  IMAD.WIDE R16, R29, 0x4, R4 ;  /* 0x000000041d107825 */ /* 0x010fc800078e0204 */
[----:B------:R3:W-:Y:S02]  /*9fda0*/  @P1 STG.E [R12.64], R58 ;  /* 0x0000003a0c001986 */ /* 0x0007e4000c101904 */
[----:B------:R-:W-:Y:S01]  /*9fdb0*/  IMAD.WIDE R20, R33, 0x4, R162 ;  /* 0x0000000421147825 */ /* 0x000fe200078e02a2 */
[----:B------:R-:W-:Y:S02]  /*9fdc0*/  ISETP.LT.AND P1, PT, R252, c[0x0][0x178], !P5 ;  /* 0x00005e00fc007a0c */ /* 0x000fe40006f21270 */
[----:B------:R-:W-:Y:S02]  /*9fdd0*/  ISETP.LT.AND P3, PT, R99, c[0x0][0x178], !P5 ;  /* 0x00005e0063007a0c */ /* 0x000fe40006f61270 */
[----:B------:R-:W-:Y:S01]  /*9fde0*/  ISETP.GE.AND P0, PT, R28, c[0x0][0x17c], PT ;  /* 0x00005f001c007a0c */ /* 0x000fe20003f06270 */
[----:B------:R-:W-:Y:S01]  /*9fdf0*/  ISETP.LT.AND P5, PT, R174, c[0x0][0x178], !P5 ;  /* 0x00005e00ae007a0c */ /* 0x000fe20006fa1270 */
[----:B------:R4:W-:Y:S01]  /*9fe00*/  @P4 STG.E [R16.64], R90 ;  /* 0x0000005a10004986 */ /* 0x0009e2000c101904 */
[----:B------:R4:W-:Y:S01]  /*9fe10*/  @P6 STG.E [R20.64], R239 ;  /* 0x000000ef14006986 */ /* 0x0009e2000c101904 */
[----:B------:R-:W-:Y:S01]  /*9fe20*/  ISETP.LT.AND P6, PT, R243, c[0x0][0x178], !P0 ;  /* 0x00005e00f3007a0c */ /* 0x000fe200047c1270 */
[C---:B-1----:R-:W-:Y:S01]  /*9fe30*/  IMAD.WIDE R2, R33.reuse, 0x4, R160 ;  /* 0x0000000421027825 */ /* 0x042fe200078e02a0 */
[----:B------:R-:W-:-:S03]  /*9fe40*/  IADD3 R29, R33, c[0x0][0x198], RZ ;  /* 0x00006600211d7a10 */ /* 0x000fc60007ffe0ff */
[----:B--2---:R-:W-:Y:S01]  /*9fe50*/  IMAD.WIDE R8, R33, 0x4, R6 ;  /* 0x0000000421087825 */ /* 0x004fe200078e0206 */
[----:B------:R-:W-:-:S03]  /*9fe60*/  IADD3 R24, R242, 0x1d5, RZ ;  /* 0x000001d5f2187810 */ /* 0x000fc60007ffe0ff */
[----:B---3--:R-:W-:Y:S01]  /*9fe70*/  IMAD.WIDE R12, R33, 0x4, R4 ;  /* 0x00000004210c7825 */ /* 0x008fe200078e0204 */
[----:B------:R-:W-:Y:S01]  /*9fe80*/  ISETP.LT.AND P4, PT, R252, c[0x0][0x178], !P0 ;  /* 0x00005e00fc007a0c */ /* 0x000fe20004781270 */
[----:B------:R1:W-:Y:S01]  /*9fe90*/  @P1 STG.E [R2.64], R31 ;  /* 0x0000001f02001986 */ /* 0x0003e2000c101904 */
[----:B------:R-:W-:Y:S01]  /*9fea0*/  ISETP.GE.AND P2, PT, R24, c[0x0][0x17c], PT ;  /* 0x00005f0018007a0c */ /* 0x000fe20003f46270 */
[----:B------:R2:W-:Y:S02]  /*9feb0*/  @P3 STG.E [R8.64], R59 ;  /* 0x0000003b08003986 */ /* 0x0005e4000c101904 */
[----:B----4-:R-:W-:Y:S01]  /*9fec0*/  IMAD.WIDE R16, R29, 0x4, R162 ;  /* 0x000000041d107825 */ /* 0x010fe200078e02a2 */
[----:B------:R3:W-:Y:S01]  /*9fed0*/  @P5 STG.E [R12.64], R91 ;  /* 0x0000005b0c005986 */ /* 0x0007e2000c101904 */
[----:B------:R-:W-:Y:S02]  /*9fee0*/  ISETP.LT.AND P5, PT, R99, c[0x0][0x178], !P0 ;  /* 0x00005e0063007a0c */ /* 0x000fe400047a1270 */
[----:B------:R-:W-:Y:S01]  /*9fef0*/  ISETP.LT.AND P0, PT, R174, c[0x0][0x178], !P0 ;  /* 0x00005e00ae007a0c */ /* 0x000fe20004701270 */
[----:B------:R-:W-:Y:S01]  /*9ff00*/  ISETP.LT.AND P1, PT, R243, c[0x0][0x178], !P2 ;  /* 0x00005e00f3007a0c */ /* 0x000fe20005721270 */
[----:B------:R4:W-:Y:S01]  /*9ff10*/  @P6 STG.E [R16.64], R230 ;  /* 0x000000e610006986 */ /* 0x0009e2000c101904 */
[----:B------:R-:W-:Y:S01]  /*9ff20*/  ISETP.LT.AND P3, PT, R252, c[0x0][0x178], !P2 ;  /* 0x00005e00fc007a0c */ /* 0x000fe20005761270 */
[----:B------:R-:W-:-:S04]  /*9ff30*/  IMAD.WIDE R20, R29, 0x4, R160 ;  /* 0x000000041d147825 */ /* 0x000fc800078e02a0 */
[----:B-1----:R-:W-:Y:S01]  /*9ff40*/  IMAD.WIDE R2, R29, 0x4, R6 ;  /* 0x000000041d027825 */ /* 0x002fe200078e0206 */
[----:B------:R-:W-:-:S03]  /*9ff50*/  ISETP.LT.AND P6, PT, R99, c[0x0][0x178], !P2 ;  /* 0x00005e0063007a0c */ /* 0x000fc600057c1270 */
[C---:B--2---:R-:W-:Y:S01]  /*9ff60*/  IMAD.WIDE R8, R29.reuse, 0x4, R4 ;  /* 0x000000041d087825 */ /* 0x044fe200078e0204 */
[----:B------:R-:W-:Y:S02]  /*9ff70*/  IADD3 R29, R29, c[0x0][0x198], RZ ;  /* 0x000066001d1d7a10 */ /* 0x000fe40007ffe0ff */
[----:B------:R-:W-:Y:S01]  /*9ff80*/  IADD3 R25, R242, 0x1d6, RZ ;  /* 0x000001d6f2197810 */ /* 0x000fe20007ffe0ff */
[----:B------:R1:W-:Y:S02]  /*9ff90*/  @P4 STG.E [R20.64], R26 ;  /* 0x0000001a14004986 */ /* 0x0003e4000c101904 */
[----:B---3--:R-:W-:-:S04]  /*9ffa0*/  IMAD.WIDE R12, R29, 0x4, R162 ;  /* 0x000000041d0c7825 */ /* 0x008fc800078e02a2 */
[----:B----4-:R-:W-:Y:S01]  /*9ffb0*/  IMAD.WIDE R16, R29, 0x4, R160 ;  /* 0x000000041d107825 */ /* 0x010fe200078e02a0 */
[----:B------:R-:W-:Y:S01]  /*9ffc0*/  ISETP.GE.AND P4, PT, R25, c[0x0][0x17c], PT ;  /* 0x00005f0019007a0c */ /* 0x000fe20003f86270 */
[----:B------:R2:W-:Y:S02]  /*9ffd0*/  @P5 STG.E [R2.64], R54 ;  /* 0x0000003602005986 */ /* 0x0005e4000c101904 */
[----:B------:R3:W-:Y:S01]  /*9ffe0*/  @P0 STG.E [R8.64], R86 ;  /* 0x0000005608000986 */ /* 0x0007e2000c101904 */
[----:B------:R-:W-:Y:S01]  /*9fff0*/  ISETP.LT.AND P2, PT, R174, c[0x0][0x178], !P2 ;  /* 0x00005e00ae007a0c */ /* 0x000fe20005741270 */
[----:B------:R4:W-:Y:S02]  /*a0000*/  @P1 STG.E [R12.64], R231 ;  /* 0x000000e70c001986 */ /* 0x0009e4000c101904 */
[----:B-1----:R-:W-:Y:S01]  /*a0010*/  IMAD.WIDE R20, R29, 0x4, R6 ;  /* 0x000000041d147825 */ /* 0x002fe200078e0206 */
[----:B------:R-:W-:Y:S01]  /*a0020*/  ISETP.LT.AND P0, PT, R243, c[0x0][0x178], !P4 ;  /* 0x00005e00f3007a0c */ /* 0x000fe20006701270 */
[----:B------:R1:W-:Y:S03]  /*a0030*/  @P3 STG.E [R16.64], R27 ;  /* 0x0000001b10003986 */ /* 0x0003e6000c101904 */
[----:B------:R1:W-:Y:S01]  /*a0040*/  @P6 STG.E [R20.64], R55 ;  /* 0x0000003714006986 */ /* 0x0003e2000c101904 */
[----:B------:R-:W-:-:S02]  /*a0050*/  ISETP.LT.AND P1, PT, R252, c[0x0][0x178], !P4 ;  /* 0x00005e00fc007a0c */ /* 0x000fc40006721270 */
[----:B------:R-:W-:Y:S02]  /*a0060*/  ISETP.LT.AND P6, PT, R99, c[0x0][0x178], !P4 ;  /* 0x00005e0063007a0c */ /* 0x000fe400067c1270 */
[C---:B------:R-:W-:Y:S02]  /*a0070*/  IADD3 R25, R29.reuse, c[0x0][0x198], RZ ;  /* 0x000066001d197a10 */ /* 0x040fe40007ffe0ff */
[----:B------:R-:W-:Y:S01]  /*a0080*/  IADD3 R24, R242, 0x1d7, RZ ;  /* 0x000001d7f2187810 */ /* 0x000fe20007ffe0ff */
[----:B--2---:R-:W-:-:S04]  /*a0090*/  IMAD.WIDE R2, R29, 0x4, R4 ;  /* 0x000000041d027825 */ /* 0x004fc800078e0204 */
[----:B---3--:R-:W-:-:S04]  /*a00a0*/  IMAD.WIDE R8, R25, 0x4, R162 ;  /* 0x0000000419087825 */ /* 0x008fc800078e02a2 */
[----:B----4-:R-:W-:Y:S01]  /*a00b0*/  IMAD.WIDE R12, R25, 0x4, R160 ;  /* 0x00000004190c7825 */ /* 0x010fe200078e02a0 */
[----:B------:R-:W-:-:S03]  /*a00c0*/  ISETP.GE.AND P5, PT, R24, c[0x0][0x17c], PT ;  /* 0x00005f0018007a0c */ /* 0x000fc60003fa6270 */
[----:B-1----:R-:W-:Y:S01]  /*a00d0*/  IMAD.WIDE R16, R25, 0x4, R6 ;  /* 0x0000000419107825 */ /* 0x002fe200078e0206 */
[----:B------:R1:W-:Y:S01]  /*a00e0*/  @P2 STG.E [R2.64], R87 ;  /* 0x0000005702002986 */ /* 0x0003e2000c101904 */
[----:B------:R-:W-:Y:S02]  /*a00f0*/  ISETP.LT.AND P4, PT, R174, c[0x0][0x178], !P4 ;  /* 0x00005e00ae007a0c */ /* 0x000fe40006781270 */
[----:B------:R2:W-:Y:S01]  /*a0100*/  @P0 STG.E [R8.64], R222 ;  /* 0x000000de08000986 */ /* 0x0005e2000c101904 */
[----:B------:R-:W-:Y:S01]  /*a0110*/  ISETP.LT.AND P0, PT, R243, c[0x0][0x178], !P5 ;  /* 0x00005e00f3007a0c */ /* 0x000fe20006f01270 */
[----:B------:R3:W-:Y:S01]  /*a0120*/  @P1 STG.E [R12.64], R22 ;  /* 0x000000160c001986 */ /* 0x0007e2000c101904 */
[----:B------:R4:W-:Y:S01]  /*a0130*/  @P6 STG.E [R16.64], R50 ;  /* 0x0000003210006986 */ /* 0x0009e2000c101904 */
[----:B------:R-:W-:Y:S02]  /*a0140*/  ISETP.LT.AND P1, PT, R252, c[0x0][0x178], !P5 ;  /* 0x00005e00fc007a0c */ /* 0x000fe40006f21270 */
[----:B------:R-:W-:-:S02]  /*a0150*/  ISETP.LT.AND P6, PT, R99, c[0x0][0x178], !P5 ;  /* 0x00005e0063007a0c */ /* 0x000fc40006fc1270 */
[C---:B------:R-:W-:Y:S01]  /*a0160*/  IADD3 R27, R25.reuse, c[0x0][0x198], RZ ;  /* 0x00006600191b7a10 */ /* 0x040fe20007ffe0ff */
[----:B------:R-:W-:Y:S01]  /*a0170*/  ISETP.LT.AND P5, PT, R174, c[0x0][0x178], !P5 ;  /* 0x00005e00ae007a0c */ /* 0x000fe20006fa1270 */
[----:B------:R-:W-:Y:S01]  /*a0180*/  IADD3 R24, R242, 0x1d8, RZ ;  /* 0x000001d8f2187810 */ /* 0x000fe20007ffe0ff */
[----:B------:R-:W-:-:S04]  /*a0190*/  IMAD.WIDE R20, R25, 0x4, R4 ;  /* 0x0000000419147825 */ /* 0x000fc800078e0204 */
[----:B-1----:R-:W-:-:S04]  /*a01a0*/  IMAD.WIDE R2, R27, 0x4, R162 ;  /* 0x000000041b027825 */ /* 0x002fc800078e02a2 */
[----:B--2---:R-:W-:-:S04]  /*a01b0*/  IMAD.WIDE R8, R27, 0x4, R160 ;  /* 0x000000041b087825 */ /* 0x004fc800078e02a0 */
[----:B---3--:R-:W-:Y:S01]  /*a01c0*/  IMAD.WIDE R12, R27, 0x4, R6 ;  /* 0x000000041b0c7825 */ /* 0x008fe200078e0206 */
[----:B------:R-:W-:-:S03]  /*a01d0*/  ISETP.GE.AND P3, PT, R24, c[0x0][0x17c], PT ;  /* 0x00005f0018007a0c */ /* 0x000fc60003f66270 */
[----:B----4-:R-:W-:Y:S01]  /*a01e0*/  IMAD.WIDE R16, R27, 0x4, R4 ;  /* 0x000000041b107825 */ /* 0x010fe200078e0204 */
[----:B------:R-:W-:Y:S01]  /*a01f0*/  IADD3 R24, R242, 0x1d9, RZ ;  /* 0x000001d9f2187810 */ /* 0x000fe20007ffe0ff */
[----:B------:R1:W-:Y:S02]  /*a0200*/  @P4 STG.E [R20.64], R82 ;  /* 0x0000005214004986 */ /* 0x0003e4000c101904 */
[----:B------:R-:W-:Y:S02]  /*a0210*/  @P0 STG.E [R2.64], R223 ;  /* 0x000000df02000986 */ /* 0x000fe4000c101904 */
[----:B------:R2:W-:Y:S01]  /*a0220*/  @P1 STG.E [R8.64], R23 ;  /* 0x0000001708001986 */ /* 0x0005e2000c101904 */
[----:B------:R-:W-:Y:S01]  /*a0230*/  ISETP.LT.AND P4, PT, R243, c[0x0][0x178], !P3 ;  /* 0x00005e00f3007a0c */ /* 0x000fe20005f81270 */
[----:B------:R3:W-:Y:S01]  /*a0240*/  @P6 STG.E [R12.64], R51 ;  /* 0x000000330c006986 */ /* 0x0007e2000c101904 */
[----:B------:R-:W-:Y:S02]  /*a0250*/  ISETP.GE.AND P2, PT, R24, c[0x0][0x17c], PT ;  /* 0x00005f0018007a0c */ /* 0x000fe40003f46270 */
[----:B------:R-:W-:Y:S01]  /*a0260*/  ISETP.LT.AND P1, PT, R252, c[0x0][0x178], !P3 ;  /* 0x00005e00fc007a0c */ /* 0x000fe20005f21270 */
[----:B------:R4:W-:Y:S01]  /*a0270*/  @P5 STG.E [R16.64], R83 ;  /* 0x0000005310005986 */ /* 0x0009e2000c101904 */
[----:B------:R-:W-:-:S02]  /*a0280*/  ISETP.LT.AND P5, PT, R99, c[0x0][0x178], !P3 ;  /* 0x00005e0063007a0c */ /* 0x000fc40005fa1270 */
[----:B------:R-:W-:Y:S01]  /*a0290*/  IADD3 R25, R27, c[0x0][0x198], RZ ;  /* 0x000066001b197a10 */ /* 0x000fe20007ffe0ff */
[----:B------:R-:W-:Y:S01]  /*a02a0*/  ISETP.LT.AND P3, PT, R174, c[0x0][0x178], !P3 ;  /* 0x00005e00ae007a0c */ /* 0x000fe20005f61270 */
[----:B------:R-:W-:-:S03]  /*a02b0*/  ISETP.LT.AND P6, PT, R243, c[0x0][0x178], !P2 ;  /* 0x00005e00f3007a0c */ /* 0x000fc600057c1270 */
[C---:B-1----:R-:W-:Y:S01]  /*a02c0*/  IMAD.WIDE R20, R25.reuse, 0x4, R162 ;  /* 0x0000000419147825 */ /* 0x042fe200078e02a2 */
[----:B--2---:R-:W-:-:S03]  /*a02d0*/  IADD3 R23, R25, c[0x0][0x198], RZ ;  /* 0x0000660019177a10 */ /* 0x004fc60007ffe0ff */
[----:B------:R-:W-:-:S04]  /*a02e0*/  IMAD.WIDE R2, R25, 0x4, R160 ;  /* 0x0000000419027825 */ /* 0x000fc800078e02a0 */
[----:B------:R-:W-:Y:S01]  /*a02f0*/  IMAD.WIDE R8, R25, 0x4, R6 ;  /* 0x0000000419087825 */ /* 0x000fe200078e0206 */
[----:B------:R-:W-:-:S03]  /*a0300*/  IADD3 R24, R242, 0x1da, RZ ;  /* 0x000001daf2187810 */ /* 0x000fc60007ffe0ff */
[----:B---3--:R-:W-:Y:S01]  /*a0310*/  IMAD.WIDE R12, R25, 0x4, R4 ;  /* 0x00000004190c7825 */ /* 0x008fe200078e0204 */
[----:B------:R1:W-:Y:S03]  /*a0320*/  @P4 STG.E [R20.64], R246 ;  /* 0x000000f614004986 */ /* 0x0003e6000c101904 */
[----:B----4-:R-:W-:-:S04]  /*a0330*/  IMAD.WIDE R16, R23, 0x4, R162 ;  /* 0x0000000417107825 */ /* 0x010fc800078e02a2 */
[----:B------:R2:W-:Y:S01]  /*a0340*/  @P1 STG.E [R2.64], R210 ;  /* 0x000000d202001986 */ /* 0x0005e2000c101904 */
[----:B------:R-:W-:Y:S01]  /*a0350*/  ISETP.GE.AND P0, PT, R24, c[0x0][0x17c], PT ;  /* 0x00005f0018007a0c */ /* 0x000fe20003f06270 */
[----:B------:R3:W-:Y:S01]  /*a0360*/  @P5 STG.E [R8.64], R46 ;  /* 0x0000002e08005986 */ /* 0x0007e2000c101904 */
[----:B------:R-:W-:Y:S01]  /*a0370*/  ISETP.LT.AND P4, PT, R252, c[0x0][0x178], !P2 ;  /* 0x00005e00fc007a0c */ /* 0x000fe20005781270 */
[----:B------:R4:W-:Y:S01]  /*a0380*/  @P3 STG.E [R12.64], R78 ;  /* 0x0000004e0c003986 */ /* 0x0009e2000c101904 */
[----:B------:R-:W-:Y:S01]  /*a0390*/  ISETP.LT.AND P3, PT, R99, c[0x0][0x178], !P2 ;  /* 0x00005e0063007a0c */ /* 0x000fe20005761270 */
[----:B------:R4:W-:Y:S01]  /*a03a0*/  @P6 STG.E [R16.64], R247 ;  /* 0x000000f710006986 */ /* 0x0009e2000c101904 */
[----:B------:R-:W-:Y:S02]  /*a03b0*/  ISETP.LT.AND P2, PT, R174, c[0x0][0x178], !P2 ;  /* 0x00005e00ae007a0c */ /* 0x000fe40005741270 */
[----:B------:R-:W-:Y:S02]  /*a03c0*/  ISETP.LT.AND P6, PT, R243, c[0x0][0x178], !P0 ;  /* 0x00005e00f3007a0c */ /* 0x000fe400047c1270 */
[----:B------:R-:W-:-:S02]  /*a03d0*/  ISETP.LT.AND P5, PT, R252, c[0x0][0x178], !P0 ;  /* 0x00005e00fc007a0c */ /* 0x000fc400047a1270 */
[C---:B------:R-:W-:Y:S01]  /*a03e0*/  IADD3 R25, R23.reuse, c[0x0][0x198], RZ ;  /* 0x0000660017197a10 */ /* 0x040fe20007ffe0ff */
[----:B-1----:R-:W-:Y:S01]  /*a03f0*/  IMAD.WIDE R20, R23, 0x4, R160 ;  /* 0x0000000417147825 */ /* 0x002fe200078e02a0 */
[----:B------:R-:W-:-:S03]  /*a0400*/  IADD3 R22, R242, 0x1db, RZ ;  /* 0x000001dbf2167810 */ /* 0x000fc60007ffe0ff */
[----:B--2---:R-:W-:-:S04]  /*a0410*/  IMAD.WIDE R2, R23, 0x4, R6 ;  /* 0x0000000417027825 */ /* 0x004fc800078e0206 */
[----:B---3--:R-:W-:-:S04]  /*a0420*/  IMAD.WIDE R8, R23, 0x4, R4 ;  /* 0x0000000417087825 */ /* 0x008fc800078e0204 */
[----:B----4-:R-:W-:-:S04]  /*a0430*/  IMAD.WIDE R12, R25, 0x4, R162 ;  /* 0x00000004190c7825 */ /* 0x010fc800078e02a2 */
[----:B------:R-:W-:Y:S01]  /*a0440*/  IMAD.WIDE R16, R25, 0x4, R160 ;  /* 0x0000000419107825 */ /* 0x000fe200078e02a0 */
[----:B------:R-:W-:Y:S01]  /*a0450*/  ISETP.GE.AND P1, PT, R22, c[0x0][0x17c], PT ;  /* 0x00005f0016007a0c */ /* 0x000fe20003f26270 */
[----:B------:R1:W-:Y:S02]  /*a0460*/  @P4 STG.E [R20.64], R211 ;  /* 0x000000d314004986 */ /* 0x0003e4000c101904 */
[----:B------:R2:W-:Y:S01]  /*a0470*/  @P3 STG.E [R2.64], R47 ;  /* 0x0000002f02003986 */ /* 0x0005e2000c101904 */
[----:B------:R-:W-:Y:S01]  /*a0480*/  ISETP.LT.AND P4, PT, R99, c[0x0][0x178], !P0 ;  /* 0x00005e0063007a0c */ /* 0x000fe20004781270 */
[----:B------:R3:W-:Y:S01]  /*a0490*/  @P2 STG.E [R8.64], R79 ;  /* 0x0000004f08002986 */ /* 0x0007e2000c101904 */
[----:B------:R4:W-:Y:S01]  /*a04a0*/  @P6 STG.E [R12.64], R234 ;  /* 0x000000ea0c006986 */ /* 0x0009e2000c101904 */
[----:B------:R-:W-:Y:S01]  /*a04b0*/  ISETP.LT.AND P0, PT, R174, c[0x0][0x178], !P0 ;  /* 0x00005e00ae007a0c */ /* 0x000fe20004701270 */
[----:B------:R4:W-:Y:S01]  /*a04c0*/  @P5 STG.E [R16.64], R18 ;  /* 0x0000001210005986 */ /* 0x0009e2000c101904 */
[----:B------:R-:W-:-:S02]  /*a04d0*/  ISETP.LT.AND P6, PT, R243, c[0x0][0x178], !P1 ;  /* 0x00005e00f3007a0c */ /* 0x000fc40004fc1270 */
[----:B------:R-:W-:Y:S02]  /*a04e0*/  ISETP.LT.AND P5, PT, R252, c[0x0][0x178], !P1 ;  /* 0x00005e00fc007a0c */ /* 0x000fe40004fa1270 */
[----:B------:R-:W-:Y:S02]  /*a04f0*/  ISETP.LT.AND P2, PT, R99, c[0x0][0x178], !P1 ;  /* 0x00005e0063007a0c */ /* 0x000fe40004f41270 */
[C---:B------:R-:W-:Y:S01]  /*a0500*/  IADD3 R23, R25.reuse, c[0x0][0x198], RZ ;  /* 0x0000660019177a10 */ /* 0x040fe20007ffe0ff */
[----:B-1----:R-:W-:-:S04]  /*a0510*/  IMAD.WIDE R20, R25, 0x4, R6 ;  /* 0x0000000419147825 */ /* 0x002fc800078e0206 */
[----:B--2---:R-:W-:Y:S01]  /*a0520*/  IMAD.WIDE R2, R25, 0x4, R4 ;  /* 0x0000000419027825 */ /* 0x004fe200078e0204 */
[----:B------:R-:W-:-:S03]  /*a0530*/  IADD3 R22, R242, 0x1dc, RZ ;  /* 0x000001dcf2167810 */ /* 0x000fc60007ffe0ff */
[----:B---3--:R-:W-:-:S04]  /*a0540*/  IMAD.WIDE R8, R23, 0x4, R162 ;  /* 0x0000000417087825 */ /* 0x008fc800078e02a2 */
[----:B----4-:R-:W-:-:S04]  /*a0550*/  IMAD.WIDE R12, R23, 0x4, R160 ;  /* 0x00000004170c7825 */ /* 0x010fc800078e02a0 */
[----:B------:R-:W-:Y:S01]  /*a0560*/  IMAD.WIDE R16, R23, 0x4, R6 ;  /* 0x0000000417107825 */ /* 0x000fe200078e0206 */
[----:B------:R1:W-:Y:S01]  /*a0570*/  @P4 STG.E [R20.64], R42 ;  /* 0x0000002a14004986 */ /* 0x0003e2000c101904 */
[----:B------:R-:W-:Y:S02]  /*a0580*/  ISETP.GE.AND P3, PT, R22, c[0x0][0x17c], PT ;  /* 0x00005f0016007a0c */ /* 0x000fe40003f66270 */
[----:B------:R2:W-:Y:S01]  /*a0590*/  @P0 STG.E [R2.64], R74 ;  /* 0x0000004a02000986 */ /* 0x0005e2000c101904 */
[----:B------:R-:W-:Y:S01]  /*a05a0*/  ISETP.LT.AND P4, PT, R174, c[0x0][0x178], !P1 ;  /* 0x00005e00ae007a0c */ /* 0x000fe20004f81270 */
[----:B------:R3:W-:Y:S01]  /*a05b0*/  @P6 STG.E [R8.64], R235 ;  /* 0x000000eb08006986 */ /* 0x0007e2000c101904 */
[----:B------:R4:W-:Y:S02]  /*a05c0*/  @P5 STG.E [R12.64], R19 ;  /* 0x000000130c005986 */ /* 0x0009e4000c101904 */
[----:B------:R2:W-:Y:S01]  /*a05d0*/  @P2 STG.E [R16.64], R43 ;  /* 0x0000002b10002986 */ /* 0x0005e2000c101904 */
[----:B------:R-:W-:-:S02]  /*a05e0*/  ISETP.LT.AND P2, PT, R243, c[0x0][0x178], !P3 ;  /* 0x00005e00f3007a0c */ /* 0x000fc40005f41270 */
[----:B------:R-:W-:Y:S02]  /*a05f0*/  IADD3 R22, R242, 0x1dd, RZ ;  /* 0x000001ddf2167810 */ /* 0x000fe40007ffe0ff */
[----:B------:R-:W-:Y:S01]  /*a0600*/  ISETP.LT.AND P0, PT, R252, c[0x0][0x178], !P3 ;  /* 0x00005e00fc007a0c */ /* 0x000fe20005f01270 */
[C---:B-1----:R-:W-:Y:S01]  /*a0610*/  IMAD.WIDE R20, R23.reuse, 0x4, R4 ;  /* 0x0000000417147825 */ /* 0x042fe200078e0204 */
[----:B------:R-:W-:Y:S02]  /*a0620*/  IADD3 R23, R23, c[0x0][0x198], RZ ;  /* 0x0000660017177a10 */ /* 0x000fe40007ffe0ff */
[----:B------:R-:W-:Y:S01]  /*a0630*/  ISETP.LT.AND P5, PT, R99, c[0x0][0x178], !P3 ;  /* 0x00005e0063007a0c */ /* 0x000fe20005fa1270 */
[----:B------:R-:W-:Y:S01]  /*a0640*/  ISETP.LT.AND P3, PT, R174, c[0x0][0x178], !P3 ;  /* 0x00005e00ae007a0c */ /* 0x000fe20005f61270 */
[----:B------:R-:W-:Y:S01]  /*a0650*/  ISETP.GE.AND P1, PT, R22, c[0x0][0x17c], PT ;  /* 0x00005f0016007a0c */ /* 0x000fe20003f26270 */
[----:B--2---:R-:W-:Y:S01]  /*a0660*/  IMAD.WIDE R2, R23, 0x4, R162 ;  /* 0x0000000417027825 */ /* 0x004fe200078e02a2 */
[----:B------:R-:W-:Y:S02]  /*a0670*/  @P4 STG.E [R20.64], R75 ;  /* 0x0000004b14004986 */ /* 0x000fe4000c101904 */
[----:B------:R-:W-:Y:S01]  /*a0680*/  ISETP.LT.AND P4, PT, R243, c[0x0][0x178], !P1 ;  /* 0x00005e00f3007a0c */ /* 0x000fe20004f81270 */
[----:B---3--:R-:W-:-:S04]  /*a0690*/  IMAD.WIDE R8, R23, 0x4, R160 ;  /* 0x0000000417087825 */ /* 0x008fc800078e02a0 */
[C---:B----4-:R-:W-:Y:S01]  /*a06a0*/  IMAD.WIDE R12, R23.reuse, 0x4, R6 ;  /* 0x00000004170c7825 */ /* 0x050fe200078e0206 */
[----:B------:R1:W-:Y:S01]  /*a06b0*/  @P2 STG.E [R2.64], R226 ;  /* 0x000000e202002986 */ /* 0x0003e2000c101904 */
[----:B------:R-:W-:Y:S02]  /*a06c0*/  IADD3 R18, R242, 0x1de, RZ ;  /* 0x000001def2127810 */ /* 0x000fe40007ffe0ff */
[C---:B------:R-:W-:Y:S01]  /*a06d0*/  IADD3 R25, R23.reuse, c[0x0][0x198], RZ ;  /* 0x0000660017197a10 */ /* 0x040fe20007ffe0ff */
[----:B------:R-:W-:Y:S01]  /*a06e0*/  IMAD.WIDE R16, R23, 0x4, R4 ;  /* 0x0000000417107825 */ /* 0x000fe200078e0204 */
[----:B------:R-:W-:Y:S01]  /*a06f0*/  ISETP.LT.AND P2, PT, R252, c[0x0][0x178], !P1 ;  /* 0x00005e00fc007a0c */ /* 0x000fe20004f41270 */
[----:B------:R2:W-:Y:S01]  /*a0700*/  @P0 STG.E [R8.64], R14 ;  /* 0x0000000e08000986 */ /* 0x0005e2000c101904 */
[----:B------:R-:W-:Y:S01]  /*a0710*/  ISETP.GE.AND P6, PT, R18, c[0x0][0x17c], PT ;  /* 0x00005f0012007a0c */ /* 0x000fe20003fc6270 */
[----:B------:R-:W-:Y:S02]  /*a0720*/  @P5 STG.E [R12.64], R38 ;  /* 0x000000260c005986 */ /* 0x000fe4000c101904 */
[----:B------:R-:W-:Y:S01]  /*a0730*/  IMAD.WIDE R18, R25, 0x4, R162 ;  /* 0x0000000419127825 */ /* 0x000fe200078e02a2 */
[----:B------:R3:W-:Y:S01]  /*a0740*/  @P3 STG.E [R16.64], R70 ;  /* 0x0000004610003986 */ /* 0x0007e2000c101904 */
[----:B------:R-:W-:-:S02]  /*a0750*/  ISETP.LT.AND P3, PT, R99, c[0x0][0x178], !P1 ;  /* 0x00005e0063007a0c */ /* 0x000fc40004f61270 */
[----:B------:R-:W-:Y:S02]  /*a0760*/  ISETP.LT.AND P1, PT, R174, c[0x0][0x178], !P1 ;  /* 0x00005e00ae007a0c */ /* 0x000fe40004f21270 */
[----:B-1----:R-:W-:Y:S01]  /*a0770*/  IMAD.WIDE R2, R25, 0x4, R160 ;  /* 0x0000000419027825 */ /* 0x002fe200078e02a0 */
[----:B------:R1:W-:Y:S01]  /*a0780*/  @P4 STG.E [R18.64], R227 ;  /* 0x000000e312004986 */ /* 0x0003e2000c101904 */
[----:B------:R-:W-:Y:S02]  /*a0790*/  ISETP.LT.AND P5, PT, R243, c[0x0][0x178], !P6 ;  /* 0x00005e00f3007a0c */ /* 0x000fe400077a1270 */
[----:B------:R-:W-:Y:S02]  /*a07a0*/  ISETP.LT.AND P4, PT, R252, c[0x0][0x178], !P6 ;  /* 0x00005e00fc007a0c */ /* 0x000fe40007781270 */
[C---:B------:R-:W-:Y:S01]  /*a07b0*/  IADD3 R27, R25.reuse, c[0x0][0x198], RZ ;  /* 0x00006600191b7a10 */ /* 0x040fe20007ffe0ff */
[----:B------:R4:W-:Y:S01]  /*a07c0*/  @P2 STG.E [R2.64], R15 ;  /* 0x0000000f02002986 */ /* 0x0009e2000c101904 */
[----:B------:R-:W-:Y:S01]  /*a07d0*/  IADD3 R20, R242, 0x1df, RZ ;  /* 0x000001dff2147810 */ /* 0x000fe20007ffe0ff */
[----:B--2---:R-:W-:-:S04]  /*a07e0*/  IMAD.WIDE R8, R25, 0x4, R6 ;  /* 0x0000000419087825 */ /* 0x004fc800078e0206 */
[----:B------:R-:W2:Y:S04]  /*a07f0*/  LDS.128 R12, [R0] ;  /* 0x00000000000c7984 */ /* 0x000ea80000000c00 */
[----:B---3--:R-:W-:Y:S01]  /*a0800*/  IMAD.WIDE R16, R25, 0x4, R4 ;  /* 0x0000000419107825 */ /* 0x008fe200078e0204 */
[----:B------:R-:W-:-:S03]  /*a0810*/  ISETP.GE.AND P0, PT, R20, c[0x0][0x17c], PT ;  /* 0x00005f0014007a0c */ /* 0x000fc60003f06270 */
[----:B------:R-:W-:-:S04]  /*a0820*/  IMAD.WIDE R20, R27, 0x4, R160 ;  /* 0x000000041b147825 */ /* 0x000fc800078e02a0 */
[----:B-1----:R-:W-:Y:S01]  /*a0830*/  IMAD.WIDE R18, R27, 0x4, R162 ;  /* 0x000000041b127825 */ /* 0x002fe200078e02a2 */
[----:B------:R1:W-:Y:S03]  /*a0840*/  @P3 STG.E [R8.64], R39 ;  /* 0x0000002708003986 */ /* 0x0003e6000c101904 */
[----:B------:R3:W-:Y:S01]  /*a0850*/  @P1 STG.E [R16.64], R71 ;  /* 0x0000004710001986 */ /* 0x0007e2000c101904 */
[----:B------:R-:W-:Y:S01]  /*a0860*/  ISETP.LT.AND P1, PT, R99, c[0x0][0x178], !P6 ;  /* 0x00005e0063007a0c */ /* 0x000fe20007721270 */
[----:B------:R-:W-:Y:S01]  /*a0870*/  ISETP.LT.AND P6, PT, R174, c[0x0][0x178], !P6 ;  /* 0x00005e00ae007a0c */ /* 0x000fe200077c1270 */
[----:B------:R3:W-:Y:S01]  /*a0880*/  @P5 STG.E [R18.64], R218 ;  /* 0x000000da12005986 */ /* 0x0007e2000c101904 */
[----:B------:R-:W-:Y:S01]  /*a0890*/  ISETP.LT.AND P3, PT, R243, c[0x0][0x178], !P0 ;  /* 0x00005e00f3007a0c */ /* 0x000fe20004761270 */
[----:B------:R3:W-:Y:S01]  /*a08a0*/  @P4 STG.E [R20.64], R10 ;  /* 0x0000000a14004986 */ /* 0x0007e2000c101904 */
[----:B------:R-:W-:-:S02]  /*a08b0*/  ISETP.LT.AND P4, PT, R252, c[0x0][0x178], !P0 ;  /* 0x00005e00fc007a0c */ /* 0x000fc40004781270 */
[----:B------:R-:W-:Y:S02]  /*a08c0*/  IADD3 R25, R27, c[0x0][0x198], RZ ;  /* 0x000066001b197a10 */ /* 0x000fe40007ffe0ff */
[----:B------:R-:W-:Y:S02]  /*a08d0*/  ISETP.LT.AND P2, PT, R99, c[0x0][0x178], !P0 ;  /* 0x00005e0063007a0c */ /* 0x000fe40004741270 */
[----:B------:R-:W-:Y:S01]  /*a08e0*/  IADD3 R23, R242, 0x1e0, RZ ;  /* 0x000001e0f2177810 */ /* 0x000fe20007ffe0ff */
[----:B----4-:R-:W-:Y:S01]  /*a08f0*/  IMAD.WIDE R2, R27, 0x4, R6 ;  /* 0x000000041b027825 */ /* 0x010fe200078e0206 */
[----:B------:R-:W-:-:S03]  /*a0900*/  ISETP.LT.AND P0, PT, R174, c[0x0][0x178], !P0 ;  /* 0x00005e00ae007a0c */ /* 0x000fc60004701270 */
[----:B-1----:R-:W-:-:S04]  /*a0910*/  IMAD.WIDE R8, R27, 0x4, R4 ;  /* 0x000000041b087825 */ /* 0x002fc800078e0204 */
[----:B---3--:R-:W-:Y:S01]  /*a0920*/  IMAD.WIDE R16, R25, 0x4, R162 ;  /* 0x0000000419107825 */ /* 0x008fe200078e02a2 */
[----:B------:R-:W-:-:S03]  /*a0930*/  ISETP.GE.AND P5, PT, R23, c[0x0][0x17c], PT ;  /* 0x00005f0017007a0c */ /* 0x000fc60003fa6270 */
[C---:B------:R-:W-:Y:S01]  /*a0940*/  IMAD.WIDE R18, R25.reuse, 0x4, R160 ;  /* 0x0000000419127825 */ /* 0x040fe200078e02a0 */
[----:B------:R1:W-:Y:S03]  /*a0950*/  @P1 STG.E [R2.64], R34 ;  /* 0x0000002202001986 */ /* 0x0003e6000c101904 */
[----:B------:R-:W-:Y:S02]  /*a0960*/  @P6 STG.E [R8.64], R66 ;  /* 0x0000004208006986 */ /* 0x000fe4000c101904 */
[----:B------:R-:W-:-:S04]  /*a0970*/  IMAD.WIDE R20, R25, 0x4, R6 ;  /* 0x0000000419147825 */ /* 0x000fc800078e0206 */
[----:B------:R3:W-:Y:S01]  /*a0980*/  @P3 STG.E [R16.64], R219 ;  /* 0x000000db10003986 */ /* 0x0007e2000c101904 */
[----:B------:R-:W-:Y:S01]  /*a0990*/  ISETP.LT.AND P3, PT, R243, c[0x0][0x178], !P5 ;  /* 0x00005e00f3007a0c */ /* 0x000fe20006f61270 */
[----:B------:R4:W-:Y:S01]  /*a09a0*/  @P4 STG.E [R18.64], R11 ;  /* 0x0000000b12004986 */ /* 0x0009e2000c101904 */
[----:B------:R-:W-:Y:S02]  /*a09b0*/  IADD3 R10, R242, 0x1e3, RZ ;  /* 0x000001e3f20a7810 */ /* 0x000fe40007ffe0ff */
[----:B------:R-:W-:Y:S02]  /*a09c0*/  ISETP.LT.AND P4, PT, R252, c[0x0][0x178], !P5 ;  /* 0x00005e00fc007a0c */ /* 0x000fe40006f81270 */
[----:B------:R-:W-:Y:S02]  /*a09d0*/  LOP3.LUT R248, R0, 0x20, RZ, 0x3c, !PT ;  /* 0x0000002000f87812 */ /* 0x000fe400078e3cff */
[----:B------:R-:W-:Y:S01]  /*a09e0*/  IADD3 R22, R242, 0x1e1, RZ ;  /* 0x000001e1f2167810 */ /* 0x000fe20007ffe0ff */
[C---:B-1----:R-:W-:Y:S01]  /*a09f0*/  IMAD.WIDE R2, R25.reuse, 0x4, R4 ;  /* 0x0000000419027825 */ /* 0x042fe200078e0204 */
[----:B------:R-:W-:-:S02]  /*a0a00*/  IADD3 R27, R25, c[0x0][0x198], RZ ;  /* 0x00006600191b7a10 */ /* 0x000fc40007ffe0ff */
[----:B------:R-:W-:Y:S01]  /*a0a10*/  ISETP.LT.AND P6, PT, R99, c[0x0][0x178], !P5 ;  /* 0x00005e0063007a0c */ /* 0x000fe20006fc1270 */
[----:B------:R1:W-:Y:S01]  /*a0a20*/  @P2 STG.E [R20.64], R35 ;  /* 0x0000002314002986 */ /* 0x0003e2000c101904 */
[----:B------:R-:W-:Y:S01]  /*a0a30*/  ISETP.LT.AND P5, PT, R174, c[0x0][0x178], !P5 ;  /* 0x00005e00ae007a0c */ /* 0x000fe20006fa1270 */
[----:B------:R2:W-:Y:S01]  /*a0a40*/  @P0 STG.E [R2.64], R67 ;  /* 0x0000004302000986 */ /* 0x0005e2000c101904 */
[----:B------:R-:W-:Y:S02]  /*a0a50*/  ISETP.GE.AND P0, PT, R10, c[0x0][0x17c], PT ;  /* 0x00005f000a007a0c */ /* 0x000fe40003f06270 */
[----:B------:R-:W-:Y:S01]  /*a0a60*/  ISETP.GE.AND P1, PT, R22, c[0x0][0x17c], PT ;  /* 0x00005f0016007a0c */ /* 0x000fe20003f26270 */
[----:B------:R-:W2:Y:S01]  /*a0a70*/  LDS.128 R8, [R248] ;  /* 0x00000000f8087984 */ /* 0x000ea20000000c00 */
[----:B------:R-:W-:-:S04]  /*a0a80*/  IMAD.WIDE R22, R27, 0x4, R162 ;  /* 0x000000041b167825 */ /* 0x000fc800078e02a2 */
[----:B---3--:R-:W-:-:S04]  /*a0a90*/  IMAD.WIDE R16, R27, 0x4, R160 ;  /* 0x000000041b107825 */ /* 0x008fc800078e02a0 */
[C---:B----4-:R-:W-:Y:S01]  /*a0aa0*/  IMAD.WIDE R18, R27.reuse, 0x4, R6 ;  /* 0x000000041b127825 */ /* 0x050fe200078e0206 */
[----:B------:R-:W-:Y:S01]  /*a0ab0*/  IADD3 R24, R242, 0x1e2, RZ ;  /* 0x000001e2f2187810 */ /* 0x000fe20007ffe0ff */
[----:B------:R3:W-:Y:S02]  /*a0ac0*/  @P3 STG.E [R22.64], R124 ;  /* 0x0000007c16003986 */ /* 0x0007e4000c101904 */
[----:B-1----:R-:W-:Y:S01]  /*a0ad0*/  IMAD.WIDE R20, R27, 0x4, R4 ;  /* 0x000000041b147825 */ /* 0x002fe200078e0204 */
[----:B------:R-:W-:-:S03]  /*a0ae0*/  ISETP.LT.AND P3, PT, R243, c[0x0][0x178], !P1 ;  /* 0x00005e00f3007a0c */ /* 0x000fc60004f61270 */
[----:B------:R-:W-:Y:S01]  /*a0af0*/  @P4 STG.E [R16.64], R156 ;  /* 0x0000009c10004986 */ /* 0x000fe2000c101904 */
[----:B------:R-:W-:Y:S01]  /*a0b00*/  @P6 STG.E [R18.64], R176 ;  /* 0x000000b012006986 */ /* 0x000fe2000c101904 */
[----:B------:R-:W-:Y:S02]  /*a0b10*/  IADD3 R29, R27, c[0x0][0x198], RZ ;  /* 0x000066001b1d7a10 */ /* 0x000fe40007ffe0ff */
[----:B------:R-:W-:Y:S01]  /*a0b20*/  ISETP.LT.AND P4, PT, R252, c[0x0][0x178], !P1 ;  /* 0x00005e00fc007a0c */ /* 0x000fe20004f81270 */
[----:B--2---:R1:W-:Y:S01]  /*a0b30*/  @P5 STG.E [R20.64], R12 ;  /* 0x0000000c14005986 */ /* 0x0043e2000c101904 */
[----:B------:R-:W-:Y:S02]  /*a0b40*/  ISETP.GE.AND P2, PT, R24, c[0x0][0x17c], PT ;  /* 0x00005f0018007a0c */ /* 0x000fe40003f46270 */
[----:B------:R-:W-:Y:S01]  /*a0b50*/  ISETP.LT.AND P5, PT, R99, c[0x0][0x178], !P1 ;  /* 0x00005e0063007a0c */ /* 0x000fe20004fa1270 */
[----:B------:R-:W-:Y:S02]  /*a0b60*/  ISETP.LT.AND P1, PT, R174, c[0x0][0x178], !P1 ;  /* 0x00005e00ae007a0c */ /* 0x000fe40004f21270 */
[----:B------:R-:W-:Y:S01]  /*a0b70*/  IMAD.WIDE R2, R29, 0x4, R162 ;  /* 0x000000041d027825 */ /* 0x000fe200078e02a2 */
[----:B------:R-:W-:-:S02]  /*a0b80*/  ISETP.LT.AND P6, PT, R243, c[0x0][0x178], !P2 ;  /* 0x00005e00f3007a0c */ /* 0x000fc400057c1270 */
[C---:B------:R-:W-:Y:S01]  /*a0b90*/  IADD3 R31, R29.reuse, c[0x0][0x198], RZ ;  /* 0x000066001d1f7a10 */ /* 0x040fe20007ffe0ff */
[----:B---3--:R-:W-:-:S04]  /*a0ba0*/  IMAD.WIDE R22, R29, 0x4, R160 ;  /* 0x000000041d167825 */ /* 0x008fc800078e02a0 */
[C---:B------:R-:W-:Y:S01]  /*a0bb0*/  IMAD.WIDE R24, R29.reuse, 0x4, R6 ;  /* 0x000000041d187825 */ /* 0x040fe200078e0206 */
[----:B------:R2:W-:Y:S03]  /*a0bc0*/  @P3 STG.E [R2.64], R125 ;  /* 0x0000007d02003986 */ /* 0x0005e6000c101904 */
[----:B------:R-:W-:Y:S01]  /*a0bd0*/  IMAD.WIDE R26, R29, 0x4, R4 ;  /* 0x000000041d1a7825 */ /* 0x000fe200078e0204 */
[----:B------:R-:W-:-:S03]  /*a0be0*/  ISETP.LT.AND P3, PT, R252, c[0x0][0x178], !P2 ;  /* 0x00005e00fc007a0c */ /* 0x000fc60005761270 */
[----:B-1----:R-:W-:Y:S01]  /*a0bf0*/  IMAD.WIDE R20, R31, 0x4, R162 ;  /* 0x000000041f147825 */ /* 0x002fe200078e02a2 */
[----:B------:R-:W-:Y:S03]  /*a0c00*/  @P4 STG.E [R22.64], R157 ;  /* 0x0000009d16004986 */ /* 0x000fe6000c101904 */
[----:B------:R-:W-:Y:S02]  /*a0c10*/  @P5 STG.E [R24.64], R177 ;  /* 0x000000b118005986 */ /* 0x000fe4000c101904 */
[----:B------:R1:W-:Y:S01]  /*a0c20*/  @P1 STG.E [R26.64], R13 ;  /* 0x0000000d1a001986 */ /* 0x0003e2000c101904 */
[----:B------:R-:W-:Y:S01]  /*a0c30*/  ISETP.LT.AND P1, PT, R99, c[0x0][0x178], !P2 ;  /* 0x00005e0063007a0c */ /* 0x000fe20005721270 */
[----:B------:R-:W-:Y:S01]  /*a0c40*/  ISETP.LT.AND P2, PT, R174, c[0x0][0x178], !P2 ;  /* 0x00005e00ae007a0c */ /* 0x000fe20005741270 */
[----:B------:R-:W3:Y:S04]  /*a0c50*/  LDS.128 R16, [R241] ;  /* 0x00000000f1107984 */ /* 0x000ee80000000c00 */
[----:B------:R4:W-:Y:S01]  /*a0c60*/  @P6 STG.E [R20.64], R120 ;  /* 0x0000007814006986 */ /* 0x0009e2000c101904 */
[----:B------:R-:W-:Y:S01]  /*a0c70*/  ISETP.LT.AND P5, PT, R243, c[0x0][0x178], !P0 ;  /* 0x00005e00f3007a0c */ /* 0x000fe200047a1270 */
[----:B--2---:R-:W-:Y:S01]  /*a0c80*/  IMAD.WIDE R2, R31, 0x4, R160 ;  /* 0x000000041f027825 */ /* 0x004fe200078e02a0 */
[----:B------:R-:W-:-:S02]  /*a0c90*/  ISETP.LT.AND P6, PT, R252, c[0x0][0x178], !P0 ;  /* 0x00005e00fc007a0c */ /* 0x000fc400047c1270 */
[C---:B------:R-:W-:Y:S02]  /*a0ca0*/  IADD3 R29, R31.reuse, c[0x0][0x198], RZ ;  /* 0x000066001f1d7a10 */ /* 0x040fe40007ffe0ff */
[----:B------:R-:W-:Y:S01]  /*a0cb0*/  IADD3 R28, R242, 0x1e4, RZ ;  /* 0x000001e4f21c7810 */ /* 0x000fe20007ffe0ff */
[----:B------:R2:W-:Y:S01]  /*a0cc0*/  @P3 STG.E [R2.64], R152 ;  /* 0x0000009802003986 */ /* 0x0005e2000c101904 */
[----:B-1----:R-:W-:Y:S01]  /*a0cd0*/  IMAD.WIDE R12, R31, 0x4, R6 ;  /* 0x000000041f0c7825 */ /* 0x002fe200078e0206 */
[----:B------:R-:W-:-:S03]  /*a0ce0*/  ISETP.LT.AND P3, PT, R99, c[0x0][0x178], !P0 ;  /* 0x00005e0063007a0c */ /* 0x000fc60004761270 */
[----:B------:R-:W-:-:S04]  /*a0cf0*/  IMAD.WIDE R22, R29, 0x4, R162 ;  /* 0x000000041d167825 */ /* 0x000fc800078e02a2 */
[----:B----4-:R-:W-:Y:S01]  /*a0d00*/  IMAD.WIDE R20, R31, 0x4, R4 ;  /* 0x000000041f147825 */ /* 0x010fe200078e0204 */
[----:B------:R-:W-:-:S03]  /*a0d10*/  ISETP.GE.AND P4, PT, R28, c[0x0][0x17c], PT ;  /* 0x00005f001c007a0c */ /* 0x000fc60003f86270 */
[----:B------:R-:W-:Y:S01]  /*a0d20*/  IMAD.WIDE R24, R29, 0x4, R160 ;  /* 0x000000041d187825 */ /* 0x000fe200078e02a0 */
[----:B------:R1:W-:Y:S03]  /*a0d30*/  @P1 STG.E [R12.64], R184 ;  /* 0x000000b80c001986 */ /* 0x0003e6000c101904 */
[----:B------:R-:W-:Y:S01]  /*a0d40*/  @P2 STG.E [R20.64], R8 ;  /* 0x0000000814002986 */ /* 0x000fe2000c101904 */
[----:B------:R-:W-:Y:S01]  /*a0d50*/  ISETP.LT.AND P0, PT, R174, c[0x0][0x178], !P0 ;  /* 0x00005e00ae007a0c */ /* 0x000fe20004701270 */
[----:B------:R-:W-:Y:S01]  /*a0d60*/  @P5 STG.E [R22.64], R121 ;  /* 0x0000007916005986 */ /* 0x000fe2000c101904 */
[----:B------:R-:W-:Y:S01]  /*a0d70*/  ISETP.LT.AND P2, PT, R243, c[0x0][0x178], !P4 ;  /* 0x00005e00f3007a0c */ /* 0x000fe20006741270 */
[----:B------:R4:W-:Y:S01]  /*a0d80*/  @P6 STG.E [R24.64], R153 ;  /* 0x0000009918006986 */ /* 0x0009e2000c101904 */
[----:B------:R-:W-:Y:S01]  /*a0d90*/  ISETP.LT.AND P5, PT, R252, c[0x0][0x178], !P4 ;  /* 0x00005e00fc007a0c */ /* 0x000fe200067a1270 */
[----:B--2---:R-:W-:Y:S01]  /*a0da0*/  IMAD.WIDE R2, R29, 0x4, R6 ;  /* 0x000000041d027825 */ /* 0x004fe200078e0206 */
[----:B------:R-:W-:-:S02]  /*a0db0*/  ISETP.LT.AND P6, PT, R99, c[0x0][0x178], !P4 ;  /* 0x00005e0063007a0c */ /* 0x000fc400067c1270 */
[----:B------:R-:W-:Y:S02]  /*a0dc0*/  IADD3 R31, R29, c[0x0][0x198], RZ ;  /* 0x000066001d1f7a10 */ /* 0x000fe40007ffe0ff */
[C---:B------:R-:W-:Y:S01]  /*a0dd0*/  IADD3 R26, R242.reuse, 0x1e6, RZ ;  /* 0x000001e6f21a7810 */ /* 0x040fe20007ffe0ff */
[----:B------:R-:W2:Y:S01]  /*a0de0*/  LDS.128 R20, [R240] ;  /* 0x00000000f0147984 */ /* 0x000ea20000000c00 */
[----:B------:R-:W-:-:S03]  /*a0df0*/  IADD3 R28, R242, 0x1e5, RZ ;  /* 0x000001e5f21c7810 */ /* 0x000fc60007ffe0ff */
[----:B------:R3:W-:Y:S01]  /*a0e00*/  @P3 STG.E [R2.64], R185 ;  /* 0x000000b902003986 */ /* 0x0007e2000c101904 */
[----:B-1----:R-:W-:Y:S01]  /*a0e10*/  IMAD.WIDE R12, R29, 0x4, R4 ;  /* 0x000000041d0c7825 */ /* 0x002fe200078e0204 */
[----:B------:R-:W-:-:S03]  /*a0e20*/  ISETP.GE.AND P3, PT, R26, c[0x0][0x17c], PT ;  /* 0x00005f001a007a0c */ /* 0x000fc60003f66270 */
[----:B----4-:R-:W-:Y:S01]  /*a0e30*/  IMAD.WIDE R24, R31, 0x4, R162 ;  /* 0x000000041f187825 */ /* 0x010fe200078e02a2 */
[----:B------:R-:W-:-:S03]  /*a0e40*/  ISETP.GE.AND P1, PT, R28, c[0x0][0x17c], PT ;  /* 0x00005f001c007a0c */ /* 0x000fc60003f26270 */
[----:B------:R-:W-:-:S04]  /*a0e50*/  IMAD.WIDE R26, R31, 0x4, R160 ;  /* 0x000000041f1a7825 */ /* 0x000fc800078e02a0 */
[----:B------:R-:W-:Y:S01]  /*a0e60*/  IMAD.WIDE R28, R31, 0x4, R6 ;  /* 0x000000041f1c7825 */ /* 0x000fe200078e0206 */
[----:B------:R1:W-:Y:S01]  /*a0e70*/  @P0 STG.E [R12.64], R9 ;  /* 0x000000090c000986 */ /* 0x0003e2000c101904 */
[----:B------:R-:W-:Y:S02]  /*a0e80*/  ISETP.LT.AND P4, PT, R174, c[0x0][0x178], !P4 ;  /* 0x00005e00ae007a0c */ /* 0x000fe40006781270 */
[----:B------:R-:W-:Y:S02]  /*a0e90*/  @P2 STG.E [R24.64], R112 ;  /* 0x0000007018002986 */ /* 0x000fe4000c101904 */
[----:B------:R-:W-:Y:S01]  /*a0ea0*/  @P5 STG.E [R26.64], R128 ;  /* 0x000000801a005986 */ /* 0x000fe2000c101904 */
[----:B------:R-:W-:Y:S01]  /*a0eb0*/  ISETP.LT.AND P0, PT, R243, c[0x0][0x178], !P1 ;  /* 0x00005e00f3007a0c */ /* 0x000fe20004f01270 */
[----:B------:R4:W-:Y:S01]  /*a0ec0*/  @P6 STG.E [R28.64], R192 ;  /* 0x000000c01c006986 */ /* 0x0009e2000c101904 */
[----:B------:R-:W-:Y:S01]  /*a0ed0*/  ISETP.LT.AND P5, PT, R252, c[0x0][0x178], !P1 ;  /* 0x00005e00fc007a0c */ /* 0x000fe20004fa1270 */
[----:B---3--:R-:W-:Y:S01]  /*a0ee0*/  IMAD.WIDE R2, R31, 0x4, R4 ;  /* 0x000000041f027825 */ /* 0x008fe200078e0204 */
[----:B------:R-:W-:-:S02]  /*a0ef0*/  ISETP.LT.AND P6, PT, R99, c[0x0][0x178], !P1 ;  /* 0x00005e0063007a0c */ /* 0x000fc40004fc1270 */
[----:B------:R-:W-:Y:S02]  /*a0f00*/  IADD3 R8, R242, 0x1e7, RZ ;  /* 0x000001e7f2087810 */ /* 0x000fe40007ffe0ff */
[----:B------:R-:W-:Y:S02]  /*a0f10*/  IADD3 R31, R31, c[0x0][0x198], RZ ;  /* 0x000066001f1f7a10 */ /* 0x000fe40007ffe0ff */
[----:B------:R-:W-:-:S03]  /*a0f20*/  ISETP.GE.AND P2, PT, R8, c[0x0][0x17c], PT ;  /* 0x00005f0008007a0c */ /* 0x000fc60003f46270 */
[----:B-1----:R-:W-:-:S04]  /*a0f30*/  IMAD.WIDE R8, R31, 0x4, R162 ;  /* 0x000000041f087825 */ /* 0x002fc800078e02a2 */
[----:B------:R-:W-:-:S04]  /*a0f40*/  IMAD.WIDE R12, R31, 0x4, R160 ;  /* 0x000000041f0c7825 */ /* 0x000fc800078e02a0 */
[----:B----4-:R-:W-:Y:S01]  /*a0f50*/  IMAD.WIDE R28, R31, 0x4, R6 ;  /* 0x000000041f1c7825 */ /* 0x010fe200078e0206 */
        /* <DEDUP_REMOVED lines=9> */
[----:B------:R-:W-:Y:S02]  /*a0ff0*/  ISETP.LT.AND P3, PT, R174, c[0x0][0x178], !P3 ;  /* 0x00005e00ae007a0c */ /* 0x000fe40005f61270 */
[----:B-1----:R-:W-:-:S04]  /*a1000*/  IMAD.WIDE R2, R31, 0x4, R4 ;  /* 0x000000041f027825 */ /* 0x002fc800078e0204 */
[----:B------:R-:W-:-:S04]  /*a1010*/  IMAD.WIDE R30, R33, 0x4, R162 ;  /* 0x00000004211e7825 */ /* 0x000fc800078e02a2 */
[----:B---3--:R-:W-:Y:S01]  /*a1020*/  IMAD.WIDE R8, R33, 0x4, R160 ;  /* 0x0000000421087825 */ /* 0x008fe200078e02a0 */
[----:B------:R-:W-:-:S03]  /*a1030*/  IADD3 R24, R242, 0x1e8, RZ ;  /* 0x000001e8f2187810 */ /* 0x000fc60007ffe0ff */
[----:B----4-:R-:W-:-:S04]  /*a1040*/  IMAD.WIDE R12, R33, 0x4, R6 ;  /* 0x00000004210c7825 */ /* 0x010fc800078e0206 */
[----:B--2---:R-:W-:Y:S01]  /*a1050*/  IMAD.WIDE R28, R33, 0x4, R4 ;  /* 0x00000004211c7825 */ /* 0x004fe200078e0204 */
[----:B------:R1:W-:Y:S03]  /*a1060*/  @P1 STG.E [R2.64], R17 ;  /* 0x0000001102001986 */ /* 0x0003e6000c101904 */
[----:B------:R-:W-:Y:S02]  /*a1070*/  @P4 STG.E [R30.64], R116 ;  /* 0x000000741e004986 */ /* 0x000fe4000c101904 */
[----:B------:R2:W-:Y:S01]  /*a1080*/  @P5 STG.E [R8.64], R144 ;  /* 0x0000009008005986 */ /* 0x0005e2000c101904 */
[----:B------:R-:W-:Y:S01]  /*a1090*/  ISETP.GE.AND P0, PT, R24, c[0x0][0x17c], PT ;  /* 0x00005f0018007a0c */ /* 0x000fe20003f06270 */
[----:B------:R3:W-:Y:S01]  /*a10a0*/  @P6 STG.E [R12.64], R200 ;  /* 0x000000c80c006986 */ /* 0x0007e2000c101904 */
[----:B------:R-:W-:-:S03]  /*a10b0*/  ISETP.LT.AND P4, PT, R243, c[0x0][0x178], !P2 ;  /* 0x00005e00f3007a0c */ /* 0x000fc60005781270 */
[----:B------:R-:W4:Y:S01]  /*a10c0*/  LDS.128 R24, [R0+0x800] ;  /* 0x0008000000187984 */ /* 0x000f220000000c00 */
[----:B------:R-:W-:Y:S01]  /*a10d0*/  @P3 STG.E [R28.64], R20 ;  /* 0x000000141c003986 */ /* 0x000fe2000c101904 */
[----:B------:R-:W-:Y:S02]  /*a10e0*/  ISETP.LT.AND P3, PT, R252, c[0x0][0x178], !P2 ;  /* 0x00005e00fc007a0c */ /* 0x000fe40005761270 */
[----:B------:R-:W-:Y:S02]  /*a10f0*/  ISETP.LT.AND P5, PT, R99, c[0x0][0x178], !P2 ;  /* 0x00005e0063007a0c */ /* 0x000fe400057a1270 */
[----:B------:R-:W-:Y:S02]  /*a1100*/  IADD3 R33, R33, c[0x0][0x198], RZ ;  /* 0x0000660021217a10 */ /* 0x000fe40007ffe0ff */
[----:B------:R-:W-:Y:S02]  /*a1110*/  ISETP.LT.AND P6, PT, R243, c[0x0][0x178], !P0 ;  /* 0x00005e00f3007a0c */ /* 0x000fe400047c1270 */
[----:B------:R-:W-:Y:S01]  /*a1120*/  IADD3 R16, R242, 0x1e9, RZ ;  /* 0x000001e9f2107810 */ /* 0x000fe20007ffe0ff */
[----:B------:R-:W4:Y:S01]  /*a1130*/  LDS.128 R28, [R248+0x800] ;  /* 0x00080000f81c7984 */ /* 0x000f220000000c00 */
[----:B-1----:R-:W-:-:S04]  /*a1140*/  IMAD.WIDE R2, R33, 0x4, R162 ;  /* 0x0000000421027825 */ /* 0x002fc800078e02a2 */
[----:B--2---:R-:W-:-:S04]  /*a1150*/  IMAD.WIDE R8, R33, 0x4, R160 ;  /* 0x0000000421087825 */ /* 0x004fc800078e02a0 */
[----:B---3--:R-:W-:Y:S01]  /*a1160*/  IMAD.WIDE R12, R33, 0x4, R6 ;  /* 0x00000004210c7825 */ /* 0x008fe200078e0206 */
[----:B------:R-:W-:Y:S01]  /*a1170*/  ISETP.LT.AND P2, PT, R174, c[0x0][0x178], !P2 ;  /* 0x00005e00ae007a0c */ /* 0x000fe20005741270 */
[----:B------:R1:W-:Y:S02]  /*a1180*/  @P4 STG.E [R2.64], R117 ;  /* 0x0000007502004986 */ /* 0x0003e4000c101904 */
[----:B------:R2:W-:Y:S01]  /*a1190*/  @P3 STG.E [R8.64], R145 ;  /* 0x0000009108003986 */ /* 0x0005e2000c101904 */
[----:B------:R-:W-:Y:S01]  /*a11a0*/  ISETP.LT.AND P3, PT, R252, c[0x0][0x178], !P0 ;  /* 0x00005e00fc007a0c */ /* 0x000fe20004761270 */
[----:B------:R3:W-:Y:S01]  /*a11b0*/  @P5 STG.E [R12.64], R201 ;  /* 0x000000c90c005986 */ /* 0x0007e2000c101904 */
[----:B------:R-:W-:Y:S02]  /*a11c0*/  ISETP.LT.AND P5, PT, R99, c[0x0][0x178], !P0 ;  /* 0x00005e0063007a0c */ /* 0x000fe400047a1270 */
[C---:B------:R-:W-:Y:S02]  /*a11d0*/  IADD3 R35, R33.reuse, c[0x0][0x198], RZ ;  /* 0x0000660021237a10 */ /* 0x040fe40007ffe0ff */
[----:B------:R-:W-:Y:S01]  /*a11e0*/  ISETP.GE.AND P1, PT, R16, c[0x0][0x17c], PT ;  /* 0x00005f0010007a0c */ /* 0x000fe20003f26270 */
[----:B------:R-:W-:-:S04]  /*a11f0*/  IMAD.WIDE R16, R33, 0x4, R4 ;  /* 0x0000000421107825 */ /* 0x000fc800078e0204 */
[----:B------:R-:W-:-:S04]  /*a1200*/  IMAD.WIDE R32, R35, 0x4, R162 ;  /* 0x0000000423207825 */ /* 0x000fc800078e02a2 */
[----:B-1----:R-:W-:-:S04]  /*a1210*/  IMAD.WIDE R2, R35, 0x4, R160 ;  /* 0x0000000423027825 */ /* 0x002fc800078e02a0 */
[----:B--2---:R-:W-:Y:S01]  /*a1220*/  IMAD.WIDE R8, R35, 0x4, R6 ;  /* 0x0000000423087825 */ /* 0x004fe200078e0206 */
[----:B------:R1:W-:Y:S03]  /*a1230*/  @P2 STG.E [R16.64], R21 ;  /* 0x0000001510002986 */ /* 0x0003e6000c101904 */
[----:B------:R-:W-:Y:S01]  /*a1240*/  @P6 STG.E [R32.64], R108 ;  /* 0x0000006c20006986 */ /* 0x000fe2000c101904 */
[----:B------:R-:W-:Y:S02]  /*a1250*/  ISETP.LT.AND P0, PT, R174, c[0x0][0x178], !P0 ;  /* 0x00005e00ae007a0c */ /* 0x000fe40004701270 */
[----:B------:R-:W-:Y:S01]  /*a1260*/  ISETP.LT.AND P6, PT, R243, c[0x0][0x178], !P1 ;  /* 0x00005e00f3007a0c */ /* 0x000fe20004fc1270 */
[----:B------:R2:W-:Y:S01]  /*a1270*/  @P3 STG.E [R2.64], R140 ;  /* 0x0000008c02003986 */ /* 0x0005e2000c101904 */
[----:B------:R-:W-:Y:S01]  /*a1280*/  ISETP.LT.AND P3, PT, R252, c[0x0][0x178], !P1 ;  /* 0x00005e00fc007a0c */ /* 0x000fe20004f61270 */
[----:B------:R4:W-:Y:S01]  /*a1290*/  @P5 STG.E [R8.64], R180 ;  /* 0x000000b408005986 */ /* 0x0009e2000c101904 */
[----:B------:R-:W-:-:S02]  /*a12a0*/  ISETP.LT.AND P5, PT, R99, c[0x0][0x178], !P1 ;  /* 0x00005e0063007a0c */ /* 0x000fc40004fa1270 */
[C---:B------:R-:W-:Y:S01]  /*a12b0*/  IADD3 R37, R35.reuse, c[0x0][0x198], RZ ;  /* 0x0000660023257a10 */ /* 0x040fe20007ffe0ff */
[----:B------:R-:W-:Y:S01]  /*a12c0*/  ISETP.LT.AND P1, PT, R174, c[0x0][0x178], !P1 ;  /* 0x00005e00ae007a0c */ /* 0x000fe20004f21270 */
[----:B------:R-:W-:Y:S01]  /*a12d0*/  IADD3 R0, R242, 0x1ea, RZ ;  /* 0x000001eaf2007810 */ /* 0x000fe20007ffe0ff */
[----:B---3--:R-:W-:-:S04]  /*a12e0*/  IMAD.WIDE R12, R35, 0x4, R4 ;  /* 0x00000004230c7825 */ /* 0x008fc800078e0204 */
[----:B-1----:R-:W-:-:S04]  /*a12f0*/  IMAD.WIDE R16, R37, 0x4, R162 ;  /* 0x0000000425107825 */ /* 0x002fc800078e02a2 */
[----:B------:R-:W-:-:S04]  /*a1300*/  IMAD.WIDE R20, R37, 0x4, R6 ;  /* 0x0000000425147825 */ /* 0x000fc800078e0206 */
[----:B--2---:R-:W-:Y:S01]  /*a1310*/  IMAD.WIDE R2, R37, 0x4, R160 ;  /* 0x0000000425027825 */ /* 0x004fe200078e02a0 */
[----:B------:R-:W-:-:S03]  /*a1320*/  ISETP.GE.AND P4, PT, R0, c[0x0][0x17c], PT ;  /* 0x00005f0000007a0c */ /* 0x000fc60003f86270 */
[----:B------:R-:W-:Y:S01]  /*a1330*/  IADD3 R0, R242, 0x1eb, RZ ;  /* 0x000001ebf2007810 */ /* 0x000fe20007ffe0ff */
[----:B----4-:R1:W-:Y:S01]  /*a1340*/  @P0 STG.E [R12.64], R24 ;  /* 0x000000180c000986 */ /* 0x0103e2000c101904 */
[----:B------:R-:W-:-:S04]  /*a1350*/  IMAD.WIDE R8, R37, 0x4, R4 ;  /* 0x0000000425087825 */ /* 0x000fc800078e0204 */
[----:B------:R2:W-:Y:S02]  /*a1360*/  @P6 STG.E [R16.64], R109 ;  /* 0x0000006d10006986 */ /* 0x0005e4000c101904 */
[----:B------:R3:W-:Y:S01]  /*a1370*/  @P3 STG.E [R2.64], R141 ;  /* 0x0000008d02003986 */ /* 0x0007e2000c101904 */
[----:B------:R-:W-:Y:S02]  /*a1380*/  ISETP.GE.AND P2, PT, R0, c[0x0][0x17c], PT ;  /* 0x00005f0000007a0c */ /* 0x000fe40003f46270 */
[----:B------:R-:W-:Y:S01]  /*a1390*/  ISETP.LT.AND P0, PT, R243, c[0x0][0x178], !P4 ;  /* 0x00005e00f3007a0c */ /* 0x000fe20006701270 */
[----:B------:R-:W-:Y:S01]  /*a13a0*/  @P5 STG.E [R20.64], R181 ;  /* 0x000000b514005986 */ /* 0x000fe2000c101904 */
[----:B------:R-:W-:Y:S01]  /*a13b0*/  ISETP.LT.AND P6, PT, R252, c[0x0][0x178], !P4 ;  /* 0x00005e00fc007a0c */ /* 0x000fe200067c1270 */
[----:B------:R4:W-:Y:S01]  /*a13c0*/  @P1 STG.E [R8.64], R25 ;  /* 0x0000001908001986 */ /* 0x0009e2000c101904 */
[----:B------:R-:W-:Y:S02]  /*a13d0*/  ISETP.LT.AND P1, PT, R99, c[0x0][0x178], !P4 ;  /* 0x00005e0063007a0c */ /* 0x000fe40006721270 */
[----:B------:R-:W-:Y:S01]  /*a13e0*/  IADD3 R39, R37, c[0x0][0x198], RZ ;  /* 0x0000660025277a10 */ /* 0x000fe20007ffe0ff */
[----:B------:R-:W-:Y:S01]  /*a13f0*/  ISETP.LT.AND P4, PT, R174, c[0x0][0x178], !P4 ;  /* 0x00005e00ae007a0c */ /* 0x000fe20006781270 */
[----:B------:R-:W-:Y:S01]  /*a1400*/  ISETP.LT.AND P5, PT, R243, c[0x0][0x178], !P2 ;  /* 0x00005e00f3007a0c */ /* 0x000fe200057a1270 */
[----:B------:R-:W4:Y:S01]  /*a1410*/  LDS.128 R32, [R241+0x800] ;  /* 0x00080000f1207984 */ /* 0x000f220000000c00 */
        /* <DEDUP_REMOVED lines=20> */
[----:B--2---:R-:W-:-:S04]  /*a1560*/  IMAD.WIDE R16, R37, 0x4, R6 ;  /* 0x0000000425107825 */ /* 0x004fc800078e0206 */
[----:B---3--:R-:W-:Y:S01]  /*a1570*/  IMAD.WIDE R2, R37, 0x4, R4 ;  /* 0x0000000425027825 */ /* 0x008fe200078e0204 */
[----:B------:R-:W-:Y:S01]  /*a1580*/  IADD3 R0, R242, 0x1ed, RZ ;  /* 0x000001edf2007810 */ /* 0x000fe20007ffe0ff */
[----:B------:R-:W1:Y:S02]  /*a1590*/  LDS.128 R36, [R240+0x800] ;  /* 0x00080000f0247984 */ /* 0x000e640000000c00 */
[----:B----4-:R-:W-:-:S04]  /*a15a0*/  IMAD.WIDE R8, R25, 0x4, R162 ;  /* 0x0000000419087825 */ /* 0x010fc800078e02a2 */
[----:B------:R-:W-:Y:S01]  /*a15b0*/  IMAD.WIDE R20, R25, 0x4, R160 ;  /* 0x0000000419147825 */ /* 0x000fe200078e02a0 */
[----:B------:R-:W-:Y:S01]  /*a15c0*/  ISETP.GE.AND P0, PT, R0, c[0x0][0x17c], PT ;  /* 0x00005f0000007a0c */ /* 0x000fe20003f06270 */
[----:B------:R2:W-:Y:S02]  /*a15d0*/  @P6 STG.E [R12.64], R149 ;  /* 0x000000950c006986 */ /* 0x0005e4000c101904 */
[----:B------:R-:W-:Y:S01]  /*a15e0*/  @P1 STG.E [R16.64], R189 ;  /* 0x000000bd10001986 */ /* 0x000fe2000c101904 */
        /* <DEDUP_REMOVED lines=8> */
[C---:B------:R-:W-:Y:S02]  /*a1670*/  IADD3 R41, R25.reuse, c[0x0][0x198], RZ ;  /* 0x0000660019297a10 */ /* 0x040fe40007ffe0ff */
[----:B------:R-:W-:Y:S01]  /*a1680*/  IADD3 R0, R242, 0x1ee, RZ ;  /* 0x000001eef2007810 */ /* 0x000fe20007ffe0ff */
[----:B--2---:R-:W-:-:S04]  /*a1690*/  IMAD.WIDE R12, R25, 0x4, R6 ;  /* 0x00000004190c7825 */ /* 0x004fc800078e0206 */
[----:B---3--:R-:W-:-:S04]  /*a16a0*/  IMAD.WIDE R2, R25, 0x4, R4 ;  /* 0x0000000419027825 */ /* 0x008fc800078e0204 */
[----:B----4-:R-:W-:-:S04]  /*a16b0*/  IMAD.WIDE R8, R41, 0x4, R162 ;  /* 0x0000000429087825 */ /* 0x010fc800078e02a2 */
[----:B------:R-:W-:-:S04]  /*a16c0*/  IMAD.WIDE R16, R41, 0x4, R160 ;  /* 0x0000000429107825 */ /* 0x000fc800078e02a0 */
[----:B------:R-:W-:Y:S01]  /*a16d0*/  IMAD.WIDE R20, R41, 0x4, R6 ;  /* 0x0000000429147825 */ /* 0x000fe200078e0206 */
[----:B------:R-:W-:Y:S01]  /*a16e0*/  ISETP.GE.AND P6, PT, R0, c[0x0][0x17c], PT ;  /* 0x00005f0000007a0c */ /* 0x000fe20003fc6270 */
[----:B------:R-:W-:Y:S01]  /*a16f0*/  @P1 STG.E [R12.64], R196 ;  /* 0x000000c40c001986 */ /* 0x000fe2000c101904 */
[----:B------:R-:W-:Y:S01]  /*a1700*/  IADD3 R0, R242, 0x1ef, RZ ;  /* 0x000001eff2007810 */ /* 0x000fe20007ffe0ff */
[----:B------:R2:W-:Y:S02]  /*a1710*/  @P3 STG.E [R2.64], R32 ;  /* 0x0000002002003986 */ /* 0x0005e4000c101904 */
[----:B------:R3:W-:Y:S01]  /*a1720*/  @P5 STG.E [R8.64], R101 ;  /* 0x0000006508005986 */ /* 0x0007e2000c101904 */
[----:B------:R4:W-:Y:S01]  /*a1730*/  @P4 STG.E [R16.64], R133 ;  /* 0x0000008510004986 */ /* 0x0009e2000c101904 */
[----:B------:R-:W-:Y:S01]  /*a1740*/  ISETP.LT.AND P0, PT, R174, c[0x0][0x178], !P0 ;  /* 0x00005e00ae007a0c */ /* 0x000fe20004701270 */
[----:B------:R1:W-:Y:S01]  /*a1750*/  @P2 STG.E [R20.64], R197 ;  /* 0x000000c514002986 */ /* 0x0003e2000c101904 */
[----:B------:R-:W-:-:S02]  /*a1760*/  ISETP.GE.AND P1, PT, R0, c[0x0][0x17c], PT ;  /* 0x00005f0000007a0c */ /* 0x000fc40003f26270 */
[----:B------:R-:W-:Y:S02]  /*a1770*/  ISETP.LT.AND P2, PT, R243, c[0x0][0x178], !P6 ;  /* 0x00005e00f3007a0c */ /* 0x000fe40007741270 */
[----:B------:R-:W-:Y:S01]  /*a1780*/  ISETP.LT.AND P4, PT, R252, c[0x0][0x178], !P6 ;  /* 0x00005e00fc007a0c */ /* 0x000fe20007781270 */
[----:B------:R-:W-:Y:S01]  /*a1790*/  IMAD.WIDE R24, R41, 0x4, R4 ;  /* 0x0000000429187825 */ /* 0x000fe200078e0204 */
[----:B------:R-:W-:Y:S02]  /*a17a0*/  ISETP.LT.AND P3, PT, R99, c[0x0][0x178], !P6 ;  /* 0x00005e0063007a0c */ /* 0x000fe40007761270 */
[----:B------:R-:W-:Y:S01]  /*a17b0*/  IADD3 R41, R41, c[0x0][0x198], RZ ;  /* 0x0000660029297a10 */ /* 0x000fe20007ffe0ff */
[----:B------:R-:W-:Y:S01]  /*a17c0*/  ISETP.LT.AND P6, PT, R174, c[0x0][0x178], !P6 ;  /* 0x00005e00ae007a0c */ /* 0x000fe200077c1270 */
[----:B------:R-:W-:Y:S02]  /*a17d0*/  ISETP.LT.AND P5, PT, R243, c[0x0][0x178], !P1 ;  /* 0x00005e00f3007a0c */ /* 0x000fe40004fa1270 */
[C---:B------:R-:W-:Y:S01]  /*a17e0*/  IADD3 R29, R41.reuse, c[0x0][0x198], RZ ;  /* 0x00006600291d7a10 */ /* 0x040fe20007ffe0ff */
[----:B--2---:R-:W-:-:S04]  /*a17f0*/  IMAD.WIDE R2, R41, 0x4, R162 ;  /* 0x0000000429027825 */ /* 0x004fc800078e02a2 */
[----:B---3--:R-:W-:-:S04]  /*a1800*/  IMAD.WIDE R8, R41, 0x4, R160 ;  /* 0x0000000429087825 */ /* 0x008fc800078e02a0 */
[----:B------:R-:W-:Y:S01]  /*a1810*/  IMAD.WIDE R12, R41, 0x4, R6 ;  /* 0x00000004290c7825 */ /* 0x000fe200078e0206 */
[----:B------:R-:W-:-:S03]  /*a1820*/  IADD3 R0, R242, 0x1f0, RZ ;  /* 0x000001f0f2007810 */ /* 0x000fc60007ffe0ff */
[----:B----4-:R-:W-:Y:S01]  /*a1830*/  IMAD.WIDE R16, R41, 0x4, R4 ;  /* 0x0000000429107825 */ /* 0x010fe200078e0204 */
[----:B------:R2:W-:Y:S03]  /*a1840*/  @P0 STG.E [R24.64], R33 ;  /* 0x0000002118000986 */ /* 0x0005e6000c101904 */
[----:B-1----:R-:W-:-:S04]  /*a1850*/  IMAD.WIDE R20, R29, 0x4, R162 ;  /* 0x000000041d147825 */ /* 0x002fc800078e02a2 */
[----:B------:R1:W-:Y:S02]  /*a1860*/  @P2 STG.E [R2.64], R96 ;  /* 0x0000006002002986 */ /* 0x0003e4000c101904 */
        /* <DEDUP_REMOVED lines=8> */
[----:B------:R-:W-:Y:S01]  /*a18f0*/  ISETP.LT.AND P6, PT, R243, c[0x0][0x178], !P0 ;  /* 0x00005e00f3007a0c */ /* 0x000fe200047c1270 */
[----:B------:R-:W-:Y:S01]  /*a1900*/  ISETP.LT.AND P1, PT, R252, c[0x0][0x178], !P0 ;  /* 0x00005e00fc007a0c */ /* 0x000fe20004721270 */
[C---:B--2---:R-:W-:Y:S01]  /*a1910*/  IADD3 R25, R29.reuse, c[0x0][0x198], RZ ;  /* 0x000066001d197a10 */ /* 0x044fe20007ffe0ff */
[----:B-1----:R-:W-:-:S04]  /*a1920*/  IMAD.WIDE R2, R29, 0x4, R160 ;  /* 0x000000041d027825 */ /* 0x002fc800078e02a0 */
[----:B---3--:R-:W-:Y:S01]  /*a1930*/  IMAD.WIDE R8, R29, 0x4, R6 ;  /* 0x000000041d087825 */ /* 0x008fe200078e0206 */
[----:B------:R-:W-:-:S03]  /*a1940*/  IADD3 R0, R242, 0x1f1, RZ ;  /* 0x000001f1f2007810 */ /* 0x000fc60007ffe0ff */
[----:B----4-:R-:W-:-:S04]  /*a1950*/  IMAD.WIDE R12, R29, 0x4, R4 ;  /* 0x000000041d0c7825 */ /* 0x010fc800078e0204 */
[----:B------:R-:W-:-:S04]  /*a1960*/  IMAD.WIDE R16, R25, 0x4, R162 ;  /* 0x0000000419107825 */ /* 0x000fc800078e02a2 */
[----:B------:R-:W-:Y:S01]  /*a1970*/  IMAD.WIDE R20, R25, 0x4, R160 ;  /* 0x0000000419147825 */ /* 0x000fe200078e02a0 */
[----:B------:R1:W-:Y:S01]  /*a1980*/  @P3 STG.E [R2.64], R137 ;  /* 0x0000008902003986 */ /* 0x0003e2000c101904 */
[----:B------:R-:W-:Y:S02]  /*a1990*/  ISETP.GE.AND P2, PT, R0, c[0x0][0x17c], PT ;  /* 0x00005f0000007a0c */ /* 0x000fe40003f46270 */
[----:B------:R2:W-:Y:S02]  /*a19a0*/  @P4 STG.E [R8.64], R205 ;  /* 0x000000cd08004986 */ /* 0x0005e4000c101904 */
[----:B------:R3:W-:Y:S01]  /*a19b0*/  @P5 STG.E [R12.64], R37 ;  /* 0x000000250c005986 */ /* 0x0007e2000c101904 */
[----:B------:R-:W-:Y:S01]  /*a19c0*/  ISETP.LT.AND P5, PT, R99, c[0x0][0x178], !P0 ;  /* 0x00005e0063007a0c */ /* 0x000fe200047a1270 */
[----:B------:R4:W-:Y:S01]  /*a19d0*/  @P6 STG.E [R16.64], R126 ;  /* 0x0000007e10006986 */ /* 0x0009e2000c101904 */
[----:B------:R-:W-:Y:S01]  /*a19e0*/  ISETP.LT.AND P0, PT, R174, c[0x0][0x178], !P0 ;  /* 0x00005e00ae007a0c */ /* 0x000fe20004701270 */
[----:B------:R3:W-:Y:S01]  /*a19f0*/  @P1 STG.E [R20.64], R158 ;  /* 0x0000009e14001986 */ /* 0x0007e2000c101904 */
[----:B------:R-:W-:-:S02]  /*a1a00*/  ISETP.LT.AND P1, PT, R243, c[0x0][0x178], !P2 ;  /* 0x00005e00f3007a0c */ /* 0x000fc40005721270 */
[----:B------:R-:W-:Y:S02]  /*a1a10*/  ISETP.LT.AND P3, PT, R252, c[0x0][0x178], !P2 ;  /* 0x00005e00fc007a0c */ /* 0x000fe40005761270 */
[----:B------:R-:W-:Y:S01]  /*a1a20*/  ISETP.LT.AND P6, PT, R99, c[0x0][0x178], !P2 ;  /* 0x00005e0063007a0c */ /* 0x000fe200057c1270 */
[----:B-1----:R-:W-:-:S04]  /*a1a30*/  IMAD.WIDE R2, R25, 0x4, R6 ;  /* 0x0000000419027825 */ /* 0x002fc800078e0206 */
[C---:B--2---:R-:W-:Y:S01]  /*a1a40*/  IMAD.WIDE R8, R25.reuse, 0x4, R4 ;  /* 0x0000000419087825 */ /* 0x044fe200078e0204 */
[----:B------:R-:W-:Y:S02]  /*a1a50*/  IADD3 R25, R25, c[0x0][0x198], RZ ;  /* 0x0000660019197a10 */ /* 0x000fe40007ffe0ff */
[----:B------:R-:W-:-:S03]  /*a1a60*/  IADD3 R24, R242, 0x1f2, RZ ;  /* 0x000001f2f2187810 */ /* 0x000fc60007ffe0ff */
[----:B---3--:R-:W-:-:S04]  /*a1a70*/  IMAD.WIDE R12, R25, 0x4, R162 ;  /* 0x00000004190c7825 */ /* 0x008fc800078e02a2 */
[----:B----4-:R-:W-:Y:S01]  /*a1a80*/  IMAD.WIDE R16, R25, 0x4, R160 ;  /* 0x0000000419107825 */ /* 0x010fe200078e02a0 */
[----:B------:R-:W-:-:S03]  /*a1a90*/  ISETP.GE.AND P4, PT, R24, c[0x0][0x17c], PT ;  /* 0x00005f0018007a0c */ /* 0x000fc60003f86270 */
[----:B------:R-:W-:Y:S01]  /*a1aa0*/  IMAD.WIDE R20, R25, 0x4, R6 ;  /* 0x0000000419147825 */ /* 0x000fe200078e0206 */
[----:B------:R1:W-:Y:S03]  /*a1ab0*/  @P5 STG.E [R2.64], R178 ;  /* 0x000000b202005986 */ /* 0x0003e6000c101904 */
[----:B------:R2:W-:Y:S01]  /*a1ac0*/  @P0 STG.E [R8.64], R14 ;  /* 0x0000000e08000986 */ /* 0x0005e2000c101904 */
[----:B------:R-:W-:Y:S01]  /*a1ad0*/  ISETP.LT.AND P2, PT, R174, c[0x0][0x178], !P2 ;  /* 0x00005e00ae007a0c */ /* 0x000fe20005741270 */
[----:B------:R3:W-:Y:S01]  /*a1ae0*/  @P1 STG.E [R12.64], R127 ;  /* 0x0000007f0c001986 */ /* 0x0007e2000c101904 */
[----:B------:R-:W-:Y:S01]  /*a1af0*/  ISETP.LT.AND P0, PT, R243, c[0x0][0x178], !P4 ;  /* 0x00005e00f3007a0c */ /* 0x000fe20006701270 */
[----:B------:R4:W-:Y:S01]  /*a1b00*/  @P3 STG.E [R16.64], R159 ;  /* 0x0000009f10003986 */ /* 0x0009e2000c101904 */
[----:B------:R4:W-:Y:S01]  /*a1b10*/  @P6 STG.E [R20.64], R179 ;  /* 0x000000b314006986 */ /* 0x0009e2000c101904 */
[----:B------:R-:W-:-:S02]  /*a1b20*/  ISETP.LT.AND P1, PT, R252, c[0x0][0x178], !P4 ;  /* 0x00005e00fc007a0c */ /* 0x000fc40006721270 */
[----:B------:R-:W-:Y:S02]  /*a1b30*/  ISETP.LT.AND P6, PT, R99, c[0x0][0x178], !P4 ;  /* 0x00005e0063007a0c */ /* 0x000fe400067c1270 */
[C---:B------:R-:W-:Y:S02]  /*a1b40*/  IADD3 R29, R25.reuse, c[0x0][0x198], RZ ;  /* 0x00006600191d7a10 */ /* 0x040fe40007ffe0ff */
[----:B------:R-:W-:Y:S01]  /*a1b50*/  IADD3 R0, R242, 0x1f3, RZ ;  /* 0x000001f3f2007810 */ /* 0x000fe20007ffe0ff */
[----:B-1----:R-:W-:-:S04]  /*a1b60*/  IMAD.WIDE R2, R25, 0x4, R4 ;  /* 0x0000000419027825 */ /* 0x002fc800078e0204 */
[----:B--2---:R-:W-:-:S04]  /*a1b70*/  IMAD.WIDE R8, R29, 0x4, R162 ;  /* 0x000000041d087825 */ /* 0x004fc800078e02a2 */
[----:B---3--:R-:W-:Y:S01]  /*a1b80*/  IMAD.WIDE R12, R29, 0x4, R160 ;  /* 0x000000041d0c7825 */ /* 0x008fe200078e02a0 */
[----:B------:R-:W-:-:S03]  /*a1b90*/  ISETP.GE.AND P5, PT, R0, c[0x0][0x17c], PT ;  /* 0x00005f0000007a0c */ /* 0x000fc60003fa6270 */
[----:B----4-:R-:W-:Y:S01]  /*a1ba0*/  IMAD.WIDE R16, R29, 0x4, R6 ;  /* 0x000000041d107825 */ /* 0x010fe200078e0206 */
[----:B------:R1:W-:Y:S01]  /*a1bb0*/  @P2 STG.E [R2.64], R15 ;  /* 0x0000000f02002986 */ /* 0x0003e2000c101904 */
[----:B------:R-:W-:Y:S02]  /*a1bc0*/  ISETP.LT.AND P4, PT, R174, c[0x0][0x178], !P4 ;  /* 0x00005e00ae007a0c */ /* 0x000fe40006781270 */
[----:B------:R2:W-:Y:S01]  /*a1bd0*/  @P0 STG.E [R8.64], R122 ;  /* 0x0000007a08000986 */ /* 0x0005e2000c101904 */
[----:B------:R-:W-:Y:S01]  /*a1be0*/  ISETP.LT.AND P0, PT, R243, c[0x0][0x178], !P5 ;  /* 0x00005e00f3007a0c */ /* 0x000fe20006f01270 */
[----:B------:R3:W-:Y:S01]  /*a1bf0*/  @P1 STG.E [R12.64], R154 ;  /* 0x0000009a0c001986 */ /* 0x0007e2000c101904 */
[----:B------:R-:W-:Y:S01]  /*a1c00*/  @P6 STG.E [R16.64], R186 ;  /* 0x000000ba10006986 */ /* 0x000fe2000c101904 */
        /* <DEDUP_REMOVED lines=10> */
[----:B------:R-:W-:Y:S01]  /*a1cb0*/  IMAD.WIDE R14, R25, 0x4, R4 ;  /* 0x00000004190e7825 */ /* 0x000fe200078e0204 */
[----:B------:R-:W-:Y:S01]  /*a1cc0*/  IADD3 R0, R242, 0x1f5, RZ ;  /* 0x000001f5f2007810 */ /* 0x000fe20007ffe0ff */
[----:B------:R1:W-:Y:S02]  /*a1cd0*/  @P4 STG.E [R20.64], R10 ;  /* 0x0000000a14004986 */ /* 0x0003e4000c101904 */
[----:B------:R2:W-:Y:S02]  /*a1ce0*/  @P0 STG.E [R2.64], R123 ;  /* 0x0000007b02000986 */ /* 0x0005e4000c101904 */
        /* <DEDUP_REMOVED lines=9> */
[----:B------:R-:W-:Y:S02]  /*a1d80*/  ISETP.LT.AND P6, PT, R243, c[0x0][0x178], !P2 ;  /* 0x00005e00f3007a0c */ /* 0x000fe400057c1270 */
[C---:B-1----:R-:W-:Y:S01]  /*a1d90*/  IADD3 R21, R29.reuse, c[0x0][0x198], RZ ;  /* 0x000066001d157a10 */ /* 0x042fe20007ffe0ff */
[----:B------:R-:W-:-:S04]  /*a1da0*/  IMAD.WIDE R16, R29, 0x4, R162 ;  /* 0x000000041d107825 */ /* 0x000fc800078e02a2 */
[----:B--2---:R-:W-:-:S04]  /*a1db0*/  IMAD.WIDE R2, R29, 0x4, R160 ;  /* 0x000000041d027825 */ /* 0x004fc800078e02a0 */
[----:B---3--:R-:W-:Y:S01]  /*a1dc0*/  IMAD.WIDE R8, R29, 0x4, R6 ;  /* 0x000000041d087825 */ /* 0x008fe200078e0206 */
[----:B------:R-:W-:-:S03]  /*a1dd0*/  IADD3 R0, R242, 0x1f6, RZ ;  /* 0x000001f6f2007810 */ /* 0x000fc60007ffe0ff */
[----:B----4-:R-:W-:Y:S01]  /*a1de0*/  IMAD.WIDE R12, R29, 0x4, R4 ;  /* 0x000000041d0c7825 */ /* 0x010fe200078e0204 */
[----:B------:R1:W-:Y:S03]  /*a1df0*/  @P4 STG.E [R16.64], R114 ;  /* 0x0000007210004986 */ /* 0x0003e6000c101904 */
[----:B------:R-:W-:-:S04]  /*a1e00*/  IMAD.WIDE R10, R21, 0x4, R162 ;  /* 0x00000004150a7825 */ /* 0x000fc800078e02a2 */
[----:B------:R2:W-:Y:S01]  /*a1e10*/  @P1 STG.E [R2.64], R130 ;  /* 0x0000008202001986 */ /* 0x0005e2000c101904 */
[----:B------:R-:W-:Y:S02]  /*a1e20*/  ISETP.GE.AND P0, PT, R0, c[0x0][0x17c], PT ;  /* 0x00005f0000007a0c */ /* 0x000fe40003f06270 */
[----:B------:R-:W-:Y:S01]  /*a1e30*/  ISETP.LT.AND P4, PT, R252, c[0x0][0x178], !P2 ;  /* 0x00005e00fc007a0c */ /* 0x000fe20005781270 */
[----:B------:R3:W-:Y:S01]  /*a1e40*/  @P5 STG.E [R8.64], R194 ;  /* 0x000000c208005986 */ /* 0x0007e2000c101904 */
[----:B------:R4:W-:Y:S01]  /*a1e50*/  @P3 STG.E [R12.64], R18 ;  /* 0x000000120c003986 */ /* 0x0009e2000c101904 */
[----:B------:R-:W-:Y:S01]  /*a1e60*/  ISETP.LT.AND P3, PT, R99, c[0x0][0x178], !P2 ;  /* 0x00005e0063007a0c */ /* 0x000fe20005761270 */
[----:B------:R4:W-:Y:S01]  /*a1e70*/  @P6 STG.E [R10.64], R115 ;  /* 0x000000730a006986 */ /* 0x0009e2000c101904 */
[----:B------:R-:W-:Y:S02]  /*a1e80*/  ISETP.LT.AND P2, PT, R174, c[0x0][0x178], !P2 ;  /* 0x00005e00ae007a0c */ /* 0x000fe40005741270 */
[----:B------:R-:W-:-:S02]  /*a1e90*/  ISETP.LT.AND P6, PT, R243, c[0x0][0x178], !P0 ;  /* 0x00005e00f3007a0c */ /* 0x000fc400047c1270 */
[----:B------:R-:W-:Y:S02]  /*a1ea0*/  ISETP.LT.AND P5, PT, R252, c[0x0][0x178], !P0 ;  /* 0x00005e00fc007a0c */ /* 0x000fe400047a1270 */
[C---:B-1----:R-:W-:Y:S01]  /*a1eb0*/  IADD3 R17, R21.reuse, c[0x0][0x198], RZ ;  /* 0x0000660015117a10 */ /* 0x042fe20007ffe0ff */
[----:B------:R-:W-:Y:S01]  /*a1ec0*/  IMAD.WIDE R14, R21, 0x4, R160 ;  /* 0x00000004150e7825 */ /* 0x000fe200078e02a0 */
[----:B------:R-:W-:-:S03]  /*a1ed0*/  IADD3 R0, R242, 0x1f7, RZ ;  /* 0x000001f7f2007810 */ /* 0x000fc60007ffe0ff */
[----:B--2---:R-:W-:-:S04]  /*a1ee0*/  IMAD.WIDE R2, R21, 0x4, R6 ;  /* 0x0000000415027825 */ /* 0x004fc800078e0206 */
[----:B---3--:R-:W-:-:S04]  /*a1ef0*/  IMAD.WIDE R8, R21, 0x4, R4 ;  /* 0x0000000415087825 */ /* 0x008fc800078e0204 */
[C---:B----4-:R-:W-:Y:S01]  /*a1f00*/  IMAD.WIDE R12, R17.reuse, 0x4, R162 ;  /* 0x00000004110c7825 */ /* 0x050fe200078e02a2 */
[----:B------:R1:W-:Y:S03]  /*a1f10*/  @P4 STG.E [R14.64], R131 ;  /* 0x000000830e004986 */ /* 0x0003e6000c101904 */
[----:B------:R-:W-:Y:S01]  /*a1f20*/  IMAD.WIDE R10, R17, 0x4, R160 ;  /* 0x00000004110a7825 */ /* 0x000fe200078e02a0 */
[----:B------:R-:W-:Y:S02]  /*a1f30*/  ISETP.GE.AND P1, PT, R0, c[0x0][0x17c], PT ;  /* 0x00005f0000007a0c */ /* 0x000fe40003f26270 */
[----:B------:R-:W-:Y:S01]  /*a1f40*/  ISETP.LT.AND P4, PT, R99, c[0x0][0x178], !P0 ;  /* 0x00005e0063007a0c */ /* 0x000fe20004781270 */
[----:B------:R2:W-:Y:S01]  /*a1f50*/  @P3 STG.E [R2.64], R195 ;  /* 0x000000c302003986 */ /* 0x0005e2000c101904 */
[----:B------:R3:W-:Y:S02]  /*a1f60*/  @P2 STG.E [R8.64], R19 ;  /* 0x0000001308002986 */ /* 0x0007e4000c101904 */
        /* <DEDUP_REMOVED lines=11> */
[C---:B----4-:R-:W-:Y:S01]  /*a2020*/  IMAD.WIDE R12, R21.reuse, 0x4, R6 ;  /* 0x00000004150c7825 */ /* 0x050fe200078e0206 */
[----:B------:R1:W-:Y:S03]  /*a2030*/  @P4 STG.E [R14.64], R202 ;  /* 0x000000ca0e004986 */ /* 0x0003e6000c101904 */
[----:B------:R-:W-:Y:S01]  /*a2040*/  IMAD.WIDE R10, R21, 0x4, R160 ;  /* 0x00000004150a7825 */ /* 0x000fe200078e02a0 */
[----:B------:R-:W-:Y:S02]  /*a2050*/  ISETP.LT.AND P4, PT, R174, c[0x0][0x178], !P1 ;  /* 0x00005e00ae007a0c */ /* 0x000fe40004f81270 */
[----:B------:R-:W-:Y:S01]  /*a2060*/  ISETP.GE.AND P3, PT, R0, c[0x0][0x17c], PT ;  /* 0x00005f0000007a0c */ /* 0x000fe20003f66270 */
[----:B------:R2:W-:Y:S01]  /*a2070*/  @P0 STG.E [R2.64], R22 ;  /* 0x0000001602000986 */ /* 0x0005e2000c101904 */
[----:B------:R3:W-:Y:S02]  /*a2080*/  @P6 STG.E [R8.64], R119 ;  /* 0x0000007708006986 */ /* 0x0007e4000c101904 */
[----:B------:R4:W-:Y:S02]  /*a2090*/  @P5 STG.E [R10.64], R147 ;  /* 0x000000930a005986 */ /* 0x0009e4000c101904 */
[----:B------:R2:W-:Y:S01]  /*a20a0*/  @P2 STG.E [R12.64], R203 ;  /* 0x000000cb0c002986 */ /* 0x0005e2000c101904 */
[----:B------:R-:W-:-:S02]  /*a20b0*/  IADD3 R0, R242, 0x1f9, RZ ;  /* 0x000001f9f2007810 */ /* 0x000fc40007ffe0ff */
[----:B------:R-:W-:Y:S02]  /*a20c0*/  ISETP.LT.AND P2, PT, R243, c[0x0][0x178], !P3 ;  /* 0x00005e00f3007a0c */ /* 0x000fe40005f41270 */
[----:B------:R-:W-:Y:S01]  /*a20d0*/  ISETP.LT.AND P0, PT, R252, c[0x0][0x178], !P3 ;  /* 0x00005e00fc007a0c */ /* 0x000fe20005f01270 */
[C---:B-1----:R-:W-:Y:S01]  /*a20e0*/  IMAD.WIDE R14, R21.reuse, 0x4, R4 ;  /* 0x00000004150e7825 */ /* 0x042fe200078e0204 */
[----:B------:R-:W-:Y:S02]  /*a20f0*/  IADD3 R21, R21, c[0x0][0x198], RZ ;  /* 0x0000660015157a10 */ /* 0x000fe40007ffe0ff */
[----:B------:R-:W-:Y:S02]  /*a2100*/  ISETP.GE.AND P1, PT, R0, c[0x0][0x17c], PT ;  /* 0x00005f0000007a0c */ /* 0x000fe40003f26270 */
[----:B------:R-:W-:Y:S01]  /*a2110*/  ISETP.LT.AND P6, PT, R99, c[0x0][0x178], !P3 ;  /* 0x00005e0063007a0c */ /* 0x000fe20005fc1270 */
[----:B------:R-:W-:Y:S01]  /*a2120*/  ISETP.LT.AND P3, PT, R174, c[0x0][0x178], !P3 ;  /* 0x00005e00ae007a0c */ /* 0x000fe20005f61270 */
[----:B------:R-:W-:Y:S01]  /*a2130*/  @P4 STG.E [R14.64], R23 ;  /* 0x000000170e004986 */ /* 0x000fe2000c101904 */
[----:B------:R-:W-:Y:S01]  /*a2140*/  ISETP.LT.AND P4, PT, R243, c[0x0][0x178], !P1 ;  /* 0x00005e00f3007a0c */ /* 0x000fe20004f81270 */
[----:B--2---:R-:W-:-:S04]  /*a2150*/  IMAD.WIDE R2, R21, 0x4, R162 ;  /* 0x0000000415027825 */ /* 0x004fc800078e02a2 */
[C---:B---3--:R-:W-:Y:S01]  /*a2160*/  IMAD.WIDE R8, R21.reuse, 0x4, R160 ;  /* 0x0000000415087825 */ /* 0x048fe200078e02a0 */
[----:B------:R-:W-:Y:S02]  /*a2170*/  IADD3 R0, R242, 0x1fa, RZ ;  /* 0x000001faf2007810 */ /* 0x000fe40007ffe0ff */
[C---:B------:R-:W-:Y:S01]  /*a2180*/  IADD3 R19, R21.reuse, c[0x0][0x198], RZ ;  /* 0x0000660015137a10 */ /* 0x040fe20007ffe0ff */
[C---:B----4-:R-:W-:Y:S01]  /*a2190*/  IMAD.WIDE R10, R21.reuse, 0x4, R6 ;  /* 0x00000004150a7825 */ /* 0x050fe200078e0206 */
[----:B------:R1:W-:Y:S03]  /*a21a0*/  @P2 STG.E [R2.64], R110 ;  /* 0x0000006e02002986 */ /* 0x0003e6000c101904 */
[----:B------:R2:W-:Y:S01]  /*a21b0*/  @P0 STG.E [R8.64], R142 ;  /* 0x0000008e08000986 */ /* 0x0005e2000c101904 */
[----:B------:R-:W-:Y:S01]  /*a21c0*/  ISETP.GE.AND P5, PT, R0, c[0x0][0x17c], PT ;  /* 0x00005f0000007a0c */ /* 0x000fe20003fa6270 */
[----:B------:R-:W-:Y:S01]  /*a21d0*/  IMAD.WIDE R12, R21, 0x4, R4 ;  /* 0x00000004150c7825 */ /* 0x000fe200078e0204 */
[----:B------:R-:W-:-:S03]  /*a21e0*/  ISETP.LT.AND P0, PT, R252, c[0x0][0x178], !P1 ;  /* 0x00005e00fc007a0c */ /* 0x000fc60004f01270 */
[----:B------:R-:W-:Y:S01]  /*a21f0*/  IMAD.WIDE R16, R19, 0x4, R162 ;  /* 0x0000000413107825 */ /* 0x000fe200078e02a2 */
[----:B------:R-:W-:-:S03]  /*a2200*/  ISETP.LT.AND P2, PT, R99, c[0x0][0x178], !P1 ;  /* 0x00005e0063007a0c */ /* 0x000fc60004f41270 */
[----:B------:R-:W-:Y:S01]  /*a2210*/  ISETP.LT.AND P1, PT, R174, c[0x0][0x178], !P1 ;  /* 0x00005e00ae007a0c */ /* 0x000fe20004f21270 */
[----:B------:R3:W-:Y:S01]  /*a2220*/  @P6 STG.E [R10.64], R182 ;  /* 0x000000b60a006986 */ /* 0x0007e2000c101904 */
[----:B------:R-:W-:Y:S01]  /*a2230*/  ISETP.LT.AND P6, PT, R243, c[0x0][0x178], !P5 ;  /* 0x00005e00f3007a0c */ /* 0x000fe20006fc1270 */
[----:B------:R4:W-:Y:S02]  /*a2240*/  @P3 STG.E [R12.64], R26 ;  /* 0x0000001a0c003986 */ /* 0x0009e4000c101904 */
[----:B------:R4:W-:Y:S01]  /*a2250*/  @P4 STG.E [R16.64], R111 ;  /* 0x0000006f10004986 */ /* 0x0009e2000c101904 */
[----:B------:R-:W-:Y:S02]  /*a2260*/  ISETP.LT.AND P4, PT, R252, c[0x0][0x178], !P5 ;  /* 0x00005e00fc007a0c */ /* 0x000fe40006f81270 */
[C---:B------:R-:W-:Y:S01]  /*a2270*/  IADD3 R21, R19.reuse, c[0x0][0x198], RZ ;  /* 0x0000660013157a10 */ /* 0x040fe20007ffe0ff */
[----:B-1----:R-:W-:-:S04]  /*a2280*/  IMAD.WIDE R2, R19, 0x4, R160 ;  /* 0x0000000413027825 */ /* 0x002fc800078e02a0 */
[----:B--2---:R-:W-:Y:S01]  /*a2290*/  IMAD.WIDE R8, R19, 0x4, R6 ;  /* 0x0000000413087825 */ /* 0x004fe200078e0206 */
[----:B------:R-:W-:-:S03]  /*a22a0*/  IADD3 R0, R242, 0x1fb, RZ ;  /* 0x000001fbf2007810 */ /* 0x000fc60007ffe0ff */
[----:B---3--:R-:W-:-:S04]  /*a22b0*/  IMAD.WIDE R10, R19, 0x4, R4 ;  /* 0x00000004130a7825 */ /* 0x008fc800078e0204 */
[C---:B----4-:R-:W-:Y:S01]  /*a22c0*/  IMAD.WIDE R12, R21.reuse, 0x4, R162 ;  /* 0x00000004150c7825 */ /* 0x050fe200078e02a2 */
[----:B------:R1:W-:Y:S01]  /*a22d0*/  @P0 STG.E [R2.64], R143 ;  /* 0x0000008f02000986 */ /* 0x0003e2000c101904 */
[----:B------:R-:W-:Y:S02]  /*a22e0*/  ISETP.GE.AND P3, PT, R0, c[0x0][0x17c], PT ;  /* 0x00005f0000007a0c */ /* 0x000fe40003f66270 */
[----:B------:R2:W-:Y:S02]  /*a22f0*/  @P2 STG.E [R8.64], R183 ;  /* 0x000000b708002986 */ /* 0x0005e4000c101904 */
[----:B------:R-:W-:Y:S01]  /*a2300*/  IMAD.WIDE R14, R21, 0x4, R160 ;  /* 0x00000004150e7825 */ /* 0x000fe200078e02a0 */
[----:B------:R3:W-:Y:S01]  /*a2310*/  @P1 STG.E [R10.64], R27 ;  /* 0x0000001b0a001986 */ /* 0x0007e2000c101904 */
[----:B------:R-:W-:Y:S02]  /*a2320*/  ISETP.LT.AND P1, PT, R99, c[0x0][0x178], !P5 ;  /* 0x00005e0063007a0c */ /* 0x000fe40006f21270 */
[----:B------:R4:W-:Y:S01]  /*a2330*/  @P6 STG.E [R12.64], R106 ;  /* 0x0000006a0c006986 */ /* 0x0009e2000c101904 */
[----:B------:R-:W-:-:S02]  /*a2340*/  ISETP.LT.AND P5, PT, R174, c[0x0][0x178], !P5 ;  /* 0x00005e00ae007a0c */ /* 0x000fc40006fa1270 */
[----:B------:R-:W-:Y:S01]  /*a2350*/  ISETP.LT.AND P6, PT, R243, c[0x0][0x178], !P3 ;  /* 0x00005e00f3007a0c */ /* 0x000fe20005fc1270 */
[----:B------:R4:W-:Y:S01]  /*a2360*/  @P4 STG.E [R14.64], R150 ;  /* 0x000000960e004986 */ /* 0x0009e2000c101904 */
[----:B------:R-:W-:Y:S02]  /*a2370*/  ISETP.LT.AND P0, PT, R252, c[0x0][0x178], !P3 ;  /* 0x00005e00fc007a0c */ /* 0x000fe40005f01270 */
[----:B------:R-:W-:Y:S02]  /*a2380*/  IADD3 R17, R21, c[0x0][0x198], RZ ;  /* 0x0000660015117a10 */ /* 0x000fe40007ffe0ff */
[----:B------:R-:W-:Y:S02]  /*a2390*/  ISETP.LT.AND P4, PT, R99, c[0x0][0x178], !P3 ;  /* 0x00005e0063007a0c */ /* 0x000fe40005f81270 */
[----:B------:R-:W-:Y:S01]  /*a23a0*/  IADD3 R16, R242, 0x1fc, RZ ;  /* 0x000001fcf2107810 */ /* 0x000fe20007ffe0ff */
[----:B-1----:R-:W-:-:S04]  /*a23b0*/  IMAD.WIDE R2, R21, 0x4, R6 ;  /* 0x0000000415027825 */ /* 0x002fc800078e0206 */
[----:B--2---:R-:W-:-:S04]  /*a23c0*/  IMAD.WIDE R8, R21, 0x4, R4 ;  /* 0x0000000415087825 */ /* 0x004fc800078e0204 */
[----:B---3--:R-:W-:Y:S01]  /*a23d0*/  IMAD.WIDE R10, R17, 0x4, R162 ;  /* 0x00000004110a7825 */ /* 0x008fe200078e02a2 */
[----:B------:R-:W-:-:S03]  /*a23e0*/  ISETP.GE.AND P2, PT, R16, c[0x0][0x17c], PT ;  /* 0x00005f0010007a0c */ /* 0x000fc60003f46270 */
[C---:B----4-:R-:W-:Y:S01]  /*a23f0*/  IMAD.WIDE R12, R17.reuse, 0x4, R160 ;  /* 0x00000004110c7825 */ /* 0x050fe200078e02a0 */
[----:B------:R1:W-:Y:S03]  /*a2400*/  @P1 STG.E [R2.64], R190 ;  /* 0x000000be02001986 */ /* 0x0003e6000c101904 */
[----:B------:R-:W-:-:S04]  /*a2410*/  IMAD.WIDE R14, R17, 0x4, R6 ;  /* 0x00000004110e7825 */ /* 0x000fc800078e0206 */
[----:B------:R2:W-:Y:S02]  /*a2420*/  @P5 STG.E [R8.64], R30 ;  /* 0x0000001e08005986 */ /* 0x0005e4000c101904 */
[----:B------:R3:W-:Y:S01]  /*a2430*/  @P6 STG.E [R10.64], R107 ;  /* 0x0000006b0a006986 */ /* 0x0007e2000c101904 */
[----:B------:R-:W-:Y:S02]  /*a2440*/  ISETP.LT.AND P3, PT, R174, c[0x0][0x178], !P3 ;  /* 0x00005e00ae007a0c */ /* 0x000fe40005f61270 */
[----:B------:R-:W-:Y:S02]  /*a2450*/  ISETP.LT.AND P6, PT, R243, c[0x0][0x178], !P2 ;  /* 0x00005e00f3007a0c */ /* 0x000fe400057c1270 */
[----:B------:R-:W-:Y:S01]  /*a2460*/  ISETP.LT.AND P5, PT, R252, c[0x0][0x178], !P2 ;  /* 0x00005e00fc007a0c */ /* 0x000fe200057a1270 */
[----:B------:R4:W-:Y:S01]  /*a2470*/  @P0 STG.E [R12.64], R151 ;  /* 0x000000970c000986 */ /* 0x0009e2000c101904 */
[----:B------:R4:W-:Y:S01]  /*a2480*/  @P4 STG.E [R14.64], R191 ;  /* 0x000000bf0e004986 */ /* 0x0009e2000c101904 */
[----:B------:R-:W-:-:S02]  /*a2490*/  IADD3 R19, R17, c[0x0][0x198], RZ ;  /* 0x0000660011137a10 */ /* 0x000fc40007ffe0ff */
[----:B------:R-:W-:Y:S01]  /*a24a0*/  ISETP.LT.AND P4, PT, R99, c[0x0][0x178], !P2 ;  /* 0x00005e0063007a0c */ /* 0x000fe20005781270 */
[----:B------:R-:W-:Y:S01]  /*a24b0*/  ISETP.LT.AND P2, PT, R174, c[0x0][0x178], !P2 ;  /* 0x00005e00ae007a0c */ /* 0x000fe20005741270 */
[----:B------:R-:W-:Y:S01]  /*a24c0*/  IADD3 R0, R242, 0x1fd, RZ ;  /* 0x000001fdf2007810 */ /* 0x000fe20007ffe0ff */
[----:B-1----:R-:W-:-:S04]  /*a24d0*/  IMAD.WIDE R2, R17, 0x4, R4 ;  /* 0x0000000411027825 */ /* 0x002fc800078e0204 */
[----:B--2---:R-:W-:-:S04]  /*a24e0*/  IMAD.WIDE R8, R19, 0x4, R162 ;  /* 0x0000000413087825 */ /* 0x004fc800078e02a2 */
[----:B---3--:R-:W-:Y:S01]  /*a24f0*/  IMAD.WIDE R10, R19, 0x4, R160 ;  /* 0x00000004130a7825 */ /* 0x008fe200078e02a0 */
[----:B------:R-:W-:-:S03]  /*a2500*/  ISETP.GE.AND P1, PT, R0, c[0x0][0x17c], PT ;  /* 0x00005f0000007a0c */ /* 0x000fc60003f26270 */
[----:B------:R-:W-:Y:S01]  /*a2510*/  IADD3 R0, R242, 0x1fe, RZ ;  /* 0x000001fef2007810 */ /* 0x000fe20007ffe0ff */
[----:B------:R1:W-:Y:S01]  /*a2520*/  @P3 STG.E [R2.64], R31 ;  /* 0x0000001f02003986 */ /* 0x0003e2000c101904 */
[----:B----4-:R-:W-:-:S04]  /*a2530*/  IMAD.WIDE R12, R19, 0x4, R6 ;  /* 0x00000004130c7825 */ /* 0x010fc800078e0206 */
[----:B------:R2:W-:Y:S02]  /*a2540*/  @P6 STG.E [R8.64], R102 ;  /* 0x0000006608006986 */ /* 0x0005e4000c101904 */
[----:B------:R-:W-:Y:S01]  /*a2550*/  IMAD.WIDE R14, R19, 0x4, R4 ;  /* 0x00000004130e7825 */ /* 0x000fe200078e0204 */
[----:B------:R3:W-:Y:S01]  /*a2560*/  @P5 STG.E [R10.64], R134 ;  /* 0x000000860a005986 */ /* 0x0007e2000c101904 */
[----:B------:R-:W-:Y:S02]  /*a2570*/  ISETP.GE.AND P0, PT, R0, c[0x0][0x17c], PT ;  /* 0x00005f0000007a0c */ /* 0x000fe40003f06270 */
[----:B------:R-:W-:Y:S02]  /*a2580*/  ISETP.LT.AND P5, PT, R243, c[0x0][0x178], !P1 ;  /* 0x00005e00f3007a0c */ /* 0x000fe40004fa1270 */
[----:B------:R-:W-:Y:S01]  /*a2590*/  ISETP.LT.AND P6, PT, R252, c[0x0][0x178], !P1 ;  /* 0x00005e00fc007a0c */ /* 0x000fe20004fc1270 */
[----:B------:R4:W-:Y:S01]  /*a25a0*/  @P4 STG.E [R12.64], R198 ;  /* 0x000000c60c004986 */ /* 0x0009e2000c101904 */
[----:B------:R-:W-:-:S02]  /*a25b0*/  ISETP.LT.AND P4, PT, R99, c[0x0][0x178], !P1 ;  /* 0x00005e0063007a0c */ /* 0x000fc40004f81270 */
[----:B------:R-:W-:Y:S01]  /*a25c0*/  IADD3 R17, R19, c[0x0][0x198], RZ ;  /* 0x0000660013117a10 */ /* 0x000fe20007ffe0ff */
[----:B------:R4:W-:Y:S01]  /*a25d0*/  @P2 STG.E [R14.64], R34 ;  /* 0x000000220e002986 */ /* 0x0009e2000c101904 */
        /* <DEDUP_REMOVED lines=11> */
[----:B------:R2:W-:Y:S02]  /*a2690*/  @P6 STG.E [R8.64], R135 ;  /* 0x0000008708006986 */ /* 0x0005e4000c101904 */
[----:B------:R3:W-:Y:S01]  /*a26a0*/  @P4 STG.E [R10.64], R199 ;  /* 0x000000c70a004986 */ /* 0x0007e2000c101904 */
[----:B------:R4:W-:Y:S01]  /*a26b0*/  @P1 STG.E [R12.64], R35 ;  /* 0x000000230c001986 */ /* 0x0009e2000c101904 */
[----:B------:R4:W-:Y:S01]  /*a26c0*/  @P2 STG.E [R16.64], R98 ;  /* 0x0000006210002986 */ /* 0x0009e2000c101904 */
[C---:B------:R-:W-:Y:S02]  /*a26d0*/  ISETP.LT.AND P1, PT, R99.reuse, c[0x0][0x178], !P0 ;  /* 0x00005e0063007a0c */ /* 0x040fe40004721270 */
[----:B------:R-:W-:-:S02]  /*a26e0*/  ISETP.LT.AND P2, PT, R99, c[0x0][0x178], !P3 ;  /* 0x00005e0063007a0c */ /* 0x000fc40005f41270 */
[----:B------:R-:W4:Y:S01]  /*a26f0*/  LDL.LU R99, [R1+0x35f0] ;  /* 0x0035f00001637983 */ /* 0x000f220000300800 */
[----:B------:R-:W-:Y:S01]  /*a2700*/  ISETP.LT.AND P4, PT, R252, c[0x0][0x178], !P0 ;  /* 0x00005e00fc007a0c */ /* 0x000fe20004781270 */
[----:B------:R-:W-:Y:S01]  /*a2710*/  ISETP.LT.AND P0, PT, R174, c[0x0][0x178], !P0 ;  /* 0x00005e00ae007a0c */ /* 0x000fe20004701270 */
[----:B------:R-:W-:Y:S02]  /*a2720*/  ISETP.LT.AND P5, PT, R243, c[0x0][0x178], !P3 ;  /* 0x00005e00f3007a0c */ /* 0x000fe40005fa1270 */
[----:B------:R-:W-:Y:S02]  /*a2730*/  ISETP.LT.AND P6, PT, R252, c[0x0][0x178], !P3 ;  /* 0x00005e00fc007a0c */ /* 0x000fe40005fc1270 */
[C---:B------:R-:W-:Y:S01]  /*a2740*/  IADD3 R15, R19.reuse, c[0x0][0x198], RZ ;  /* 0x00006600130f7a10 */ /* 0x040fe20007ffe0ff */
[----:B------:R-:W-:Y:S02]  /*a2750*/  ISETP.LT.AND P3, PT, R174, c[0x0][0x178], !P3 ;  /* 0x00005e00ae007a0c */ /* 0x000fe40005f61270 */
[----:B-1----:R-:W-:-:S04]  /*a2760*/  IMAD.WIDE R2, R19, 0x4, R160 ;  /* 0x0000000413027825 */ /* 0x002fc800078e02a0 */
[----:B--2---:R-:W-:-:S04]  /*a2770*/  IMAD.WIDE R8, R19, 0x4, R6 ;  /* 0x0000000413087825 */ /* 0x004fc800078e0206 */
[----:B---3--:R-:W-:-:S04]  /*a2780*/  IMAD.WIDE R10, R19, 0x4, R4 ;  /* 0x00000004130a7825 */ /* 0x008fc800078e0204 */
[----:B------:R-:W-:-:S04]  /*a2790*/  IMAD.WIDE R162, R15, 0x4, R162 ;  /* 0x000000040fa27825 */ /* 0x000fc800078e02a2 */
[----:B------:R-:W-:-:S04]  /*a27a0*/  IMAD.WIDE R160, R15, 0x4, R160 ;  /* 0x000000040fa07825 */ /* 0x000fc800078e02a0 */
[C---:B------:R-:W-:Y:S01]  /*a27b0*/  IMAD.WIDE R6, R15.reuse, 0x4, R6 ;  /* 0x000000040f067825 */ /* 0x040fe200078e0206 */
[----:B------:R1:W-:Y:S03]  /*a27c0*/  @P4 STG.E [R2.64], R138 ;  /* 0x0000008a02004986 */ /* 0x0003e6000c101904 */
[----:B------:R1:W-:Y:S02]  /*a27d0*/  @P1 STG.E [R8.64], R206 ;  /* 0x000000ce08001986 */ /* 0x0003e4000c101904 */
[----:B------:R1:W-:Y:S02]  /*a27e0*/  @P0 STG.E [R10.64], R38 ;  /* 0x000000260a000986 */ /* 0x0003e4000c101904 */
[----:B------:R-:W-:Y:S01]  /*a27f0*/  IMAD.WIDE R4, R15, 0x4, R4 ;  /* 0x000000040f047825 */ /* 0x000fe200078e0204 */
[----:B----4-:R1:W-:Y:S03]  /*a2800*/  @P5 STG.E [R162.64], R99 ;  /* 0x00000063a2005986 */ /* 0x0103e6000c101904 */
[----:B------:R1:W-:Y:S02]  /*a2810*/  @P6 STG.E [R160.64], R139 ;  /* 0x0000008ba0006986 */ /* 0x0003e4000c101904 */
[----:B------:R1:W-:Y:S01]  /*a2820*/  @P2 STG.E [R6.64], R207 ;  /* 0x000000cf06002986 */ /* 0x0003e2000c101904 */
[----:B------:R-:W-:Y:S05]  /*a2830*/  @!P3 EXIT ;  /* 0x000000000000b94d */ /* 0x000fea0003800000 */
[----:B------:R-:W-:Y:S01]  /*a2840*/  STG.E [R4.64], R39 ;  /* 0x0000002704007986 */ /* 0x000fe2000c101904 */
[----:B------:R-:W-:Y:S05]  /*a2850*/  EXIT ;  /* 0x000000000000794d */ /* 0x000fea0003800000 */
.L_x_3:
[----:B------:R-:W-:-:S00]  /*a2860*/  BRA `(.L_x_3) ;  /* 0xfffffff000007947 */ /* 0x000fc0000383ffff */
[----:B------:R-:W-:-:S00]  /*a2870*/  NOP ;  /* 0x0000000000007918 */ /* 0x000fc00000000000 */
        /* <DEDUP_REMOVED lines=8> */
.L_x_4:


//--------------------- .nv.shared.matmul_kernel  --------------------------
	.section	.nv.shared.matmul_kernel,"aw",@nobits
	.sectionflags	@""
	.align	16
